	.target	sm_90a

	.elftype	@"ET_EXEC"


//--------------------- .note.nv.tkinfo           --------------------------
	.section	.note.nv.tkinfo,"",@"SHT_NOTE"
	.sectionflags	@"SHF_NOTE_NV_TKINFO"
	.tkinfo
        /*0018*/ 	.word	0x00000002
        /*0030*/ 	.string	""
        /*0030*/ 	.string	"ptxas"
        /*0030*/ 	.string	"Cuda compilation tools, release 13.0, V13.0.88"
        /*0030*/ 	.string	"Build cuda_13.0.r13.0/compiler.36424714_0"
        /*0030*/ 	.string	"-v  -suppress-debug-info  -lineinfo  -arch sm_90a "



//--------------------- .note.nv.cuinfo           --------------------------
	.section	.note.nv.cuinfo,"",@"SHT_NOTE"
	.sectionflags	@"SHF_NOTE_NV_CUINFO"
        /*0018*/ 	.short	0x0002
        /*001a*/ 	.short	0x005a
        /*001c*/ 	.short	0x0082
	.zero		2


//--------------------- .nv.info                  --------------------------
	.section	.nv.info,"",@"SHT_CUDA_INFO"
	.align	4


	//----- nvinfo : EIATTR_REGCOUNT
	.align		4
        /*0000*/ 	.byte	0x04, 0x2f
        /*0002*/ 	.short	(.L_1 - .L_0)
	.align		4
.L_0:
        /*0004*/ 	.word	index@(matmul_kernel)
        /*0008*/ 	.word	0x00000020


	//----- nvinfo : EIATTR_FRAME_SIZE
	.align		4
.L_1:
        /*000c*/ 	.byte	0x04, 0x11
        /*000e*/ 	.short	(.L_3 - .L_2)
	.align		4
.L_2:
        /*0010*/ 	.word	index@(matmul_kernel)
        /*0014*/ 	.word	0x00001640


	//----- nvinfo : EIATTR_MIN_STACK_SIZE
	.align		4
.L_3:
        /*0018*/ 	.byte	0x04, 0x12
        /*001a*/ 	.short	(.L_5 - .L_4)
	.align		4
.L_4:
        /*001c*/ 	.word	index@(matmul_kernel)
        /*0020*/ 	.word	0x00001640
.L_5:


//--------------------- .nv.compat                --------------------------
	.section	.nv.compat,"",@"SHT_CUDA_COMPAT_INFO"
	.align	4
        /*0000*/ 	.byte	0x02, 0x09, 0x01, 0x00, 0x02, 0x02, 0x01, 0x00, 0x02, 0x05, 0x05, 0x00, 0x03, 0x07, 0x01, 0x01
        /*0010*/ 	.byte	0x02, 0x03, 0x00, 0x00, 0x02, 0x06, 0x01, 0x00, 0x04, 0x0b, 0x08, 0x00, 0x00, 0x00, 0x00, 0x00
        /*0020*/ 	.byte	0x00, 0x00, 0x00, 0x00


//--------------------- .nv.info.matmul_kernel    --------------------------
	.section	.nv.info.matmul_kernel,"",@"SHT_CUDA_INFO"
	.sectionflags	@""
	.align	4


	//----- nvinfo : EIATTR_CUDA_API_VERSION
	.align		4
        /*0000*/ 	.byte	0x04, 0x37
        /*0002*/ 	.short	(.L_7 - .L_6)
.L_6:
        /*0004*/ 	.word	0x00000082


	//----- nvinfo : EIATTR_KPARAM_INFO
	.align		4
.L_7:
        /*0008*/ 	.byte	0x04, 0x17
        /*000a*/ 	.short	(.L_9 - .L_8)
.L_8:
        /*000c*/ 	.word	0x00000000
        /*0010*/ 	.short	0x000d
        /*0012*/ 	.short	0x0048
        /*0014*/ 	.byte	0x00, 0xf4, 0x21, 0x00


	//----- nvinfo : EIATTR_KPARAM_INFO
	.align		4
.L_9:
        /*0018*/ 	.byte	0x04, 0x17
        /*001a*/ 	.short	(.L_11 - .L_10)
.L_10:
        /*001c*/ 	.word	0x00000000
        /*0020*/ 	.short	0x000c
        /*0022*/ 	.short	0x0040
        /*0024*/ 	.byte	0x00, 0xf4, 0x21, 0x00


	//----- nvinfo : EIATTR_KPARAM_INFO
	.align		4
.L_11:
        /*0028*/ 	.byte	0x04, 0x17
        /*002a*/ 	.short	(.L_13 - .L_12)
.L_12:
        /*002c*/ 	.word	0x00000000
        /*0030*/ 	.short	0x000b
        /*0032*/ 	.short	0x0038
        /*0034*/ 	.byte	0x00, 0xf0, 0x11, 0x00


	//----- nvinfo : EIATTR_KPARAM_INFO
	.align		4
.L_13:
        /*0038*/ 	.byte	0x04, 0x17
        /*003a*/ 	.short	(.L_15 - .L_14)
.L_14:
        /*003c*/ 	.word	0x00000000
        /*0040*/ 	.short	0x000a
        /*0042*/ 	.short	0x0034
        /*0044*/ 	.byte	0x00, 0xf0, 0x11, 0x00


	//----- nvinfo : EIATTR_KPARAM_INFO
	.align		4
.L_15:
        /*0048*/ 	.byte	0x04, 0x17
        /*004a*/ 	.short	(.L_17 - .L_16)
.L_16:
        /*004c*/ 	.word	0x00000000
        /*0050*/ 	.short	0x0009
        /*0052*/ 	.short	0x0030
        /*0054*/ 	.byte	0x00, 0xf0, 0x11, 0x00


	//----- nvinfo : EIATTR_KPARAM_INFO
	.align		4
.L_17:
        /*0058*/ 	.byte	0x04, 0x17
        /*005a*/ 	.short	(.L_19 - .L_18)
.L_18:
        /*005c*/ 	.word	0x00000000
        /*0060*/ 	.short	0x0008
        /*0062*/ 	.short	0x002c
        /*0064*/ 	.byte	0x00, 0xf0, 0x11, 0x00


	//----- nvinfo : EIATTR_KPARAM_INFO
	.align		4
.L_19:
        /*0068*/ 	.byte	0x04, 0x17
        /*006a*/ 	.short	(.L_21 - .L_20)
.L_20:
        /*006c*/ 	.word	0x00000000
        /*0070*/ 	.short	0x0007
        /*0072*/ 	.short	0x0028
        /*0074*/ 	.byte	0x00, 0xf0, 0x11, 0x00


	//----- nvinfo : EIATTR_KPARAM_INFO
	.align		4
.L_21:
        /*0078*/ 	.byte	0x04, 0x17
        /*007a*/ 	.short	(.L_23 - .L_22)
.L_22:
        /*007c*/ 	.word	0x00000000
        /*0080*/ 	.short	0x0006
        /*0082*/ 	.short	0x0024
        /*0084*/ 	.byte	0x00, 0xf0, 0x11, 0x00


	//----- nvinfo : EIATTR_KPARAM_INFO
	.align		4
.L_23:
        /*0088*/ 	.byte	0x04, 0x17
        /*008a*/ 	.short	(.L_25 - .L_24)
.L_24:
        /*008c*/ 	.word	0x00000000
        /*0090*/ 	.short	0x0005
        /*0092*/ 	.short	0x0020
        /*0094*/ 	.byte	0x00, 0xf0, 0x11, 0x00


	//----- nvinfo : EIATTR_KPARAM_INFO
	.align		4
.L_25:
        /*0098*/ 	.byte	0x04, 0x17
        /*009a*/ 	.short	(.L_27 - .L_26)
.L_26:
        /*009c*/ 	.word	0x00000000
        /*00a0*/ 	.short	0x0004
        /*00a2*/ 	.short	0x001c
        /*00a4*/ 	.byte	0x00, 0xf0, 0x11, 0x00


	//----- nvinfo : EIATTR_KPARAM_INFO
	.align		4
.L_27:
        /*00a8*/ 	.byte	0x04, 0x17
        /*00aa*/ 	.short	(.L_29 - .L_28)
.L_28:
        /*00ac*/ 	.word	0x00000000
        /*00b0*/ 	.short	0x0003
        /*00b2*/ 	.short	0x0018
        /*00b4*/ 	.byte	0x00, 0xf0, 0x11, 0x00


	//----- nvinfo : EIATTR_KPARAM_INFO
	.align		4
.L_29:
        /*00b8*/ 	.byte	0x04, 0x17
        /*00ba*/ 	.short	(.L_31 - .L_30)
.L_30:
        /*00bc*/ 	.word	0x00000000
        /*00c0*/ 	.short	0x0002
        /*00c2*/ 	.short	0x0010
        /*00c4*/ 	.byte	0x00, 0xf4, 0x21, 0x00


	//----- nvinfo : EIATTR_KPARAM_INFO
	.align		4
.L_31:
        /*00c8*/ 	.byte	0x04, 0x17
        /*00ca*/ 	.short	(.L_33 - .L_32)
.L_32:
        /*00cc*/ 	.word	0x00000000
        /*00d0*/ 	.short	0x0001
        /*00d2*/ 	.short	0x0008
        /*00d4*/ 	.byte	0x00, 0xf4, 0x21, 0x00


	//----- nvinfo : EIATTR_KPARAM_INFO
	.align		4
.L_33:
        /*00d8*/ 	.byte	0x04, 0x17
        /*00da*/ 	.short	(.L_35 - .L_34)
.L_34:
        /*00dc*/ 	.word	0x00000000
        /*00e0*/ 	.short	0x0000
        /*00e2*/ 	.short	0x0000
        /*00e4*/ 	.byte	0x00, 0xf4, 0x21, 0x00


	//----- nvinfo : EIATTR_EXPLICIT_CLUSTER
	.align		4
.L_35:
        /*00e8*/ 	.byte	0x01, 0x3e
	.zero		2


	//----- nvinfo : EIATTR_CTA_PER_CLUSTER
	.align		4
        /*00ec*/ 	.byte	0x04, 0x3d
        /*00ee*/ 	.short	(.L_37 - .L_36)
.L_36:
        /*00f0*/ 	.word	0x00000002
        /*00f4*/ 	.word	0x00000001
        /*00f8*/ 	.word	0x00000001


	//----- nvinfo : EIATTR_SPARSE_MMA_MASK
	.align		4
.L_37:
        /*00fc*/ 	.byte	0x03, 0x50
        /*00fe*/ 	.short	0x0000


	//----- nvinfo : EIATTR_MAXREG_COUNT
	.align		4
        /*0100*/ 	.byte	0x03, 0x1b
        /*0102*/ 	.short	0x00ff


	//----- nvinfo : EIATTR_NUM_BARRIERS
	.align		4
        /*0104*/ 	.byte	0x02, 0x4c
        /*0106*/ 	.byte	0x01
	.zero		1


	//----- nvinfo : EIATTR_ANNOTATIONS
	.align		4
        /*0108*/ 	.byte	0x04, 0x55
        /*010a*/ 	.short	(.L_39 - .L_38)


	//   ....[0]....
.L_38:
        /*010c*/ 	.word	0x00000001
        /*0110*/ 	.byte	0xe0, 0x00, 0x00, 0x00, 0x01, 0x00, 0x00, 0x00, 0x10, 0x01, 0x00, 0x00, 0x01, 0x00, 0x00, 0x00
        /* <DEDUP_REMOVED lines=2347> */
        /*93d0*/ 	.byte	0x70, 0x37, 0x02, 0x00


	//----- nvinfo : EIATTR_MERCURY_ISA_VERSION
	.align		4
.L_39:
        /*93d4*/ 	.byte	0x03, 0x5f
        /*93d6*/ 	.short	0x0101


	//----- nvinfo : EIATTR_EXIT_INSTR_OFFSETS
	.align		4
        /*93d8*/ 	.byte	0x04, 0x1c
        /*93da*/ 	.short	(.L_41 - .L_40)


	//   ....[0]....
.L_40:
        /*93dc*/ 	.word	0x000238d0


	//   ....[1]....
        /*93e0*/ 	.word	0x00023900


	//----- nvinfo : EIATTR_REQNTID
	.align		4
.L_41:
        /*93e4*/ 	.byte	0x04, 0x10
        /*93e6*/ 	.short	(.L_43 - .L_42)
.L_42:
        /*93e8*/ 	.word	0x00000040
        /*93ec*/ 	.word	0x00000001
        /*93f0*/ 	.word	0x00000001


	//----- nvinfo : EIATTR_CBANK_PARAM_SIZE
	.align		4
.L_43:
        /*93f4*/ 	.byte	0x03, 0x19
        /*93f6*/ 	.short	0x0050


	//----- nvinfo : EIATTR_PARAM_CBANK
	.align		4
        /*93f8*/ 	.byte	0x04, 0x0a
        /*93fa*/ 	.short	(.L_45 - .L_44)
	.align		4
.L_44:
        /*93fc*/ 	.word	index@(.nv.constant0.matmul_kernel)
        /*9400*/ 	.short	0x0210
        /*9402*/ 	.short	0x0050


	//----- nvinfo : EIATTR_SW_WAR
	.align		4
.L_45:
        /*9404*/ 	.byte	0x04, 0x36
        /*9406*/ 	.short	(.L_47 - .L_46)
.L_46:
        /*9408*/ 	.word	0x00000008
.L_47:


//--------------------- .nv.callgraph             --------------------------
	.section	.nv.callgraph,"",@"SHT_CUDA_CALLGRAPH"
	.align	4
	.sectionentsize	8
	.align		4
        /*0000*/ 	.word	0x00000000
	.align		4
        /*0004*/ 	.word	0xffffffff
	.align		4
        /*0008*/ 	.word	0x00000000
	.align		4
        /*000c*/ 	.word	0xfffffffe
	.align		4
        /*0010*/ 	.word	0x00000000
	.align		4
        /*0014*/ 	.word	0xfffffffd
	.align		4
        /*0018*/ 	.word	0x00000000
	.align		4
        /*001c*/ 	.word	0xfffffffc


//--------------------- .text.matmul_kernel       --------------------------
	.section	.text.matmul_kernel,"ax",@progbits
	.align	128
        .global         matmul_kernel
        .type           matmul_kernel,@function
        .size           matmul_kernel,(.L_x_3 - matmul_kernel)
        .other          matmul_kernel,@"STO_CUDA_ENTRY STV_DEFAULT"
matmul_kernel:
.text.matmul_kernel:
[----:B------:R-:W0:Y:S08]  /*0000*/  LDC R1, c[0x0][0x28] ;  /* 0x00000a00ff017b82 */ /* 0x000e300000000800 */
[----:B------:R-:W1:Y:S01]  /*0010*/  LDC.64 R2, c[0x0][0x228] ;  /* 0x00008a00ff027b82 */ /* 0x000e620000000a00 */
[----:B0-----:R-:W-:Y:S01]  /*0020*/  VIADD R1, R1, 0xffffe9c0 ;  /* 0xffffe9c001017836 */ /* 0x001fe20000000000 */
[----:B------:R-:W-:Y:S01]  /*0030*/  UMOV UR5, 0x400 ;  /* 0x0000040000057882 */ /* 0x000fe20000000000 */
[----:B------:R-:W-:-:S02]  /*0040*/  CS2R R24, SRZ ;  /* 0x0000000000187805 */ /* 0x000fc4000001ff00 */
[----:B------:R-:W-:Y:S02]  /*0050*/  CS2R R26, SRZ ;  /* 0x00000000001a7805 */ /* 0x000fe4000001ff00 */
[----:B------:R-:W-:Y:S02]  /*0060*/  CS2R R20, SRZ ;  /* 0x0000000000147805 */ /* 0x000fe4000001ff00 */
[----:B------:R-:W-:Y:S02]  /*0070*/  CS2R R22, SRZ ;  /* 0x0000000000167805 */ /* 0x000fe4000001ff00 */
[----:B------:R-:W-:Y:S01]  /*0080*/  CS2R R16, SRZ ;  /* 0x0000000000107805 */ /* 0x000fe2000001ff00 */
[----:B------:R-:W0:Y:S01]  /*0090*/  S2UR UR4, SR_CTAID.X ;  /* 0x00000000000479c3 */ /* 0x000e220000002500 */
[----:B------:R-:W-:Y:S02]  /*00a0*/  CS2R R18, SRZ ;  /* 0x0000000000127805 */ /* 0x000fe4000001ff00 */
[----:B------:R-:W-:-:S05]  /*00b0*/  CS2R R14, SRZ ;  /* 0x00000000000e7805 */ /* 0x000fca000001ff00 */
[----:B------:R-:W2:Y:S01]  /*00c0*/  S2UR UR6, SR_CgaCtaId ;  /* 0x00000000000679c3 */ /* 0x000ea20000008800 */
[----:B-1----:R-:W-:Y:S01]  /*00d0*/  VIADD R0, R3, 0x7f ;  /* 0x0000007f03007836 */ /* 0x002fe20000000000 */
[----:B------:R1:W-:Y:S06]  /*00e0*/  STL [R1+0xa58], R3 ;  /* 0x000a580301007387 */ /* 0x0003ec0000100800 */
[----:B------:R-:W3:Y:S01]  /*00f0*/  LDC R29, c[0x0][0x230] ;  /* 0x00008c00ff1d7b82 */ /* 0x000ee20000000800 */
[----:B------:R-:W-:Y:S01]  /*0100*/  SHF.R.S32.HI R5, RZ, 0x1f, R0 ;  /* 0x0000001fff057819 */ /* 0x000fe20000011400 */
[----:B------:R4:W-:Y:S03]  /*0110*/  STL [R1+0xa5c], R2 ;  /* 0x000a5c0201007387 */ /* 0x0009e60000100800 */
[----:B------:R-:W-:Y:S01]  /*0120*/  LEA.HI R5, R5, R0, RZ, 0x7 ;  /* 0x0000000005057211 */ /* 0x000fe200078f38ff */
[----:B------:R-:W-:Y:S03]  /*0130*/  STL [R1+0x40], RZ ;  /* 0x000040ff01007387 */ /* 0x000fe60000100800 */
[----:B------:R-:W-:Y:S01]  /*0140*/  SHF.R.S32.HI R0, RZ, 0x7, R5 ;  /* 0x00000007ff007819 */ /* 0x000fe20000011405 */
[----:B------:R-:W-:Y:S01]  /*0150*/  STL [R1+0x44], RZ ;  /* 0x000044ff01007387 */ /* 0x000fe20000100800 */
[----:B0-----:R-:W-:Y:S01]  /*0160*/  I2FP.F32.U32 R5, UR4 ;  /* 0x0000000400057c45 */ /* 0x001fe20008201000 */
[----:B------:R-:W-:Y:S01]  /*0170*/  ULDC UR4, c[0x0][0x150] ;  /* 0x0000540000047ab9 */ /* 0x000fe20000000800 */
[----:B--2---:R-:W-:Y:S01]  /*0180*/  ULEA UR5, UR6, UR5, 0x18 ;  /* 0x0000000506057291 */ /* 0x004fe2000f8ec03f */
[----:B------:R-:W-:Y:S01]  /*0190*/  IMAD.SHL.U32 R0, R0, 0x8, RZ ;  /* 0x0000000800007824 */ /* 0x000fe200078e00ff */
[----:B------:R-:W-:Y:S01]  /*01a0*/  STL [R1+0x48], RZ ;  /* 0x000048ff01007387 */ /* 0x000fe20000100800 */
[----:B------:R-:W-:Y:S01]  /*01b0*/  FMUL R5, R5, UR4 ;  /* 0x0000000405057c20 */ /* 0x000fe20008400000 */
[----:B------:R-:W-:-:S02]  /*01c0*/  USHF.L.U32 UR4, UR6, 0x6, URZ ;  /* 0x0000000606047899 */ /* 0x000fc4000800063f */
[----:B------:R-:W-:Y:S01]  /*01d0*/  IABS R9, R0 ;  /* 0x0000000000097213 */ /* 0x000fe20000000000 */
[----:B------:R-:W-:Y:S01]  /*01e0*/  STL [R1+0x4c], RZ ;  /* 0x00004cff01007387 */ /* 0x000fe20000100800 */
[----:B------:R-:W-:Y:S01]  /*01f0*/  ULOP3.LUT UR4, UR4, 0x40, URZ, 0xc0, !UPT ;  /* 0x0000004004047892 */ /* 0x000fe2000f8ec03f */
[----:B------:R-:W0:Y:S01]  /*0200*/  F2I.U32.TRUNC.NTZ R5, R5 ;  /* 0x0000000500057305 */ /* 0x000e22000020f000 */
[----:B---3--:R-:W-:Y:S01]  /*0210*/  VIADD R29, R29, 0x3f ;  /* 0x0000003f1d1d7836 */ /* 0x008fe20000000000 */
[----:B------:R-:W-:Y:S04]  /*0220*/  STL [R1+0x30], RZ ;  /* 0x000030ff01007387 */ /* 0x000fe80000100800 */
[----:B------:R-:W-:Y:S02]  /*0230*/  STL [R1+0x34], RZ ;  /* 0x000034ff01007387 */ /* 0x000fe40000100800 */
[----:B------:R-:W2:Y:S02]  /*0240*/  I2F.RP R4, R9 ;  /* 0x0000000900047306 */ /* 0x000ea40000209400 */
[----:B------:R-:W-:Y:S04]  /*0250*/  STL [R1+0x38], RZ ;  /* 0x000038ff01007387 */ /* 0x000fe80000100800 */
[----:B------:R-:W-:Y:S01]  /*0260*/  STL [R1+0x3c], RZ ;  /* 0x00003cff01007387 */ /* 0x000fe20000100800 */
[----:B0-----:R-:W-:-:S03]  /*0270*/  IABS R13, R5 ;  /* 0x00000005000d7213 */ /* 0x001fc60000000000 */
[----:B------:R-:W-:Y:S04]  /*0280*/  STL [R1+0x20], RZ ;  /* 0x000020ff01007387 */ /* 0x000fe80000100800 */
[----:B------:R-:W-:Y:S01]  /*0290*/  STL [R1+0x24], RZ ;  /* 0x000024ff01007387 */ /* 0x000fe20000100800 */
[----:B--2---:R-:W0:Y:S03]  /*02a0*/  MUFU.RCP R4, R4 ;  /* 0x0000000400047308 */ /* 0x004e260000001000 */
[----:B------:R-:W-:Y:S04]  /*02b0*/  STL [R1+0x28], RZ ;  /* 0x000028ff01007387 */ /* 0x000fe80000100800 */
[----:B------:R-:W-:Y:S04]  /*02c0*/  STL [R1+0x2c], RZ ;  /* 0x00002cff01007387 */ /* 0x000fe80000100800 */
[----:B------:R-:W-:Y:S04]  /*02d0*/  STL [R1+0x10], RZ ;  /* 0x000010ff01007387 */ /* 0x000fe80000100800 */
[----:B------:R-:W-:Y:S01]  /*02e0*/  STL [R1+0x14], RZ ;  /* 0x000014ff01007387 */ /* 0x000fe20000100800 */
[----:B0-----:R-:W-:Y:S01]  /*02f0*/  VIADD R6, R4, 0xffffffe ;  /* 0x0ffffffe04067836 */ /* 0x001fe20000000000 */
[----:B------:R-:W-:-:S02]  /*0300*/  IABS R4, R0 ;  /* 0x0000000000047213 */ /* 0x000fc40000000000 */
[----:B------:R-:W-:Y:S01]  /*0310*/  STL [R1+0x18], RZ ;  /* 0x000018ff01007387 */ /* 0x000fe20000100800 */
[----:B------:R0:W2:Y:S02]  /*0320*/  F2I.FTZ.U32.TRUNC.NTZ R7, R6 ;  /* 0x0000000600077305 */ /* 0x0000a4000021f000 */
[----:B------:R-:W-:Y:S01]  /*0330*/  IMAD.MOV R4, RZ, RZ, -R4 ;  /* 0x000000ffff047224 */ /* 0x000fe200078e0a04 */
[----:B------:R-:W-:Y:S04]  /*0340*/  STL [R1+0x1c], RZ ;  /* 0x00001cff01007387 */ /* 0x000fe80000100800 */
[----:B------:R-:W-:Y:S01]  /*0350*/  STL [R1], RZ ;  /* 0x000000ff01007387 */ /* 0x000fe20000100800 */
[----:B0-----:R-:W-:-:S03]  /*0360*/  IMAD.MOV.U32 R6, RZ, RZ, RZ ;  /* 0x000000ffff067224 */ /* 0x001fc600078e00ff */
[----:B------:R-:W-:Y:S01]  /*0370*/  STL [R1+0x4], RZ ;  /* 0x000004ff01007387 */ /* 0x000fe20000100800 */
[----:B--2---:R-:W-:-:S03]  /*0380*/  IMAD.MOV R8, RZ, RZ, -R7 ;  /* 0x000000ffff087224 */ /* 0x004fc600078e0a07 */
[----:B------:R-:W-:Y:S01]  /*0390*/  STL [R1+0x8], RZ ;  /* 0x000008ff01007387 */ /* 0x000fe20000100800 */
[----:B------:R-:W-:-:S03]  /*03a0*/  IMAD R11, R8, R9, RZ ;  /* 0x00000009080b7224 */ /* 0x000fc600078e02ff */
[----:B------:R-:W-:Y:S01]  /*03b0*/  STL [R1+0xc], RZ ;  /* 0x00000cff01007387 */ /* 0x000fe20000100800 */
[----:B------:R-:W-:-:S03]  /*03c0*/  IMAD.HI.U32 R6, R7, R11, R6 ;  /* 0x0000000b07067227 */ /* 0x000fc600078e0006 */
[----:B------:R-:W-:Y:S04]  /*03d0*/  STL [R1+0x60], RZ ;  /* 0x000060ff01007387 */ /* 0x000fe80000100800 */
[----:B------:R-:W-:Y:S01]  /*03e0*/  STL [R1+0x64], RZ ;  /* 0x000064ff01007387 */ /* 0x000fe20000100800 */
[----:B------:R-:W-:-:S03]  /*03f0*/  IMAD.HI.U32 R6, R6, R13, RZ ;  /* 0x0000000d06067227 */ /* 0x000fc600078e00ff */
[----:B------:R-:W-:Y:S01]  /*0400*/  STL [R1+0x68], RZ ;  /* 0x000068ff01007387 */ /* 0x000fe20000100800 */
[----:B------:R-:W-:Y:S01]  /*0410*/  IMAD R4, R6, R4, R13 ;  /* 0x0000000406047224 */ /* 0x000fe200078e020d */
[----:B------:R-:W-:Y:S01]  /*0420*/  ULDC.64 UR8, c[0x0][0x208] ;  /* 0x0000820000087ab9 */ /* 0x000fe20000000a00 */
[----:B------:R-:W-:Y:S01]  /*0430*/  CS2R R12, SRZ ;  /* 0x00000000000c7805 */ /* 0x000fe2000001ff00 */
[----:B------:R-:W-:Y:S02]  /*0440*/  STL [R1+0x6c], RZ ;  /* 0x00006cff01007387 */ /* 0x000fe40000100800 */
[----:B------:R-:W-:Y:S02]  /*0450*/  ISETP.GT.U32.AND P1, PT, R9, R4, PT ;  /* 0x000000040900720c */ /* 0x000fe40003f24070 */
[----:B------:R-:W-:Y:S04]  /*0460*/  STL [R1+0x70], RZ ;  /* 0x000070ff01007387 */ /* 0x000fe80000100800 */
[----:B------:R-:W-:Y:S04]  /*0470*/  STL [R1+0x74], RZ ;  /* 0x000074ff01007387 */ /* 0x000fe80000100800 */
[----:B------:R-:W-:Y:S03]  /*0480*/  STL [R1+0x78], RZ ;  /* 0x000078ff01007387 */ /* 0x000fe60000100800 */
[----:B------:R-:W-:Y:S01]  /*0490*/  @!P1 IMAD.IADD R4, R4, 0x1, -R9 ;  /* 0x0000000104049824 */ /* 0x000fe200078e0a09 */
[----:B------:R-:W-:Y:S01]  /*04a0*/  STL [R1+0x7c], RZ ;  /* 0x00007cff01007387 */ /* 0x000fe20000100800 */
[----:B------:R-:W-:Y:S01]  /*04b0*/  @!P1 VIADD R6, R6, 0x1 ;  /* 0x0000000106069836 */ /* 0x000fe20000000000 */
[----:B------:R-:W-:-:S02]  /*04c0*/  ISETP.NE.AND P1, PT, R0, RZ, PT ;  /* 0x000000ff0000720c */ /* 0x000fc40003f25270 */
[----:B------:R-:W-:Y:S01]  /*04d0*/  ISETP.GE.U32.AND P0, PT, R4, R9, PT ;  /* 0x000000090400720c */ /* 0x000fe20003f06070 */
[----:B------:R-:W-:Y:S01]  /*04e0*/  STL [R1+0x80], RZ ;  /* 0x000080ff01007387 */ /* 0x000fe20000100800 */
[----:B------:R-:W-:-:S03]  /*04f0*/  LOP3.LUT R4, R5, R0, RZ, 0x3c, !PT ;  /* 0x0000000005047212 */ /* 0x000fc600078e3cff */
[----:B------:R-:W-:Y:S01]  /*0500*/  STL [R1+0x84], RZ ;  /* 0x000084ff01007387 */ /* 0x000fe20000100800 */
[----:B------:R-:W-:Y:S01]  /*0510*/  ISETP.GE.AND P2, PT, R4, RZ, PT ;  /* 0x000000ff0400720c */ /* 0x000fe20003f46270 */
[----:B------:R-:W-:Y:S02]  /*0520*/  VIADD R4, R2, 0x7f ;  /* 0x0000007f02047836 */ /* 0x000fe40000000000 */
[----:B------:R-:W-:Y:S03]  /*0530*/  STL [R1+0x88], RZ ;  /* 0x000088ff01007387 */ /* 0x000fe60000100800 */
[----:B------:R-:W-:Y:S01]  /*0540*/  SHF.R.S32.HI R7, RZ, 0x1f, R4 ;  /* 0x0000001fff077819 */ /* 0x000fe20000011404 */
[----:B------:R-:W-:Y:S01]  /*0550*/  @P0 VIADD R6, R6, 0x1 ;  /* 0x0000000106060836 */ /* 0x000fe20000000000 */
[----:B------:R-:W-:Y:S02]  /*0560*/  STL [R1+0x8c], RZ ;  /* 0x00008cff01007387 */ /* 0x000fe40000100800 */
[----:B------:R-:W-:-:S02]  /*0570*/  LEA.HI R7, R7, R4, RZ, 0x7 ;  /* 0x0000000407077211 */ /* 0x000fc400078f38ff */
[----:B------:R-:W-:Y:S01]  /*0580*/  STL [R1+0x90], RZ ;  /* 0x000090ff01007387 */ /* 0x000fe20000100800 */
[----:B------:R-:W-:Y:S01]  /*0590*/  @!P2 IMAD.MOV R6, RZ, RZ, -R6 ;  /* 0x000000ffff06a224 */ /* 0x000fe200078e0a06 */
[----:B------:R-:W-:Y:S02]  /*05a0*/  @!P1 LOP3.LUT R6, RZ, R0, RZ, 0x33, !PT ;  /* 0x00000000ff069212 */ /* 0x000fe400078e33ff */
[----:B------:R-:W-:Y:S03]  /*05b0*/  STL [R1+0x94], RZ ;  /* 0x000094ff01007387 */ /* 0x000fe60000100800 */
[----:B------:R-:W-:Y:S01]  /*05c0*/  IMAD.SHL.U32 R28, R6, 0x8, RZ ;  /* 0x00000008061c7824 */ /* 0x000fe200078e00ff */
[----:B------:R-:W-:Y:S01]  /*05d0*/  STL [R1+0x98], RZ ;  /* 0x000098ff01007387 */ /* 0x000fe20000100800 */
[----:B------:R-:W-:-:S03]  /*05e0*/  IMAD.MOV R6, RZ, RZ, -R6 ;  /* 0x000000ffff067224 */ /* 0x000fc600078e0a06 */
[----:B------:R-:W-:Y:S01]  /*05f0*/  LEA.HI.SX32 R4, R7, -R28, 0x19 ;  /* 0x8000001c07047211 */ /* 0x000fe200078fcaff */
[----:B------:R-:W-:Y:S01]  /*0600*/  IMAD R11, R0, R6, R5 ;  /* 0x00000006000b7224 */ /* 0x000fe200078e0205 */
[----:B------:R-:W-:Y:S01]  /*0610*/  STL [R1+0x9c], RZ ;  /* 0x00009cff01007387 */ /* 0x000fe20000100800 */
[----:B------:R-:W-:Y:S01]  /*0620*/  IMAD.MOV.U32 R6, RZ, RZ, RZ ;  /* 0x000000ffff067224 */ /* 0x000fe200078e00ff */
[----:B------:R-:W-:Y:S02]  /*0630*/  VIMNMX R4, R4, 0x8, PT ;  /* 0x0000000804047848 */ /* 0x000fe40003fe0100 */
[----:B------:R-:W-:Y:S02]  /*0640*/  STL [R1+0xa0], RZ ;  /* 0x0000a0ff01007387 */ /* 0x000fe40000100800 */
[-C--:B------:R-:W-:Y:S02]  /*0650*/  IABS R10, R4.reuse ;  /* 0x00000004000a7213 */ /* 0x080fe40000000000 */
[----:B------:R-:W-:Y:S01]  /*0660*/  IABS R0, R4 ;  /* 0x0000000400007213 */ /* 0x000fe20000000000 */
[----:B------:R-:W-:Y:S01]  /*0670*/  STL [R1+0xa4], RZ ;  /* 0x0000a4ff01007387 */ /* 0x000fe20000100800 */
[----:B------:R-:W0:Y:S03]  /*0680*/  I2F.RP R8, R10 ;  /* 0x0000000a00087306 */ /* 0x000e260000209400 */
[----:B------:R-:W-:Y:S04]  /*0690*/  STL [R1+0xa8], RZ ;  /* 0x0000a8ff01007387 */ /* 0x000fe80000100800 */
[----:B------:R-:W-:Y:S01]  /*06a0*/  STL [R1+0xac], RZ ;  /* 0x0000acff01007387 */ /* 0x000fe20000100800 */
[----:B-1----:R-:W1:Y:S01]  /*06b0*/  S2R R3, SR_TID.X ;  /* 0x0000000000037919 */ /* 0x002e620000002100 */
[----:B0-----:R-:W0:Y:S02]  /*06c0*/  MUFU.RCP R8, R8 ;  /* 0x0000000800087308 */ /* 0x001e240000001000 */
[----:B0-----:R-:W-:-:S06]  /*06d0*/  VIADD R7, R8, 0xffffffe ;  /* 0x0ffffffe08077836 */ /* 0x001fcc0000000000 */
[----:B------:R-:W0:Y:S01]  /*06e0*/  F2I.FTZ.U32.TRUNC.NTZ R7, R7 ;  /* 0x0000000700077305 */ /* 0x000e22000021f000 */
[----:B-1----:R-:W-:Y:S01]  /*06f0*/  LOP3.LUT R3, R3, 0x3f, RZ, 0xc0, !PT ;  /* 0x0000003f03037812 */ /* 0x002fe200078ec0ff */
[----:B0-----:R-:W-:-:S04]  /*0700*/  IMAD.MOV R9, RZ, RZ, -R7 ;  /* 0x000000ffff097224 */ /* 0x001fc800078e0a07 */
[----:B------:R-:W-:Y:S01]  /*0710*/  IMAD.MOV.U32 R5, RZ, RZ, R9 ;  /* 0x000000ffff057224 */ /* 0x000fe200078e0009 */
[----:B------:R-:W-:-:S03]  /*0720*/  IABS R9, R11 ;  /* 0x0000000b00097213 */ /* 0x000fc60000000000 */
[----:B------:R-:W-:-:S04]  /*0730*/  IMAD R5, R5, R10, RZ ;  /* 0x0000000a05057224 */ /* 0x000fc800078e02ff */
[----:B------:R-:W-:-:S04]  /*0740*/  IMAD.HI.U32 R6, R7, R5, R6 ;  /* 0x0000000507067227 */ /* 0x000fc800078e0006 */
[----:B------:R-:W-:Y:S02]  /*0750*/  IMAD.MOV R5, RZ, RZ, -R0 ;  /* 0x000000ffff057224 */ /* 0x000fe400078e0a00 */
[----:B------:R-:W-:Y:S01]  /*0760*/  IMAD.HI.U32 R0, R6, R9, RZ ;  /* 0x0000000906007227 */ /* 0x000fe200078e00ff */
[----:B------:R-:W-:-:S03]  /*0770*/  CS2R R6, SRZ ;  /* 0x0000000000067805 */ /* 0x000fc6000001ff00 */
[----:B------:R-:W-:Y:S01]  /*0780*/  IMAD R5, R0, R5, R9 ;  /* 0x0000000500057224 */ /* 0x000fe200078e0209 */
[----:B------:R-:W-:-:S04]  /*0790*/  CS2R R8, SRZ ;  /* 0x0000000000087805 */ /* 0x000fc8000001ff00 */
[----:B------:R-:W-:-:S13]  /*07a0*/  ISETP.GT.U32.AND P1, PT, R10, R5, PT ;  /* 0x000000050a00720c */ /* 0x000fda0003f24070 */
[----:B------:R-:W-:Y:S02]  /*07b0*/  @!P1 IMAD.IADD R5, R5, 0x1, -R10 ;  /* 0x0000000105059824 */ /* 0x000fe400078e0a0a */
[----:B------:R-:W-:Y:S01]  /*07c0*/  @!P1 VIADD R0, R0, 0x1 ;  /* 0x0000000100009836 */ /* 0x000fe20000000000 */
[----:B------:R-:W-:Y:S02]  /*07d0*/  ISETP.NE.AND P1, PT, R4, RZ, PT ;  /* 0x000000ff0400720c */ /* 0x000fe40003f25270 */
[----:B------:R-:W-:Y:S02]  /*07e0*/  ISETP.GE.U32.AND P0, PT, R5, R10, PT ;  /* 0x0000000a0500720c */ /* 0x000fe40003f06070 */
[----:B------:R-:W-:-:S04]  /*07f0*/  LOP3.LUT R5, R11, R4, RZ, 0x3c, !PT ;  /* 0x000000040b057212 */ /* 0x000fc800078e3cff */
[----:B------:R-:W-:-:S07]  /*0800*/  ISETP.GE.AND P2, PT, R5, RZ, PT ;  /* 0x000000ff0500720c */ /* 0x000fce0003f46270 */
[----:B------:R-:W-:Y:S01]  /*0810*/  @P0 VIADD R0, R0, 0x1 ;  /* 0x0000000100000836 */ /* 0x000fe20000000000 */
[----:B------:R-:W-:-:S05]  /*0820*/  ISETP.GE.AND P0, PT, R29, 0x40, PT ;  /* 0x000000401d00780c */ /* 0x000fca0003f06270 */
[----:B------:R-:W-:Y:S01]  /*0830*/  @!P2 IMAD.MOV R0, RZ, RZ, -R0 ;  /* 0x000000ffff00a224 */ /* 0x000fe200078e0a00 */
[----:B------:R-:W-:-:S04]  /*0840*/  @!P1 LOP3.LUT R0, RZ, R4, RZ, 0x33, !PT ;  /* 0x00000004ff009212 */ /* 0x000fc800078e33ff */
[----:B----4-:R-:W-:Y:S01]  /*0850*/  LEA R2, R0, UR4, 0x7 ;  /* 0x0000000400027c11 */ /* 0x010fe2000f8e38ff */
[----:B------:R-:W-:-:S04]  /*0860*/  IMAD.MOV R5, RZ, RZ, -R0 ;  /* 0x000000ffff057224 */ /* 0x000fc800078e0a00 */
[C---:B------:R-:W-:Y:S01]  /*0870*/  VIADD R0, R2.reuse, 0x1 ;  /* 0x0000000102007836 */ /* 0x040fe20000000000 */
[----:B------:R-:W-:Y:S01]  /*0880*/  STL [R1+0x38c], R2 ;  /* 0x00038c0201007387 */ /* 0x000fe20000100800 */
[----:B------:R-:W-:Y:S02]  /*0890*/  VIADD R29, R2, 0x2 ;  /* 0x00000002021d7836 */ /* 0x000fe40000000000 */
[----:B------:R-:W-:Y:S01]  /*08a0*/  IMAD R5, R4, R5, R11 ;  /* 0x0000000504057224 */ /* 0x000fe200078e020b */
[----:B------:R0:W-:Y:S01]  /*08b0*/  STL [R1+0x190], R0 ;  /* 0x0001900001007387 */ /* 0x0001e20000100800 */
[----:B------:R-:W-:Y:S02]  /*08c0*/  CS2R R10, SRZ ;  /* 0x00000000000a7805 */ /* 0x000fe4000001ff00 */
[----:B------:R-:W-:Y:S01]  /*08d0*/  IMAD.IADD R28, R28, 0x1, R5 ;  /* 0x000000011c1c7824 */ /* 0x000fe200078e0205 */
[----:B------:R1:W-:Y:S01]  /*08e0*/  STL [R1+0x18c], R29 ;  /* 0x00018c1d01007387 */ /* 0x0003e20000100800 */
[----:B------:R-:W-:-:S02]  /*08f0*/  CS2R R4, SRZ ;  /* 0x0000000000047805 */ /* 0x000fc4000001ff00 */
[----:B------:R-:W-:Y:S02]  /*0900*/  IMAD R3, R28, 0x80, R3 ;  /* 0x000000801c037824 */ /* 0x000fe400078e0203 */
[C---:B------:R-:W-:Y:S02]  /*0910*/  VIADD R28, R2.reuse, 0x3f ;  /* 0x0000003f021c7836 */ /* 0x040fe40000000000 */
[C---:B0-----:R-:W-:Y:S02]  /*0920*/  VIADD R0, R2.reuse, 0x3 ;  /* 0x0000000302007836 */ /* 0x041fe40000000000 */
[----:B-1----:R-:W-:-:S03]  /*0930*/  VIADD R29, R2, 0x4 ;  /* 0x00000004021d7836 */ /* 0x002fc60000000000 */
[----:B------:R0:W-:Y:S04]  /*0940*/  STL [R1+0x188], R0 ;  /* 0x0001880001007387 */ /* 0x0001e80000100800 */
[----:B------:R1:W-:Y:S01]  /*0950*/  STL [R1+0x184], R29 ;  /* 0x0001841d01007387 */ /* 0x0003e20000100800 */
        /* <DEDUP_REMOVED lines=113> */
[----:B-1----:R-:W-:Y:S02]  /*1070*/  VIADD R29, R2, 0x3e ;  /* 0x0000003e021d7836 */ /* 0x002fe40000000000 */
[----:B------:R0:W5:Y:S04]  /*1080*/  LDL.LU R2, [R1+0xa5c] ;  /* 0x000a5c0001027983 */ /* 0x0001680000300800 */
[----:B------:R1:W-:Y:S02]  /*1090*/  STL [R1+0xa54], R3 ;  /* 0x000a540301007387 */ /* 0x0003e40000100800 */
[----:B-1----:R-:W-:-:S05]  /*10a0*/  VIADD R3, R3, 0x40 ;  /* 0x0000004003037836 */ /* 0x002fca0000000000 */
[----:B------:R1:W-:Y:S04]  /*10b0*/  STL [R1+0x438], R3 ;  /* 0x0004380301007387 */ /* 0x0003e80000100800 */
[----:B-1----:R0:W5:Y:S04]  /*10c0*/  LDL.LU R3, [R1+0xa58] ;  /* 0x000a580001037983 */ /* 0x0021680000300800 */
[----:B------:R0:W-:Y:S01]  /*10d0*/  STL [R1+0x50], R0 ;  /* 0x0000500001007387 */ /* 0x0001e20000100800 */
[----:B------:R-:W-:Y:S05]  /*10e0*/  @!P0 BRA `(.L_x_0) ;  /* 0x000001ec002c8947 */ /* 0x000fea0003800000 */
[----:B------:R-:W2:Y:S01]  /*10f0*/  LDL.LU R11, [R1+0x144] ;  /* 0x00014400010b7983 */ /* 0x000ea20000300800 */
[----:B-----5:R-:W-:Y:S01]  /*1100*/  IABS R8, R2 ;  /* 0x0000000200087213 */ /* 0x020fe20000000000 */
[----:B------:R-:W-:Y:S01]  /*1110*/  IMAD.MOV.U32 R27, RZ, RZ, R0 ;  /* 0x000000ffff1b7224 */ /* 0x000fe200078e0000 */
[----:B------:R-:W-:Y:S01]  /*1120*/  ISETP.GE.AND P2, PT, R29, RZ, PT ;  /* 0x000000ff1d00720c */ /* 0x000fe20003f46270 */
[----:B------:R-:W3:Y:S01]  /*1130*/  LDL.LU R13, [R1+0x138] ;  /* 0x00013800010d7983 */ /* 0x000ee20000300800 */
[----:B------:R-:W-:Y:S01]  /*1140*/  ISETP.GE.AND P0, PT, R28, RZ, PT ;  /* 0x000000ff1c00720c */ /* 0x000fe20003f06270 */
[----:B------:R-:W-:Y:S01]  /*1150*/  ULDC UR4, c[0x0][0x23c] ;  /* 0x00008f0000047ab9 */ /* 0x000fe20000000800 */
[----:B------:R-:W-:Y:S01]  /*1160*/  ULDC.64 UR12, c[0x0][0x218] ;  /* 0x00008600000c7ab9 */ /* 0x000fe20000000a00 */
[----:B------:R-:W4:Y:S01]  /*1170*/  LDL.LU R12, [R1+0x108] ;  /* 0x00010800010c7983 */ /* 0x000f220000300800 */
[----:B------:R-:W-:Y:S01]  /*1180*/  ULDC UR6, c[0x0][0x234] ;  /* 0x00008d0000067ab9 */ /* 0x000fe20000000800 */
[----:B------:R-:W-:-:S02]  /*1190*/  ULDC.64 UR10, c[0x0][0x210] ;  /* 0x00008400000a7ab9 */ /* 0x000fc40000000a00 */
[----:B------:R-:W2:Y:S04]  /*11a0*/  LDL.LU R17, [R1+0xec] ;  /* 0x0000ec0001117983 */ /* 0x000ea80000300800 */
[----:B------:R-:W2:Y:S04]  /*11b0*/  LDL.LU R19, [R1+0x14c] ;  /* 0x00014c0001137983 */ /* 0x000ea80000300800 */
[----:B------:R-:W2:Y:S04]  /*11c0*/  LDL R14, [R1+0x11c] ;  /* 0x00011c00010e7983 */ /* 0x000ea80000100800 */
[----:B------:R-:W3:Y:S04]  /*11d0*/  LDL.LU R22, [R1+0xc4] ;  /* 0x0000c40001167983 */ /* 0x000ee80000300800 */
[----:B------:R-:W2:Y:S04]  /*11e0*/  LDL.LU R18, [R1+0x148] ;  /* 0x0001480001127983 */ /* 0x000ea80000300800 */
[----:B------:R-:W2:Y:S04]  /*11f0*/  LDL.LU R16, [R1+0x140] ;  /* 0x0001400001107983 */ /* 0x000ea80000300800 */
[----:B------:R-:W2:Y:S04]  /*1200*/  LDL.LU R21, [R1+0x128] ;  /* 0x0001280001157983 */ /* 0x000ea80000300800 */
[----:B------:R-:W2:Y:S04]  /*1210*/  LDL.LU R20, [R1+0x12c] ;  /* 0x00012c0001147983 */ /* 0x000ea80000300800 */
[----:B------:R-:W2:Y:S04]  /*1220*/  LDL.LU R15, [R1+0x13c] ;  /* 0x00013c00010f7983 */ /* 0x000ea80000300800 */
[----:B------:R-:W2:Y:S04]  /*1230*/  LDL R24, [R1+0xa54] ;  /* 0x000a540001187983 */ /* 0x000ea80000100800 */
[----:B------:R-:W2:Y:S01]  /*1240*/  LDL R25, [R1+0x438] ;  /* 0x0004380001197983 */ /* 0x000ea20000100800 */
[----:B------:R-:W1:Y:S01]  /*1250*/  I2F.RP R4, R8 ;  /* 0x0000000800047306 */ /* 0x000e620000209400 */
[----:B0-----:R-:W-:-:S02]  /*1260*/  IABS R0, R3 ;  /* 0x0000000300007213 */ /* 0x001fc40000000000 */
[----:B------:R0:W-:Y:S05]  /*1270*/  STL [R1+0xb94], R3 ;  /* 0x000b940301007387 */ /* 0x0001ea0000100800 */
[----:B-1----:R-:W1:Y:S01]  /*1280*/  MUFU.RCP R4, R4 ;  /* 0x0000000400047308 */ /* 0x002e620000001000 */
[----:B0-----:R-:W2:Y:S07]  /*1290*/  LDL.LU R3, [R1+0x58] ;  /* 0x0000580001037983 */ /* 0x001eae0000300800 */
[----:B------:R-:W0:Y:S01]  /*12a0*/  I2F.RP R7, R0 ;  /* 0x0000000000077306 */ /* 0x000e220000209400 */
[----:B-1----:R-:W-:-:S07]  /*12b0*/  VIADD R4, R4, 0xffffffe ;  /* 0x0ffffffe04047836 */ /* 0x002fce0000000000 */
[----:B------:R1:W1:Y:S08]  /*12c0*/  F2I.FTZ.U32.TRUNC.NTZ R5, R4 ;  /* 0x0000000400057305 */ /* 0x000270000021f000 */
[----:B0-----:R-:W0:Y:S01]  /*12d0*/  MUFU.RCP R7, R7 ;  /* 0x0000000700077308 */ /* 0x001e220000001000 */
[----:B-1----:R-:W-:Y:S02]  /*12e0*/  IMAD.MOV.U32 R4, RZ, RZ, RZ ;  /* 0x000000ffff047224 */ /* 0x002fe400078e00ff */
[----:B------:R-:W-:-:S04]  /*12f0*/  IMAD.MOV R6, RZ, RZ, -R5 ;  /* 0x000000ffff067224 */ /* 0x000fc800078e0a05 */
[----:B------:R-:W-:-:S04]  /*1300*/  IMAD R6, R6, R8, RZ ;  /* 0x0000000806067224 */ /* 0x000fc800078e02ff */
[----:B------:R-:W-:-:S04]  /*1310*/  IMAD.HI.U32 R6, R5, R6, R4 ;  /* 0x0000000605067227 */ /* 0x000fc800078e0004 */
[----:B0-----:R-:W-:-:S06]  /*1320*/  VIADD R7, R7, 0xffffffe ;  /* 0x0ffffffe07077836 */ /* 0x001fcc0000000000 */
[----:B------:R-:W0:Y:S01]  /*1330*/  F2I.FTZ.U32.TRUNC.NTZ R7, R7 ;  /* 0x0000000700077305 */ /* 0x000e22000021f000 */
[----:B---3--:R-:W-:Y:S02]  /*1340*/  IMAD.MOV.U32 R26, RZ, RZ, R22 ;  /* 0x000000ffff1a7224 */ /* 0x008fe400078e0016 */
[----:B----4-:R-:W-:Y:S01]  /*1350*/  IMAD.MOV.U32 R22, RZ, RZ, R12 ;  /* 0x000000ffff167224 */ /* 0x010fe200078e000c */
[----:B--2---:R-:W-:Y:S02]  /*1360*/  IABS R9, R24 ;  /* 0x0000001800097213 */ /* 0x004fe40000000000 */
[----:B------:R-:W-:-:S03]  /*1370*/  IABS R5, R25 ;  /* 0x0000001900057213 */ /* 0x000fc60000000000 */
[----:B------:R-:W-:Y:S02]  /*1380*/  IMAD.MOV.U32 R4, RZ, RZ, R9 ;  /* 0x000000ffff047224 */ /* 0x000fe400078e0009 */
[----:B0-----:R-:W-:Y:S02]  /*1390*/  IMAD.MOV R9, RZ, RZ, -R7 ;  /* 0x000000ffff097224 */ /* 0x001fe400078e0a07 */
[----:B------:R-:W-:-:S04]  /*13a0*/  IMAD.HI.U32 R10, R6, R4, RZ ;  /* 0x00000004060a7227 */ /* 0x000fc800078e00ff */
[----:B------:R-:W-:-:S04]  /*13b0*/  IMAD.HI.U32 R6, R6, R5, RZ ;  /* 0x0000000506067227 */ /* 0x000fc800078e00ff */
[----:B------:R-:W-:Y:S02]  /*13c0*/  IMAD.MOV R10, RZ, RZ, -R10 ;  /* 0x000000ffff0a7224 */ /* 0x000fe400078e0a0a */
[----:B------:R-:W-:Y:S02]  /*13d0*/  IMAD.MOV R6, RZ, RZ, -R6 ;  /* 0x000000ffff067224 */ /* 0x000fe400078e0a06 */
[C---:B------:R-:W-:Y:S02]  /*13e0*/  IMAD R4, R8.reuse, R10, R4 ;  /* 0x0000000a08047224 */ /* 0x040fe400078e0204 */
[C---:B------:R-:W-:Y:S02]  /*13f0*/  IMAD R5, R8.reuse, R6, R5 ;  /* 0x0000000608057224 */ /* 0x040fe400078e0205 */
[----:B------:R-:W-:Y:S01]  /*1400*/  IMAD R23, R9, R0, RZ ;  /* 0x0000000009177224 */ /* 0x000fe200078e02ff */
[C---:B------:R-:W-:Y:S01]  /*1410*/  ISETP.GT.U32.AND P1, PT, R8.reuse, R4, PT ;  /* 0x000000040800720c */ /* 0x040fe20003f24070 */
[----:B------:R-:W-:Y:S01]  /*1420*/  IMAD.MOV.U32 R6, RZ, RZ, RZ ;  /* 0x000000ffff067224 */ /* 0x000fe200078e00ff */
[----:B------:R-:W-:-:S02]  /*1430*/  ISETP.GT.U32.AND P3, PT, R8, R5, PT ;  /* 0x000000050800720c */ /* 0x000fc40003f64070 */
[----:B------:R-:W-:Y:S01]  /*1440*/  IABS R9, R28 ;  /* 0x0000001c00097213 */ /* 0x000fe20000000000 */
[----:B------:R-:W-:Y:S01]  /*1450*/  IMAD.HI.U32 R23, R7, R23, R6 ;  /* 0x0000001707177227 */ /* 0x000fe200078e0006 */
[----:B------:R-:W-:Y:S02]  /*1460*/  IABS R7, R29 ;  /* 0x0000001d00077213 */ /* 0x000fe40000000000 */
[----:B------:R-:W2:Y:S01]  /*1470*/  LDL.LU R29, [R1+0x54] ;  /* 0x00005400011d7983 */ /* 0x000ea20000300800 */
[----:B------:R-:W-:Y:S01]  /*1480*/  IMAD.MOV.U32 R6, RZ, RZ, R9 ;  /* 0x000000ffff067224 */ /* 0x000fe200078e0009 */
[----:B------:R-:W-:Y:S01]  /*1490*/  IABS R9, R27 ;  /* 0x0000001b00097213 */ /* 0x000fe20000000000 */
[----:B------:R-:W-:Y:S02]  /*14a0*/  IMAD.MOV.U32 R27, RZ, RZ, R21 ;  /* 0x000000ffff1b7224 */ /* 0x000fe400078e0015 */
[--C-:B------:R-:W-:Y:S02]  /*14b0*/  @!P1 IMAD.IADD R4, R4, 0x1, -R8.reuse ;  /* 0x0000000104049824 */ /* 0x100fe400078e0a08 */
[----:B------:R-:W-:-:S02]  /*14c0*/  @!P3 IMAD.IADD R5, R5, 0x1, -R8 ;  /* 0x000000010505b824 */ /* 0x000fc400078e0a08 */
[----:B------:R-:W-:Y:S01]  /*14d0*/  IMAD.MOV.U32 R21, RZ, RZ, R13 ;  /* 0x000000ffff157224 */ /* 0x000fe200078e000d */
[----:B------:R-:W-:Y:S01]  /*14e0*/  ISETP.GT.U32.AND P3, PT, R8, R4, PT ;  /* 0x000000040800720c */ /* 0x000fe20003f64070 */
[----:B------:R-:W-:Y:S02]  /*14f0*/  IMAD.MOV.U32 R13, RZ, RZ, R11 ;  /* 0x000000ffff0d7224 */ /* 0x000fe400078e000b */
[----:B------:R-:W-:-:S04]  /*1500*/  IMAD.HI.U32 R11, R23, R7, RZ ;  /* 0x00000007170b7227 */ /* 0x000fc800078e00ff */
[----:B------:R-:W-:Y:S02]  /*1510*/  IMAD.MOV R11, RZ, RZ, -R11 ;  /* 0x000000ffff0b7224 */ /* 0x000fe400078e0a0b */
[----:B------:R-:W-:-:S04]  /*1520*/  IMAD.HI.U32 R12, R23, R6, RZ ;  /* 0x00000006170c7227 */ /* 0x000fc800078e00ff */
[----:B------:R-:W-:Y:S01]  /*1530*/  @!P3 IMAD.IADD R4, R4, 0x1, -R8 ;  /* 0x000000010404b824 */ /* 0x000fe200078e0a08 */
[----:B------:R-:W-:Y:S01]  /*1540*/  ISETP.GE.AND P3, PT, R25, RZ, PT ;  /* 0x000000ff1900720c */ /* 0x000fe20003f66270 */
[----:B------:R-:W-:Y:S02]  /*1550*/  IMAD R7, R0, R11, R7 ;  /* 0x0000000b00077224 */ /* 0x000fe400078e0207 */
[----:B------:R-:W-:Y:S01]  /*1560*/  IMAD.MOV.U32 R25, RZ, RZ, R26 ;  /* 0x000000ffff197224 */ /* 0x000fe200078e001a */
[----:B------:R-:W3:Y:S04]  /*1570*/  LDL.LU R11, [R1+0x50] ;  /* 0x00005000010b7983 */ /* 0x000ee80000300800 */
[----:B------:R-:W4:Y:S01]  /*1580*/  LDL.LU R26, [R1+0x5c] ;  /* 0x00005c00011a7983 */ /* 0x000f220000300800 */
[----:B------:R-:W-:Y:S01]  /*1590*/  IMAD.MOV R12, RZ, RZ, -R12 ;  /* 0x000000ffff0c7224 */ /* 0x000fe200078e0a0c */
[----:B------:R-:W-:Y:S01]  /*15a0*/  ISETP.GE.AND P6, PT, R24, RZ, PT ;  /* 0x000000ff1800720c */ /* 0x000fe20003fc6270 */
[----:B------:R-:W-:-:S04]  /*15b0*/  IMAD.HI.U32 R10, R23, R9, RZ ;  /* 0x00000009170a7227 */ /* 0x000fc800078e00ff */
[----:B------:R-:W-:Y:S02]  /*15c0*/  IMAD R6, R0, R12, R6 ;  /* 0x0000000c00067224 */ /* 0x000fe400078e0206 */
[----:B------:R-:W-:-:S03]  /*15d0*/  IMAD.MOV R10, RZ, RZ, -R10 ;  /* 0x000000ffff0a7224 */ /* 0x000fc600078e0a0a */
[C---:B------:R-:W-:Y:S01]  /*15e0*/  ISETP.GT.U32.AND P1, PT, R0.reuse, R6, PT ;  /* 0x000000060000720c */ /* 0x040fe20003f24070 */
[----:B------:R-:W-:Y:S02]  /*15f0*/  IMAD R9, R0, R10, R9 ;  /* 0x0000000a00097224 */ /* 0x000fe400078e0209 */
[----:B------:R-:W-:Y:S01]  /*1600*/  @!P6 IMAD.MOV R4, RZ, RZ, -R4 ;  /* 0x000000ffff04e224 */ /* 0x000fe200078e0a04 */
[----:B------:R-:W-:Y:S02]  /*1610*/  ISETP.GT.U32.AND P4, PT, R8, R5, PT ;  /* 0x000000050800720c */ /* 0x000fe40003f84070 */
[C---:B------:R-:W-:Y:S02]  /*1620*/  ISETP.GT.U32.AND P6, PT, R0.reuse, R9, PT ;  /* 0x000000090000720c */ /* 0x040fe40003fc4070 */
[----:B------:R-:W-:-:S05]  /*1630*/  ISETP.GT.U32.AND P5, PT, R0, R7, PT ;  /* 0x000000070000720c */ /* 0x000fca0003fa4070 */
[----:B------:R-:W-:-:S05]  /*1640*/  @!P1 IMAD.IADD R6, R6, 0x1, -R0 ;  /* 0x0000000106069824 */ /* 0x000fca00078e0a00 */
[----:B------:R-:W-:Y:S01]  /*1650*/  ISETP.GT.U32.AND P1, PT, R0, R6, PT ;  /* 0x000000060000720c */ /* 0x000fe20003f24070 */
[----:B------:R-:W-:Y:S02]  /*1660*/  @!P6 IMAD.IADD R9, R9, 0x1, -R0 ;  /* 0x000000010909e824 */ /* 0x000fe400078e0a00 */
[----:B------:R-:W-:Y:S01]  /*1670*/  @!P4 IMAD.IADD R5, R5, 0x1, -R8 ;  /* 0x000000010505c824 */ /* 0x000fe200078e0a08 */
[----:B------:R-:W-:Y:S01]  /*1680*/  ISETP.NE.AND P4, PT, R2, RZ, PT ;  /* 0x000000ff0200720c */ /* 0x000fe20003f85270 */
[----:B------:R-:W-:Y:S01]  /*1690*/  @!P5 IMAD.IADD R7, R7, 0x1, -R0 ;  /* 0x000000010707d824 */ /* 0x000fe200078e0a00 */
[----:B------:R-:W-:Y:S01]  /*16a0*/  ISETP.GT.U32.AND P5, PT, R0, R9, PT ;  /* 0x000000090000720c */ /* 0x000fe20003fa4070 */
[----:B------:R-:W-:Y:S01]  /*16b0*/  @!P3 IMAD.MOV R5, RZ, RZ, -R5 ;  /* 0x000000ffff05b224 */ /* 0x000fe200078e0a05 */
[----:B------:R-:W-:-:S04]  /*16c0*/  LOP3.LUT R2, RZ, R2, RZ, 0x33, !PT ;  /* 0x00000002ff027212 */ /* 0x000fc800078e33ff */
[C---:B------:R-:W-:Y:S02]  /*16d0*/  SEL R4, R2.reuse, R4, !P4 ;  /* 0x0000000402047207 */ /* 0x040fe40006000000 */
[----:B------:R-:W-:Y:S01]  /*16e0*/  SEL R2, R2, R5, !P4 ;  /* 0x0000000502027207 */ /* 0x000fe20006000000 */
[----:B------:R-:W-:Y:S02]  /*16f0*/  @!P1 IMAD.IADD R6, R6, 0x1, -R0 ;  /* 0x0000000106069824 */ /* 0x000fe400078e0a00 */
[----:B------:R4:W-:Y:S01]  /*1700*/  STL [R1+0x198], R4 ;  /* 0x0001980401007387 */ /* 0x0009e20000100800 */
[----:B------:R-:W-:Y:S02]  /*1710*/  IMAD.MOV.U32 R24, RZ, RZ, R25 ;  /* 0x000000ffff187224 */ /* 0x000fe400078e0019 */
[----:B------:R-:W-:Y:S01]  /*1720*/  @!P0 IMAD.MOV R6, RZ, RZ, -R6 ;  /* 0x000000ffff068224 */ /* 0x000fe200078e0a06 */
[----:B------:R0:W-:Y:S01]  /*1730*/  STL [R1+0x194], R2 ;  /* 0x0001940201007387 */ /* 0x0001e20000100800 */
[----:B------:R-:W-:-:S03]  /*1740*/  @!P5 IMAD.IADD R9, R9, 0x1, -R0 ;  /* 0x000000010909d824 */ /* 0x000fc600078e0a00 */
[----:B------:R-:W3:Y:S04]  /*1750*/  LDL.LU R28, [R1+0xb0] ;  /* 0x0000b000011c7983 */ /* 0x000ee80000300800 */
[----:B------:R-:W3:Y:S04]  /*1760*/  LDL.LU R25, [R1+0xb4] ;  /* 0x0000b40001197983 */ /* 0x000ee80000300800 */
[----:B------:R-:W-:Y:S01]  /*1770*/  STL [R1+0x60], R6 ;  /* 0x0000600601007387 */ /* 0x000fe20000100800 */
[----:B----4-:R-:W-:Y:S02]  /*1780*/  IABS R4, R26 ;  /* 0x0000001a00047213 */ /* 0x010fe40000000000 */
[----:B------:R-:W-:Y:S01]  /*1790*/  ISETP.GE.AND P5, PT, R26, RZ, PT ;  /* 0x000000ff1a00720c */ /* 0x000fe20003fa6270 */
[----:B------:R-:W-:-:S02]  /*17a0*/  IMAD.MOV.U32 R26, RZ, RZ, R22 ;  /* 0x000000ffff1a7224 */ /* 0x000fc400078e0016 */
[----:B------:R-:W-:Y:S02]  /*17b0*/  IMAD.MOV.U32 R22, RZ, RZ, R17 ;  /* 0x000000ffff167224 */ /* 0x000fe400078e0011 */
[----:B------:R-:W-:Y:S02]  /*17c0*/  IMAD.MOV.U32 R17, RZ, RZ, R14 ;  /* 0x000000ffff117224 */ /* 0x000fe400078e000e */
[----:B------:R-:W4:Y:S01]  /*17d0*/  LDL.LU R14, [R1+0xb8] ;  /* 0x0000b800010e7983 */ /* 0x000f220000300800 */
[----:B--2---:R-:W-:-:S05]  /*17e0*/  IABS R12, R29 ;  /* 0x0000001d000c7213 */ /* 0x004fca0000000000 */
[----:B------:R-:W-:-:S04]  /*17f0*/  IMAD.HI.U32 R10, R23, R12, RZ ;  /* 0x0000000c170a7227 */ /* 0x000fc800078e00ff */
[----:B------:R-:W-:-:S04]  /*1800*/  IMAD.MOV R10, RZ, RZ, -R10 ;  /* 0x000000ffff0a7224 */ /* 0x000fc800078e0a0a */
[----:B------:R-:W-:-:S05]  /*1810*/  IMAD R10, R0, R10, R12 ;  /* 0x0000000a000a7224 */ /* 0x000fca00078e020c */
[C---:B------:R-:W-:Y:S02]  /*1820*/  ISETP.GT.U32.AND P6, PT, R0.reuse, R10, PT ;  /* 0x0000000a0000720c */ /* 0x040fe40003fc4070 */
[----:B------:R-:W-:Y:S02]  /*1830*/  ISETP.GT.U32.AND P4, PT, R0, R7, PT ;  /* 0x000000070000720c */ /* 0x000fe40003f84070 */
[----:B------:R-:W-:Y:S02]  /*1840*/  IABS R8, R3 ;  /* 0x0000000300087213 */ /* 0x000fe40000000000 */
[----:B---3--:R-:W-:-:S07]  /*1850*/  ISETP.GE.AND P3, PT, R11, RZ, PT ;  /* 0x000000ff0b00720c */ /* 0x008fce0003f66270 */
[----:B------:R-:W-:Y:S02]  /*1860*/  @!P6 IMAD.IADD R10, R10, 0x1, -R0 ;  /* 0x000000010a0ae824 */ /* 0x000fe400078e0a00 */
[----:B0-----:R-:W-:-:S03]  /*1870*/  IMAD.HI.U32 R2, R23, R8, RZ ;  /* 0x0000000817027227 */ /* 0x001fc600078e00ff */
[----:B------:R-:W-:Y:S02]  /*1880*/  ISETP.GT.U32.AND P6, PT, R0, R10, PT ;  /* 0x0000000a0000720c */ /* 0x000fe40003fc4070 */
[----:B------:R-:W-:Y:S01]  /*1890*/  ISETP.GE.AND P0, PT, R3, RZ, PT ;  /* 0x000000ff0300720c */ /* 0x000fe20003f06270 */
[----:B------:R-:W-:Y:S02]  /*18a0*/  IMAD.MOV.U32 R3, RZ, RZ, R24 ;  /* 0x000000ffff037224 */ /* 0x000fe400078e0018 */
[----:B------:R-:W-:Y:S01]  /*18b0*/  IMAD.MOV R2, RZ, RZ, -R2 ;  /* 0x000000ffff027224 */ /* 0x000fe200078e0a02 */
[----:B------:R-:W2:Y:S01]  /*18c0*/  LDL.LU R24, [R1+0xbc] ;  /* 0x0000bc0001187983 */ /* 0x000ea20000300800 */
[----:B------:R-:W-:Y:S01]  /*18d0*/  IMAD.HI.U32 R5, R23, R4, RZ ;  /* 0x0000000417057227 */ /* 0x000fe200078e00ff */
[----:B------:R-:W-:-:S03]  /*18e0*/  ISETP.GE.AND P1, PT, R29, RZ, PT ;  /* 0x000000ff1d00720c */ /* 0x000fc60003f26270 */
[----:B------:R-:W-:Y:S02]  /*18f0*/  @!P4 IMAD.IADD R7, R7, 0x1, -R0 ;  /* 0x000000010707c824 */ /* 0x000fe400078e0a00 */
[----:B------:R-:W-:Y:S02]  /*1900*/  IMAD R2, R0, R2, R8 ;  /* 0x0000000200027224 */ /* 0x000fe400078e0208 */
[----:B------:R-:W-:Y:S02]  /*1910*/  IMAD.MOV.U32 R8, RZ, RZ, R9 ;  /* 0x000000ffff087224 */ /* 0x000fe400078e0009 */
[----:B------:R-:W-:Y:S02]  /*1920*/  IMAD.MOV R5, RZ, RZ, -R5 ;  /* 0x000000ffff057224 */ /* 0x000fe400078e0a05 */
[----:B------:R-:W-:Y:S02]  /*1930*/  @!P2 IMAD.MOV R7, RZ, RZ, -R7 ;  /* 0x000000ffff07a224 */ /* 0x000fe400078e0a07 */
[----:B------:R-:W-:-:S02]  /*1940*/  @!P6 IMAD.IADD R10, R10, 0x1, -R0 ;  /* 0x000000010a0ae824 */ /* 0x000fc400078e0a00 */
[----:B------:R-:W-:Y:S01]  /*1950*/  @!P3 IMAD.MOV R8, RZ, RZ, -R8 ;  /* 0x000000ffff08b224 */ /* 0x000fe200078e0a08 */
[----:B------:R-:W-:Y:S01]  /*1960*/  STL [R1+0x64], R7 ;  /* 0x0000640701007387 */ /* 0x000fe20000100800 */
[----:B------:R-:W-:Y:S01]  /*1970*/  IMAD R4, R0, R5, R4 ;  /* 0x0000000500047224 */ /* 0x000fe200078e0204 */
[----:B------:R-:W-:Y:S01]  /*1980*/  IABS R5, R25 ;  /* 0x0000001900057213 */ /* 0x000fe20000000000 */
[----:B------:R-:W-:Y:S01]  /*1990*/  IMAD.MOV.U32 R12, RZ, RZ, R10 ;  /* 0x000000ffff0c7224 */ /* 0x000fe200078e000a */
[----:B------:R-:W-:Y:S01]  /*19a0*/  ISETP.GE.AND P6, PT, R25, RZ, PT ;  /* 0x000000ff1900720c */ /* 0x000fe20003fc6270 */
[----:B------:R-:W3:Y:S01]  /*19b0*/  LDL.LU R29, [R1+0xc0] ;  /* 0x0000c000011d7983 */ /* 0x000ee20000300800 */
[----:B------:R-:W-:Y:S02]  /*19c0*/  IMAD.MOV.U32 R25, RZ, RZ, R22 ;  /* 0x000000ffff197224 */ /* 0x000fe400078e0016 */
[----:B------:R-:W-:Y:S01]  /*19d0*/  IMAD.MOV.U32 R22, RZ, RZ, R13 ;  /* 0x000000ffff167224 */ /* 0x000fe200078e000d */
[----:B------:R4:W-:Y:S01]  /*19e0*/  STL [R1+0x6c], R8 ;  /* 0x00006c0801007387 */ /* 0x0009e20000100800 */
[----:B------:R-:W-:-:S03]  /*19f0*/  @!P1 IMAD.MOV R12, RZ, RZ, -R12 ;  /* 0x000000ffff0c9224 */ /* 0x000fc600078e0a0c */
[----:B------:R-:W3:Y:S01]  /*1a00*/  LDL R13, [R1+0xc8] ;  /* 0x0000c800010d7983 */ /* 0x000ee20000100800 */
[----:B----4-:R-:W-:Y:S02]  /*1a10*/  IABS R8, R14 ;  /* 0x0000000e00087213 */ /* 0x010fe40000000000 */
[----:B------:R-:W-:Y:S02]  /*1a20*/  ISETP.GE.AND P1, PT, R14, RZ, PT ;  /* 0x000000ff0e00720c */ /* 0x000fe40003f26270 */
[----:B------:R-:W4:Y:S01]  /*1a30*/  LDL R14, [R1+0xcc] ;  /* 0x0000cc00010e7983 */ /* 0x000f220000100800 */
[C---:B------:R-:W-:Y:S02]  /*1a40*/  ISETP.GT.U32.AND P4, PT, R0.reuse, R2, PT ;  /* 0x000000020000720c */ /* 0x040fe40003f84070 */
[----:B------:R-:W-:-:S11]  /*1a50*/  ISETP.GT.U32.AND P2, PT, R0, R4, PT ;  /* 0x000000040000720c */ /* 0x000fd60003f44070 */
[----:B------:R-:W-:-:S05]  /*1a60*/  @!P4 IMAD.IADD R2, R2, 0x1, -R0 ;  /* 0x000000010202c824 */ /* 0x000fca00078e0a00 */
[----:B------:R-:W-:Y:S01]  /*1a70*/  ISETP.GT.U32.AND P3, PT, R0, R2, PT ;  /* 0x000000020000720c */ /* 0x000fe20003f64070 */
[----:B------:R-:W-:Y:S02]  /*1a80*/  @!P2 IMAD.IADD R4, R4, 0x1, -R0 ;  /* 0x000000010404a824 */ /* 0x000fe400078e0a00 */
[----:B------:R-:W-:-:S03]  /*1a90*/  IMAD.HI.U32 R9, R23, R5, RZ ;  /* 0x0000000517097227 */ /* 0x000fc600078e00ff */
[----:B------:R-:W-:Y:S01]  /*1aa0*/  ISETP.GT.U32.AND P2, PT, R0, R4, PT ;  /* 0x000000040000720c */ /* 0x000fe20003f44070 */
[----:B------:R-:W-:Y:S01]  /*1ab0*/  IMAD.MOV R9, RZ, RZ, -R9 ;  /* 0x000000ffff097224 */ /* 0x000fe200078e0a09 */
[----:B------:R-:W-:Y:S02]  /*1ac0*/  IABS R6, R28 ;  /* 0x0000001c00067213 */ /* 0x000fe40000000000 */
[----:B------:R-:W-:Y:S01]  /*1ad0*/  ISETP.GE.AND P4, PT, R28, RZ, PT ;  /* 0x000000ff1c00720c */ /* 0x000fe20003f86270 */
[----:B------:R-:W-:Y:S02]  /*1ae0*/  IMAD R5, R0, R9, R5 ;  /* 0x0000000900057224 */ /* 0x000fe400078e0205 */
[----:B------:R-:W-:Y:S01]  /*1af0*/  @!P3 IMAD.IADD R2, R2, 0x1, -R0 ;  /* 0x000000010202b824 */ /* 0x000fe200078e0a00 */
[----:B--2---:R-:W-:Y:S01]  /*1b00*/  IABS R7, R24 ;  /* 0x0000001800077213 */ /* 0x004fe20000000000 */
[----:B------:R-:W-:Y:S02]  /*1b10*/  IMAD.MOV.U32 R28, RZ, RZ, R3 ;  /* 0x000000ffff1c7224 */ /* 0x000fe400078e0003 */
[----:B------:R-:W-:-:S04]  /*1b20*/  IMAD.HI.U32 R9, R23, R8, RZ ;  /* 0x0000000817097227 */ /* 0x000fc800078e00ff */
[----:B------:R-:W-:-:S04]  /*1b30*/  IMAD.HI.U32 R10, R23, R7, RZ ;  /* 0x00000007170a7227 */ /* 0x000fc800078e00ff */
[----:B------:R-:W-:Y:S02]  /*1b40*/  IMAD.MOV.U32 R3, RZ, RZ, R2 ;  /* 0x000000ffff037224 */ /* 0x000fe400078e0002 */
[----:B------:R-:W-:Y:S02]  /*1b50*/  IMAD.MOV R10, RZ, RZ, -R10 ;  /* 0x000000ffff0a7224 */ /* 0x000fe400078e0a0a */
[----:B------:R-:W-:Y:S02]  /*1b60*/  IMAD.MOV R9, RZ, RZ, -R9 ;  /* 0x000000ffff097224 */ /* 0x000fe400078e0a09 */
[----:B------:R-:W-:Y:S02]  /*1b70*/  @!P0 IMAD.MOV R3, RZ, RZ, -R3 ;  /* 0x000000ffff038224 */ /* 0x000fe400078e0a03 */
[----:B------:R-:W-:Y:S02]  /*1b80*/  @!P2 IMAD.IADD R4, R4, 0x1, -R0 ;  /* 0x000000010404a824 */ /* 0x000fe400078e0a00 */
[C---:B------:R-:W-:Y:S01]  /*1b90*/  IMAD R7, R0.reuse, R10, R7 ;  /* 0x0000000a00077224 */ /* 0x040fe200078e0207 */
[----:B------:R-:W-:Y:S01]  /*1ba0*/  STL [R1+0x70], R12 ;  /* 0x0000700c01007387 */ /* 0x000fe20000100800 */
[----:B------:R-:W-:Y:S01]  /*1bb0*/  IMAD R2, R0, R9, R8 ;  /* 0x0000000900027224 */ /* 0x000fe200078e0208 */
[----:B---3--:R-:W-:-:S02]  /*1bc0*/  IABS R10, R29 ;  /* 0x0000001d000a7213 */ /* 0x008fc40000000000 */
[----:B------:R0:W-:Y:S01]  /*1bd0*/  STL [R1+0x74], R3 ;  /* 0x0000740301007387 */ /* 0x0001e20000100800 */
[----:B------:R-:W-:Y:S01]  /*1be0*/  IABS R9, R13 ;  /* 0x0000000d00097213 */ /* 0x000fe20000000000 */
[----:B0-----:R-:W-:-:S04]  /*1bf0*/  IMAD.MOV.U32 R3, RZ, RZ, R4 ;  /* 0x000000ffff037224 */ /* 0x001fc800078e0004 */
[----:B------:R-:W-:-:S04]  /*1c00*/  IMAD.HI.U32 R12, R23, R9, RZ ;  /* 0x00000009170c7227 */ /* 0x000fc800078e00ff */
[----:B------:R-:W-:Y:S02]  /*1c10*/  @!P5 IMAD.MOV R3, RZ, RZ, -R3 ;  /* 0x000000ffff03d224 */ /* 0x000fe400078e0a03 */
[----:B------:R-:W-:Y:S01]  /*1c20*/  IMAD.MOV R12, RZ, RZ, -R12 ;  /* 0x000000ffff0c7224 */ /* 0x000fe200078e0a0c */
[----:B------:R-:W-:Y:S02]  /*1c30*/  ISETP.GE.AND P2, PT, R24, RZ, PT ;  /* 0x000000ff1800720c */ /* 0x000fe40003f46270 */
[----:B------:R0:W-:Y:S01]  /*1c40*/  STL [R1+0x7c], R3 ;  /* 0x00007c0301007387 */ /* 0x0001e20000100800 */
[----:B------:R-:W-:-:S03]  /*1c50*/  IMAD R9, R0, R12, R9 ;  /* 0x0000000c00097224 */ /* 0x000fc600078e0209 */
[----:B------:R-:W2:Y:S01]  /*1c60*/  LDL.LU R24, [R1+0xd0] ;  /* 0x0000d00001187983 */ /* 0x000ea20000300800 */
[----:B0-----:R-:W-:-:S03]  /*1c70*/  IMAD.MOV.U32 R3, RZ, RZ, R25 ;  /* 0x000000ffff037224 */ /* 0x001fc600078e0019 */
[----:B------:R-:W3:Y:S01]  /*1c80*/  LDL.LU R25, [R1+0xd4] ;  /* 0x0000d40001197983 */ /* 0x000ee20000300800 */
[----:B----4-:R-:W-:Y:S01]  /*1c90*/  IABS R4, R14 ;  /* 0x0000000e00047213 */ /* 0x010fe20000000000 */
[----:B------:R-:W-:-:S04]  /*1ca0*/  IMAD.HI.U32 R14, R23, R10, RZ ;  /* 0x0000000a170e7227 */ /* 0x000fc800078e00ff */
[----:B------:R-:W-:-:S04]  /*1cb0*/  IMAD.MOV R14, RZ, RZ, -R14 ;  /* 0x000000ffff0e7224 */ /* 0x000fc800078e0a0e */
[----:B------:R-:W-:Y:S02]  /*1cc0*/  IMAD R10, R0, R14, R10 ;  /* 0x0000000e000a7224 */ /* 0x000fe400078e020a */
[----:B------:R-:W4:Y:S04]  /*1cd0*/  LDL.LU R14, [R1+0xd8] ;  /* 0x0000d800010e7983 */ /* 0x000f280000300800 */
[----:B------:R-:W3:Y:S01]  /*1ce0*/  LDL.LU R12, [R1+0xc8] ;  /* 0x0000c800010c7983 */ /* 0x000ee20000300800 */
[----:B------:R-:W-:-:S04]  /*1cf0*/  IMAD.HI.U32 R11, R23, R6, RZ ;  /* 0x00000006170b7227 */ /* 0x000fc800078e00ff */
[----:B------:R-:W-:-:S04]  /*1d00*/  IMAD.MOV R11, RZ, RZ, -R11 ;  /* 0x000000ffff0b7224 */ /* 0x000fc800078e0a0b */
[----:B------:R-:W-:-:S05]  /*1d10*/  IMAD R6, R0, R11, R6 ;  /* 0x0000000b00067224 */ /* 0x000fca00078e0206 */
[C---:B------:R-:W-:Y:S02]  /*1d20*/  ISETP.GT.U32.AND P3, PT, R0.reuse, R6, PT ;  /* 0x000000060000720c */ /* 0x040fe40003f64070 */
[----:B------:R-:W-:-:S11]  /*1d30*/  ISETP.GT.U32.AND P5, PT, R0, R2, PT ;  /* 0x000000020000720c */ /* 0x000fd60003fa4070 */
[----:B------:R-:W-:-:S05]  /*1d40*/  @!P3 IMAD.IADD R6, R6, 0x1, -R0 ;  /* 0x000000010606b824 */ /* 0x000fca00078e0a00 */
[C---:B------:R-:W-:Y:S02]  /*1d50*/  ISETP.GT.U32.AND P3, PT, R0.reuse, R6, PT ;  /* 0x000000060000720c */ /* 0x040fe40003f64070 */
[----:B------:R-:W-:Y:S01]  /*1d60*/  ISETP.GT.U32.AND P0, PT, R0, R5, PT ;  /* 0x000000050000720c */ /* 0x000fe20003f04070 */
[----:B------:R-:W-:-:S10]  /*1d70*/  @!P5 IMAD.IADD R2, R2, 0x1, -R0 ;  /* 0x000000010202d824 */ /* 0x000fd400078e0a00 */
[--C-:B------:R-:W-:Y:S01]  /*1d80*/  @!P3 IMAD.IADD R6, R6, 0x1, -R0.reuse ;  /* 0x000000010606b824 */ /* 0x100fe200078e0a00 */
[C---:B------:R-:W-:Y:S01]  /*1d90*/  ISETP.GT.U32.AND P3, PT, R0.reuse, R7, PT ;  /* 0x000000070000720c */ /* 0x040fe20003f64070 */
[----:B------:R-:W-:Y:S01]  /*1da0*/  @!P0 IMAD.IADD R5, R5, 0x1, -R0 ;  /* 0x0000000105058824 */ /* 0x000fe200078e0a00 */
[----:B------:R-:W-:-:S04]  /*1db0*/  ISETP.GT.U32.AND P5, PT, R0, R2, PT ;  /* 0x000000020000720c */ /* 0x000fc80003fa4070 */
[----:B------:R-:W-:Y:S01]  /*1dc0*/  ISETP.GT.U32.AND P0, PT, R0, R5, PT ;  /* 0x000000050000720c */ /* 0x000fe20003f04070 */
[----:B------:R-:W-:-:S06]  /*1dd0*/  IMAD.HI.U32 R13, R23, R4, RZ ;  /* 0x00000004170d7227 */ /* 0x000fcc00078e00ff */
[----:B------:R-:W-:Y:S02]  /*1de0*/  @!P3 IMAD.IADD R7, R7, 0x1, -R0 ;  /* 0x000000010707b824 */ /* 0x000fe400078e0a00 */
[----:B------:R-:W-:-:S03]  /*1df0*/  IMAD.MOV R13, RZ, RZ, -R13 ;  /* 0x000000ffff0d7224 */ /* 0x000fc600078e0a0d */
[----:B------:R-:W-:Y:S01]  /*1e00*/  ISETP.GT.U32.AND P3, PT, R0, R7, PT ;  /* 0x000000070000720c */ /* 0x000fe20003f64070 */
[----:B------:R-:W-:Y:S01]  /*1e10*/  @!P5 IMAD.IADD R2, R2, 0x1, -R0 ;  /* 0x000000010202d824 */ /* 0x000fe200078e0a00 */
[C---:B------:R-:W-:Y:S01]  /*1e20*/  ISETP.GT.U32.AND P5, PT, R0.reuse, R10, PT ;  /* 0x0000000a0000720c */ /* 0x040fe20003fa4070 */
[----:B------:R-:W-:Y:S01]  /*1e30*/  IMAD R4, R0, R13, R4 ;  /* 0x0000000d00047224 */ /* 0x000fe200078e0204 */
[----:B------:R-:W-:Y:S01]  /*1e40*/  IABS R8, R28 ;  /* 0x0000001c00087213 */ /* 0x000fe20000000000 */
[----:B------:R-:W-:Y:S02]  /*1e50*/  @!P0 IMAD.IADD R5, R5, 0x1, -R0 ;  /* 0x0000000105058824 */ /* 0x000fe400078e0a00 */
[----:B------:R-:W-:Y:S02]  /*1e60*/  IMAD.MOV.U32 R13, RZ, RZ, R28 ;  /* 0x000000ffff0d7224 */ /* 0x000fe400078e001c */
[----:B------:R-:W-:Y:S02]  /*1e70*/  IMAD.MOV.U32 R28, RZ, RZ, R2 ;  /* 0x000000ffff1c7224 */ /* 0x000fe400078e0002 */
[----:B------:R-:W-:-:S02]  /*1e80*/  @!P4 IMAD.MOV R6, RZ, RZ, -R6 ;  /* 0x000000ffff06c224 */ /* 0x000fc400078e0a06 */
[----:B------:R-:W-:Y:S02]  /*1e90*/  @!P6 IMAD.MOV R5, RZ, RZ, -R5 ;  /* 0x000000ffff05e224 */ /* 0x000fe400078e0a05 */
[----:B------:R-:W-:Y:S01]  /*1ea0*/  @!P1 IMAD.MOV R28, RZ, RZ, -R28 ;  /* 0x000000ffff1c9224 */ /* 0x000fe200078e0a1c */
[----:B------:R-:W-:Y:S01]  /*1eb0*/  STL [R1+0x84], R6 ;  /* 0x0000840601007387 */ /* 0x000fe20000100800 */
[--C-:B------:R-:W-:Y:S01]  /*1ec0*/  @!P3 IMAD.IADD R7, R7, 0x1, -R0.reuse ;  /* 0x000000010707b824 */ /* 0x100fe200078e0a00 */
[----:B------:R-:W-:Y:S02]  /*1ed0*/  ISETP.GT.U32.AND P3, PT, R0, R4, PT ;  /* 0x000000040000720c */ /* 0x000fe40003f64070 */
[----:B------:R-:W-:Y:S01]  /*1ee0*/  STL [R1+0x9c], R5 ;  /* 0x00009c0501007387 */ /* 0x000fe20000100800 */
[----:B------:R-:W-:Y:S01]  /*1ef0*/  ISETP.GE.AND P0, PT, R29, RZ, PT ;  /* 0x000000ff1d00720c */ /* 0x000fe20003f06270 */
[----:B------:R-:W-:Y:S02]  /*1f00*/  IMAD.MOV.U32 R29, RZ, RZ, R3 ;  /* 0x000000ffff1d7224 */ /* 0x000fe400078e0003 */
[----:B------:R0:W-:Y:S01]  /*1f10*/  STL [R1+0x98], R28 ;  /* 0x0000981c01007387 */ /* 0x0001e20000100800 */
[----:B------:R-:W-:-:S03]  /*1f20*/  @!P5 IMAD.IADD R10, R10, 0x1, -R0 ;  /* 0x000000010a0ad824 */ /* 0x000fc600078e0a00 */
[----:B0-----:R-:W4:Y:S04]  /*1f30*/  LDL.LU R28, [R1+0xdc] ;  /* 0x0000dc00011c7983 */ /* 0x001f280000300800 */
[----:B------:R-:W4:Y:S01]  /*1f40*/  LDL.LU R3, [R1+0xe0] ;  /* 0x0000e00001037983 */ /* 0x000f220000300800 */
[----:B------:R-:W-:Y:S01]  /*1f50*/  @!P3 IMAD.IADD R4, R4, 0x1, -R0 ;  /* 0x000000010404b824 */ /* 0x000fe200078e0a00 */
[----:B------:R-:W-:-:S04]  /*1f60*/  ISETP.GE.AND P1, PT, R13, RZ, PT ;  /* 0x000000ff0d00720c */ /* 0x000fc80003f26270 */
[----:B------:R-:W-:Y:S01]  /*1f70*/  ISETP.GT.U32.AND P3, PT, R0, R4, PT ;  /* 0x000000040000720c */ /* 0x000fe20003f64070 */
[----:B------:R-:W-:-:S04]  /*1f80*/  IMAD.HI.U32 R11, R23, R8, RZ ;  /* 0x00000008170b7227 */ /* 0x000fc800078e00ff */
[----:B------:R-:W-:Y:S02]  /*1f90*/  IMAD.MOV.U32 R13, RZ, RZ, R7 ;  /* 0x000000ffff0d7224 */ /* 0x000fe400078e0007 */
[----:B------:R-:W-:Y:S02]  /*1fa0*/  IMAD.MOV R11, RZ, RZ, -R11 ;  /* 0x000000ffff0b7224 */ /* 0x000fe400078e0a0b */
[----:B------:R-:W-:Y:S02]  /*1fb0*/  @!P2 IMAD.MOV R13, RZ, RZ, -R13 ;  /* 0x000000ffff0da224 */ /* 0x000fe400078e0a0d */
[----:B------:R-:W-:Y:S01]  /*1fc0*/  IMAD R8, R0, R11, R8 ;  /* 0x0000000b00087224 */ /* 0x000fe200078e0208 */
[----:B--2---:R-:W-:Y:S01]  /*1fd0*/  IABS R11, R24 ;  /* 0x00000018000b7213 */ /* 0x004fe20000000000 */
[----:B------:R-:W-:Y:S01]  /*1fe0*/  @!P3 IMAD.IADD R4, R4, 0x1, -R0 ;  /* 0x000000010404b824 */ /* 0x000fe200078e0a00 */
[----:B------:R-:W-:Y:S02]  /*1ff0*/  ISETP.GE.AND P3, PT, R24, RZ, PT ;  /* 0x000000ff1800720c */ /* 0x000fe40003f66270 */
[----:B---3--:R-:W-:-:S02]  /*2000*/  ISETP.GE.AND P5, PT, R12, RZ, PT ;  /* 0x000000ff0c00720c */ /* 0x008fc40003fa6270 */
[----:B------:R-:W2:Y:S04]  /*2010*/  LDL.LU R12, [R1+0xcc] ;  /* 0x0000cc00010c7983 */ /* 0x000ea80000300800 */
[----:B------:R0:W-:Y:S04]  /*2020*/  STL [R1+0x94], R13 ;  /* 0x0000940d01007387 */ /* 0x0001e80000100800 */
[----:B------:R-:W3:Y:S01]  /*2030*/  LDL.LU R24, [R1+0xe4] ;  /* 0x0000e40001187983 */ /* 0x000ee20000300800 */
[C---:B------:R-:W-:Y:S02]  /*2040*/  ISETP.GT.U32.AND P6, PT, R0.reuse, R9, PT ;  /* 0x000000090000720c */ /* 0x040fe40003fc4070 */
[----:B------:R-:W-:-:S02]  /*2050*/  ISETP.GT.U32.AND P4, PT, R0, R8, PT ;  /* 0x000000080000720c */ /* 0x000fc40003f84070 */
[----:B------:R-:W-:Y:S01]  /*2060*/  IABS R2, R25 ;  /* 0x0000001900027213 */ /* 0x000fe20000000000 */
[----:B------:R-:W-:-:S08]  /*2070*/  IMAD.HI.U32 R5, R23, R11, RZ ;  /* 0x0000000b17057227 */ /* 0x000fd000078e00ff */
[--C-:B------:R-:W-:Y:S02]  /*2080*/  @!P6 IMAD.IADD R9, R9, 0x1, -R0.reuse ;  /* 0x000000010909e824 */ /* 0x100fe400078e0a00 */
[----:B------:R-:W-:Y:S01]  /*2090*/  @!P4 IMAD.IADD R8, R8, 0x1, -R0 ;  /* 0x000000010808c824 */ /* 0x000fe200078e0a00 */
[C---:B------:R-:W-:Y:S01]  /*20a0*/  ISETP.GT.U32.AND P4, PT, R0.reuse, R10, PT ;  /* 0x0000000a0000720c */ /* 0x040fe20003f84070 */
[----:B------:R-:W-:Y:S01]  /*20b0*/  IMAD.HI.U32 R7, R23, R2, RZ ;  /* 0x0000000217077227 */ /* 0x000fe200078e00ff */
[----:B------:R-:W-:-:S03]  /*20c0*/  ISETP.GT.U32.AND P2, PT, R0, R9, PT ;  /* 0x000000090000720c */ /* 0x000fc60003f44070 */
[----:B------:R-:W-:Y:S02]  /*20d0*/  IMAD.MOV R5, RZ, RZ, -R5 ;  /* 0x000000ffff057224 */ /* 0x000fe400078e0a05 */
[----:B------:R-:W-:Y:S02]  /*20e0*/  IMAD.MOV R7, RZ, RZ, -R7 ;  /* 0x000000ffff077224 */ /* 0x000fe400078e0a07 */
[C---:B------:R-:W-:Y:S02]  /*20f0*/  IMAD R5, R0.reuse, R5, R11 ;  /* 0x0000000500057224 */ /* 0x040fe400078e020b */
[----:B------:R-:W-:Y:S02]  /*2100*/  IMAD R2, R0, R7, R2 ;  /* 0x0000000700027224 */ /* 0x000fe400078e0202 */
[--C-:B------:R-:W-:Y:S01]  /*2110*/  @!P4 IMAD.IADD R10, R10, 0x1, -R0.reuse ;  /* 0x000000010a0ac824 */ /* 0x100fe200078e0a00 */
[C---:B------:R-:W-:Y:S01]  /*2120*/  ISETP.GT.U32.AND P4, PT, R0.reuse, R5, PT ;  /* 0x000000050000720c */ /* 0x040fe20003f84070 */
[----:B------:R-:W-:Y:S01]  /*2130*/  @!P2 IMAD.IADD R9, R9, 0x1, -R0 ;  /* 0x000000010909a824 */ /* 0x000fe200078e0a00 */
[----:B------:R-:W-:-:S02]  /*2140*/  ISETP.GT.U32.AND P2, PT, R0, R2, PT ;  /* 0x000000020000720c */ /* 0x000fc40003f44070 */
[----:B------:R-:W-:Y:S01]  /*2150*/  ISETP.GT.U32.AND P6, PT, R0, R8, PT ;  /* 0x000000080000720c */ /* 0x000fe20003fc4070 */
[----:B0-----:R-:W-:Y:S01]  /*2160*/  IMAD.MOV.U32 R13, RZ, RZ, R10 ;  /* 0x000000ffff0d7224 */ /* 0x001fe200078e000a */
[----:B----4-:R-:W-:-:S03]  /*2170*/  IABS R6, R14 ;  /* 0x0000000e00067213 */ /* 0x010fc60000000000 */
[----:B------:R-:W-:-:S04]  /*2180*/  @!P0 IMAD.MOV R13, RZ, RZ, -R13 ;  /* 0x000000ffff0d8224 */ /* 0x000fc800078e0a0d */
[--C-:B------:R-:W-:Y:S02]  /*2190*/  @!P4 IMAD.IADD R5, R5, 0x1, -R0.reuse ;  /* 0x000000010505c824 */ /* 0x100fe400078e0a00 */
[--C-:B------:R-:W-:Y:S02]  /*21a0*/  @!P2 IMAD.IADD R2, R2, 0x1, -R0.reuse ;  /* 0x000000010202a824 */ /* 0x100fe400078e0a00 */
[----:B------:R-:W-:Y:S01]  /*21b0*/  @!P6 IMAD.IADD R8, R8, 0x1, -R0 ;  /* 0x000000010808e824 */ /* 0x000fe200078e0a00 */
[C---:B------:R-:W-:Y:S02]  /*21c0*/  ISETP.GT.U32.AND P0, PT, R0.reuse, R5, PT ;  /* 0x000000050000720c */ /* 0x040fe40003f04070 */
[----:B------:R-:W-:Y:S01]  /*21d0*/  ISETP.GT.U32.AND P2, PT, R0, R2, PT ;  /* 0x000000020000720c */ /* 0x000fe20003f44070 */
[----:B------:R-:W-:Y:S01]  /*21e0*/  @!P1 IMAD.MOV R8, RZ, RZ, -R8 ;  /* 0x000000ffff089224 */ /* 0x000fe200078e0a08 */
[----:B------:R-:W-:Y:S02]  /*21f0*/  ISETP.GE.AND P4, PT, R25, RZ, PT ;  /* 0x000000ff1900720c */ /* 0x000fe40003f86270 */
[----:B------:R-:W4:Y:S04]  /*2200*/  LDL.LU R25, [R1+0xe8] ;  /* 0x0000e80001197983 */ /* 0x000f280000300800 */
[----:B------:R0:W-:Y:S03]  /*2210*/  STL [R1+0x90], R13 ;  /* 0x0000900d01007387 */ /* 0x0001e60000100800 */
[--C-:B------:R-:W-:Y:S01]  /*2220*/  @!P0 IMAD.IADD R5, R5, 0x1, -R0.reuse ;  /* 0x0000000105058824 */ /* 0x100fe200078e0a00 */
[----:B------:R1:W-:Y:S01]  /*2230*/  STL [R1+0x8c], R8 ;  /* 0x00008c0801007387 */ /* 0x0003e20000100800 */
[----:B------:R-:W-:-:S02]  /*2240*/  @!P2 IMAD.IADD R2, R2, 0x1, -R0 ;  /* 0x000000010202a824 */ /* 0x000fc400078e0a00 */
[----:B0-----:R-:W-:Y:S02]  /*2250*/  IMAD.MOV.U32 R13, RZ, RZ, R5 ;  /* 0x000000ffff0d7224 */ /* 0x001fe400078e0005 */
[----:B-1----:R-:W-:Y:S01]  /*2260*/  IMAD.MOV.U32 R8, RZ, RZ, R9 ;  /* 0x000000ffff087224 */ /* 0x002fe200078e0009 */
[----:B------:R-:W-:-:S03]  /*2270*/  IABS R11, R28 ;  /* 0x0000001c000b7213 */ /* 0x000fc60000000000 */
[----:B------:R-:W-:Y:S02]  /*2280*/  @!P5 IMAD.MOV R8, RZ, RZ, -R8 ;  /* 0x000000ffff08d224 */ /* 0x000fe400078e0a08 */
[----:B------:R-:W-:Y:S01]  /*2290*/  @!P3 IMAD.MOV R13, RZ, RZ, -R13 ;  /* 0x000000ffff0db224 */ /* 0x000fe200078e0a0d */
[----:B------:R-:W-:Y:S02]  /*22a0*/  IABS R7, R3 ;  /* 0x0000000300077213 */ /* 0x000fe40000000000 */
[----:B------:R-:W-:Y:S01]  /*22b0*/  STL [R1+0x88], R8 ;  /* 0x0000880801007387 */ /* 0x000fe20000100800 */
[----:B------:R-:W-:Y:S02]  /*22c0*/  ISETP.GE.AND P0, PT, R3, RZ, PT ;  /* 0x000000ff0300720c */ /* 0x000fe40003f06270 */
[----:B--2---:R-:W-:Y:S01]  /*22d0*/  ISETP.GE.AND P6, PT, R12, RZ, PT ;  /* 0x000000ff0c00720c */ /* 0x004fe20003fc6270 */
[----:B------:R-:W-:-:S04]  /*22e0*/  IMAD.HI.U32 R12, R23, R6, RZ ;  /* 0x00000006170c7227 */ /* 0x000fc800078e00ff */
[----:B------:R-:W-:-:S04]  /*22f0*/  IMAD.MOV R12, RZ, RZ, -R12 ;  /* 0x000000ffff0c7224 */ /* 0x000fc800078e0a0c */
[----:B------:R-:W-:Y:S02]  /*2300*/  IMAD R6, R0, R12, R6 ;  /* 0x0000000c00067224 */ /* 0x000fe400078e0206 */
[----:B------:R-:W-:-:S04]  /*2310*/  IMAD.HI.U32 R12, R23, R11, RZ ;  /* 0x0000000b170c7227 */ /* 0x000fc800078e00ff */
[----:B------:R-:W-:Y:S02]  /*2320*/  IMAD.MOV R12, RZ, RZ, -R12 ;  /* 0x000000ffff0c7224 */ /* 0x000fe400078e0a0c */
[----:B------:R-:W-:Y:S02]  /*2330*/  @!P6 IMAD.MOV R4, RZ, RZ, -R4 ;  /* 0x000000ffff04e224 */ /* 0x000fe400078e0a04 */
[----:B------:R-:W-:Y:S02]  /*2340*/  IMAD R11, R0, R12, R11 ;  /* 0x0000000c000b7224 */ /* 0x000fe400078e020b */
[----:B------:R-:W-:Y:S01]  /*2350*/  IMAD.MOV.U32 R12, RZ, RZ, R2 ;  /* 0x000000ffff0c7224 */ /* 0x000fe200078e0002 */
[----:B------:R4:W-:Y:S03]  /*2360*/  STL [R1+0x80], R4 ;  /* 0x0000800401007387 */ /* 0x0009e60000100800 */
[----:B------:R-:W-:Y:S01]  /*2370*/  @!P4 IMAD.MOV R12, RZ, RZ, -R12 ;  /* 0x000000ffff0cc224 */ /* 0x000fe200078e0a0c */
[----:B------:R-:W2:Y:S01]  /*2380*/  LDL.LU R3, [R1+0xf4] ;  /* 0x0000f40001037983 */ /* 0x000ea20000300800 */
[----:B------:R-:W-:-:S03]  /*2390*/  ISETP.GE.AND P6, PT, R28, RZ, PT ;  /* 0x000000ff1c00720c */ /* 0x000fc60003fc6270 */
[----:B------:R0:W-:Y:S01]  /*23a0*/  STL [R1+0x78], R13 ;  /* 0x0000780d01007387 */ /* 0x0001e20000100800 */
[----:B---3--:R-:W-:Y:S02]  /*23b0*/  IABS R9, R24 ;  /* 0x0000001800097213 */ /* 0x008fe40000000000 */
[----:B------:R-:W-:Y:S01]  /*23c0*/  ISETP.GE.AND P4, PT, R24, RZ, PT ;  /* 0x000000ff1800720c */ /* 0x000fe20003f86270 */
[----:B------:R-:W-:Y:S04]  /*23d0*/  STL [R1+0x68], R12 ;  /* 0x0000680c01007387 */ /* 0x000fe80000100800 */
[----:B------:R-:W3:Y:S04]  /*23e0*/  LDL.LU R28, [R1+0xf0] ;  /* 0x0000f000011c7983 */ /* 0x000ee80000300800 */
[----:B------:R-:W2:Y:S01]  /*23f0*/  LDL R24, [R1+0xf8] ;  /* 0x0000f80001187983 */ /* 0x000ea20000100800 */
[----:B------:R-:W-:-:S02]  /*2400*/  ISETP.GT.U32.AND P1, PT, R0, R6, PT ;  /* 0x000000060000720c */ /* 0x000fc40003f24070 */
[----:B------:R-:W-:-:S11]  /*2410*/  ISETP.GT.U32.AND P2, PT, R0, R11, PT ;  /* 0x0000000b0000720c */ /* 0x000fd60003f44070 */
[--C-:B------:R-:W-:Y:S02]  /*2420*/  @!P1 IMAD.IADD R6, R6, 0x1, -R0.reuse ;  /* 0x0000000106069824 */ /* 0x100fe400078e0a00 */
[----:B------:R-:W-:-:S03]  /*2430*/  @!P2 IMAD.IADD R11, R11, 0x1, -R0 ;  /* 0x000000010b0ba824 */ /* 0x000fc600078e0a00 */
[C---:B------:R-:W-:Y:S02]  /*2440*/  ISETP.GT.U32.AND P1, PT, R0.reuse, R6, PT ;  /* 0x000000060000720c */ /* 0x040fe40003f24070 */
[----:B------:R-:W-:Y:S02]  /*2450*/  ISETP.GT.U32.AND P2, PT, R0, R11, PT ;  /* 0x0000000b0000720c */ /* 0x000fe40003f44070 */
[----:B------:R-:W-:Y:S01]  /*2460*/  ISETP.GE.AND P5, PT, R14, RZ, PT ;  /* 0x000000ff0e00720c */ /* 0x000fe20003fa6270 */
[----:B------:R-:W-:Y:S01]  /*2470*/  IMAD.HI.U32 R10, R23, R7, RZ ;  /* 0x00000007170a7227 */ /* 0x000fe200078e00ff */
[----:B----4-:R-:W-:-:S07]  /*2480*/  IABS R4, R25 ;  /* 0x0000001900047213 */ /* 0x010fce0000000000 */
[----:B------:R-:W-:Y:S01]  /*2490*/  @!P1 IMAD.IADD R6, R6, 0x1, -R0 ;  /* 0x0000000106069824 */ /* 0x000fe200078e0a00 */
[----:B------:R-:W-:Y:S01]  /*24a0*/  ISETP.GE.AND P1, PT, R25, RZ, PT ;  /* 0x000000ff1900720c */ /* 0x000fe20003f26270 */
[----:B------:R-:W-:Y:S02]  /*24b0*/  IMAD.MOV.U32 R25, RZ, RZ, R26 ;  /* 0x000000ffff197224 */ /* 0x000fe400078e001a */
[----:B------:R-:W4:Y:S01]  /*24c0*/  LDL R26, [R1+0xfc] ;  /* 0x0000fc00011a7983 */ /* 0x000f220000100800 */
[----:B------:R-:W-:Y:S02]  /*24d0*/  IMAD.MOV R10, RZ, RZ, -R10 ;  /* 0x000000ffff0a7224 */ /* 0x000fe400078e0a0a */
[----:B------:R-:W-:Y:S02]  /*24e0*/  @!P2 IMAD.IADD R11, R11, 0x1, -R0 ;  /* 0x000000010b0ba824 */ /* 0x000fe400078e0a00 */
[----:B------:R-:W-:Y:S02]  /*24f0*/  IMAD R7, R0, R10, R7 ;  /* 0x0000000a00077224 */ /* 0x000fe400078e0207 */
[----:B------:R-:W-:-:S04]  /*2500*/  IMAD.HI.U32 R10, R23, R4, RZ ;  /* 0x00000004170a7227 */ /* 0x000fc800078e00ff */
[----:B0-----:R-:W-:Y:S02]  /*2510*/  IMAD.MOV.U32 R13, RZ, RZ, R11 ;  /* 0x000000ffff0d7224 */ /* 0x001fe400078e000b */
[----:B------:R-:W-:Y:S02]  /*2520*/  @!P5 IMAD.MOV R6, RZ, RZ, -R6 ;  /* 0x000000ffff06d224 */ /* 0x000fe400078e0a06 */
[----:B------:R-:W-:Y:S02]  /*2530*/  IMAD.MOV R10, RZ, RZ, -R10 ;  /* 0x000000ffff0a7224 */ /* 0x000fe400078e0a0a */
[----:B------:R-:W-:Y:S01]  /*2540*/  @!P6 IMAD.MOV R13, RZ, RZ, -R13 ;  /* 0x000000ffff0de224 */ /* 0x000fe200078e0a0d */
[----:B------:R-:W-:Y:S01]  /*2550*/  IABS R8, R29 ;  /* 0x0000001d00087213 */ /* 0x000fe20000000000 */
[----:B------:R0:W-:Y:S01]  /*2560*/  STL [R1+0x5c], R6 ;  /* 0x00005c0601007387 */ /* 0x0001e20000100800 */
[----:B------:R-:W-:Y:S01]  /*2570*/  ISETP.GE.AND P5, PT, R29, RZ, PT ;  /* 0x000000ff1d00720c */ /* 0x000fe20003fa6270 */
[----:B------:R-:W-:-:S02]  /*2580*/  IMAD R4, R0, R10, R4 ;  /* 0x0000000a00047224 */ /* 0x000fc400078e0204 */
[----:B------:R-:W3:Y:S04]  /*2590*/  LDL.LU R29, [R1+0x104] ;  /* 0x00010400011d7983 */ /* 0x000ee80000300800 */
[----:B------:R1:W-:Y:S01]  /*25a0*/  STL [R1+0x54], R13 ;  /* 0x0000540d01007387 */ /* 0x0003e20000100800 */
[----:B--2---:R-:W-:-:S03]  /*25b0*/  IABS R10, R24 ;  /* 0x00000018000a7213 */ /* 0x004fc60000000000 */
[----:B------:R-:W2:Y:S01]  /*25c0*/  LDL R24, [R1+0x100] ;  /* 0x0001000001187983 */ /* 0x000ea20000100800 */
[----:B------:R-:W-:Y:S01]  /*25d0*/  ISETP.GT.U32.AND P3, PT, R0, R7, PT ;  /* 0x000000070000720c */ /* 0x000fe20003f64070 */
[----:B------:R-:W-:-:S12]  /*25e0*/  IMAD.MOV.U32 R2, RZ, RZ, R8 ;  /* 0x000000ffff027224 */ /* 0x000fd800078e0008 */
[----:B------:R-:W-:-:S05]  /*25f0*/  @!P3 IMAD.IADD R7, R7, 0x1, -R0 ;  /* 0x000000010707b824 */ /* 0x000fca00078e0a00 */
[----:B------:R-:W-:Y:S01]  /*2600*/  ISETP.GT.U32.AND P3, PT, R0, R7, PT ;  /* 0x000000070000720c */ /* 0x000fe20003f64070 */
[----:B------:R-:W-:Y:S02]  /*2610*/  IMAD.MOV.U32 R5, RZ, RZ, R9 ;  /* 0x000000ffff057224 */ /* 0x000fe400078e0009 */
[----:B------:R-:W-:-:S04]  /*2620*/  IMAD.HI.U32 R8, R23, R2, RZ ;  /* 0x0000000217087227 */ /* 0x000fc800078e00ff */
[----:B------:R-:W-:-:S04]  /*2630*/  IMAD.HI.U32 R9, R23, R5, RZ ;  /* 0x0000000517097227 */ /* 0x000fc800078e00ff */
[----:B------:R-:W-:Y:S02]  /*2640*/  IMAD.MOV R8, RZ, RZ, -R8 ;  /* 0x000000ffff087224 */ /* 0x000fe400078e0a08 */
[----:B------:R-:W-:Y:S01]  /*2650*/  @!P3 IMAD.IADD R7, R7, 0x1, -R0 ;  /* 0x000000010707b824 */ /* 0x000fe200078e0a00 */
[C---:B------:R-:W-:Y:S01]  /*2660*/  ISETP.GT.U32.AND P3, PT, R0.reuse, R4, PT ;  /* 0x000000040000720c */ /* 0x040fe20003f64070 */
[----:B------:R-:W-:Y:S02]  /*2670*/  IMAD.MOV R9, RZ, RZ, -R9 ;  /* 0x000000ffff097224 */ /* 0x000fe400078e0a09 */
[C---:B------:R-:W-:Y:S02]  /*2680*/  IMAD R2, R0.reuse, R8, R2 ;  /* 0x0000000800027224 */ /* 0x040fe400078e0202 */
[----:B------:R-:W-:Y:S02]  /*2690*/  IMAD.MOV.U32 R8, RZ, RZ, R7 ;  /* 0x000000ffff087224 */ /* 0x000fe400078e0007 */
[----:B0-----:R-:W-:Y:S01]  /*26a0*/  IMAD R6, R0, R9, R5 ;  /* 0x0000000900067224 */ /* 0x001fe200078e0205 */
[----:B----4-:R-:W-:Y:S01]  /*26b0*/  IABS R5, R26 ;  /* 0x0000001a00057213 */ /* 0x010fe20000000000 */
[----:B------:R-:W-:Y:S01]  /*26c0*/  @!P0 IMAD.MOV R8, RZ, RZ, -R8 ;  /* 0x000000ffff088224 */ /* 0x000fe200078e0a08 */
[----:B---3--:R-:W-:-:S03]  /*26d0*/  IABS R12, R28 ;  /* 0x0000001c000c7213 */ /* 0x008fc60000000000 */
[----:B------:R-:W-:Y:S01]  /*26e0*/  IMAD.MOV.U32 R7, RZ, RZ, R5 ;  /* 0x000000ffff077224 */ /* 0x000fe200078e0005 */
[----:B------:R0:W-:Y:S01]  /*26f0*/  STL [R1+0x4c], R8 ;  /* 0x00004c0801007387 */ /* 0x0001e20000100800 */
[----:B-1----:R-:W-:Y:S01]  /*2700*/  IMAD.HI.U32 R13, R23, R12, RZ ;  /* 0x0000000c170d7227 */ /* 0x002fe200078e00ff */
[----:B------:R-:W-:-:S03]  /*2710*/  IABS R11, R3 ;  /* 0x00000003000b7213 */ /* 0x000fc60000000000 */
[----:B------:R-:W-:Y:S01]  /*2720*/  @!P3 IMAD.IADD R4, R4, 0x1, -R0 ;  /* 0x000000010404b824 */ /* 0x000fe200078e0a00 */
[----:B------:R-:W-:Y:S01]  /*2730*/  ISETP.GT.U32.AND P6, PT, R0, R6, PT ;  /* 0x000000060000720c */ /* 0x000fe20003fc4070 */
[----:B------:R-:W-:Y:S01]  /*2740*/  IMAD.HI.U32 R5, R23, R7, RZ ;  /* 0x0000000717057227 */ /* 0x000fe200078e00ff */
[----:B------:R-:W-:-:S03]  /*2750*/  ISETP.GE.AND P2, PT, R28, RZ, PT ;  /* 0x000000ff1c00720c */ /* 0x000fc60003f46270 */
[----:B0-----:R-:W-:Y:S01]  /*2760*/  IMAD.HI.U32 R8, R23, R10, RZ ;  /* 0x0000000a17087227 */ /* 0x001fe200078e00ff */
[----:B------:R-:W-:-:S03]  /*2770*/  ISETP.GT.U32.AND P3, PT, R0, R4, PT ;  /* 0x000000040000720c */ /* 0x000fc60003f64070 */
[----:B------:R-:W-:Y:S02]  /*2780*/  IMAD.MOV R13, RZ, RZ, -R13 ;  /* 0x000000ffff0d7224 */ /* 0x000fe400078e0a0d */
[----:B------:R-:W-:Y:S02]  /*2790*/  IMAD.MOV.U32 R28, RZ, RZ, R25 ;  /* 0x000000ffff1c7224 */ /* 0x000fe400078e0019 */
[----:B------:R-:W-:Y:S01]  /*27a0*/  IMAD.MOV R8, RZ, RZ, -R8 ;  /* 0x000000ffff087224 */ /* 0x000fe200078e0a08 */
[C---:B------:R-:W-:Y:S01]  /*27b0*/  ISETP.GT.U32.AND P0, PT, R0.reuse, R2, PT ;  /* 0x000000020000720c */ /* 0x040fe20003f04070 */
[----:B------:R-:W-:Y:S01]  /*27c0*/  IMAD.HI.U32 R9, R23, R11, RZ ;  /* 0x0000000b17097227 */ /* 0x000fe200078e00ff */
[----:B------:R-:W3:Y:S03]  /*27d0*/  LDL.LU R25, [R1+0x10c] ;  /* 0x00010c0001197983 */ /* 0x000ee60000300800 */
[----:B------:R-:W-:Y:S01]  /*27e0*/  IMAD.MOV R5, RZ, RZ, -R5 ;  /* 0x000000ffff057224 */ /* 0x000fe200078e0a05 */
[----:B------:R-:W4:Y:S01]  /*27f0*/  LDL.LU R26, [R1+0x110] ;  /* 0x00011000011a7983 */ /* 0x000f220000300800 */
[C---:B------:R-:W-:Y:S01]  /*2800*/  IMAD R12, R0.reuse, R13, R12 ;  /* 0x0000000d000c7224 */ /* 0x040fe200078e020c */
[----:B------:R-:W-:Y:S01]  /*2810*/  IABS R13, R29 ;  /* 0x0000001d000d7213 */ /* 0x000fe20000000000 */
[----:B------:R-:W-:Y:S01]  /*2820*/  IMAD R10, R0, R8, R10 ;  /* 0x00000008000a7224 */ /* 0x000fe200078e020a */
[----:B------:R-:W-:Y:S01]  /*2830*/  IABS R8, R28 ;  /* 0x0000001c00087213 */ /* 0x000fe20000000000 */
[----:B------:R-:W-:-:S02]  /*2840*/  IMAD.MOV R9, RZ, RZ, -R9 ;  /* 0x000000ffff097224 */ /* 0x000fc400078e0a09 */
[C---:B------:R-:W-:Y:S02]  /*2850*/  IMAD R7, R0.reuse, R5, R7 ;  /* 0x0000000500077224 */ /* 0x040fe400078e0207 */
[----:B------:R-:W-:Y:S02]  /*2860*/  IMAD R11, R0, R9, R11 ;  /* 0x00000009000b7224 */ /* 0x000fe400078e020b */
[----:B------:R-:W-:-:S04]  /*2870*/  IMAD.HI.U32 R14, R23, R13, RZ ;  /* 0x0000000d170e7227 */ /* 0x000fc800078e00ff */
[----:B------:R-:W-:Y:S02]  /*2880*/  @!P6 IMAD.IADD R6, R6, 0x1, -R0 ;  /* 0x000000010606e824 */ /* 0x000fe400078e0a00 */
[----:B------:R-:W-:-:S04]  /*2890*/  IMAD.HI.U32 R9, R23, R8, RZ ;  /* 0x0000000817097227 */ /* 0x000fc800078e00ff */
[----:B------:R-:W-:Y:S01]  /*28a0*/  @!P3 IMAD.IADD R4, R4, 0x1, -R0 ;  /* 0x000000010404b824 */ /* 0x000fe200078e0a00 */
[C---:B------:R-:W-:Y:S01]  /*28b0*/  ISETP.GT.U32.AND P3, PT, R0.reuse, R11, PT ;  /* 0x0000000b0000720c */ /* 0x040fe20003f64070 */
[----:B------:R-:W-:Y:S01]  /*28c0*/  IMAD.MOV R14, RZ, RZ, -R14 ;  /* 0x000000ffff0e7224 */ /* 0x000fe200078e0a0e */
[----:B------:R-:W-:Y:S01]  /*28d0*/  ISETP.GT.U32.AND P6, PT, R0, R6, PT ;  /* 0x000000060000720c */ /* 0x000fe20003fc4070 */
[----:B------:R-:W-:Y:S02]  /*28e0*/  IMAD.MOV R9, RZ, RZ, -R9 ;  /* 0x000000ffff097224 */ /* 0x000fe400078e0a09 */
[----:B------:R-:W-:Y:S02]  /*28f0*/  @!P0 IMAD.IADD R2, R2, 0x1, -R0 ;  /* 0x0000000102028824 */ /* 0x000fe400078e0a00 */
[C---:B------:R-:W-:Y:S02]  /*2900*/  IMAD R13, R0.reuse, R14, R13 ;  /* 0x0000000e000d7224 */ /* 0x040fe400078e020d */
[----:B------:R-:W3:Y:S01]  /*2910*/  LDL.LU R14, [R1+0xfc] ;  /* 0x0000fc00010e7983 */ /* 0x000ee20000300800 */
[C---:B------:R-:W-:Y:S01]  /*2920*/  IMAD R8, R0.reuse, R9, R8 ;  /* 0x0000000900087224 */ /* 0x040fe200078e0208 */
[----:B------:R-:W-:-:S02]  /*2930*/  ISETP.GT.U32.AND P0, PT, R0, R2, PT ;  /* 0x000000020000720c */ /* 0x000fc40003f04070 */
[----:B------:R-:W4:Y:S01]  /*2940*/  LDL.LU R9, [R1+0xf8] ;  /* 0x0000f80001097983 */ /* 0x000f220000300800 */
[--C-:B------:R-:W-:Y:S01]  /*2950*/  @!P3 IMAD.IADD R11, R11, 0x1, -R0.reuse ;  /* 0x000000010b0bb824 */ /* 0x100fe200078e0a00 */
[----:B------:R-:W-:Y:S01]  /*2960*/  ISETP.GE.AND P3, PT, R3, RZ, PT ;  /* 0x000000ff0300720c */ /* 0x000fe20003f66270 */
[----:B------:R-:W-:Y:S02]  /*2970*/  @!P6 IMAD.IADD R6, R6, 0x1, -R0 ;  /* 0x000000010606e824 */ /* 0x000fe400078e0a00 */
[----:B------:R-:W-:Y:S02]  /*2980*/  IMAD.MOV.U32 R3, RZ, RZ, R4 ;  /* 0x000000ffff037224 */ /* 0x000fe400078e0004 */
[----:B------:R-:W-:Y:S02]  /*2990*/  @!P4 IMAD.MOV R6, RZ, RZ, -R6 ;  /* 0x000000ffff06c224 */ /* 0x000fe400078e0a06 */
[----:B------:R-:W-:Y:S02]  /*29a0*/  @!P1 IMAD.MOV R3, RZ, RZ, -R3 ;  /* 0x000000ffff039224 */ /* 0x000fe400078e0a03 */
[----:B------:R-:W-:Y:S01]  /*29b0*/  @!P0 IMAD.IADD R2, R2, 0x1, -R0 ;  /* 0x0000000102028824 */ /* 0x000fe200078e0a00 */
[----:B--2---:R-:W-:Y:S01]  /*29c0*/  IABS R5, R24 ;  /* 0x0000001800057213 */ /* 0x004fe20000000000 */
[----:B------:R-:W-:-:S02]  /*29d0*/  IMAD.MOV.U32 R24, RZ, RZ, R27 ;  /* 0x000000ffff187224 */ /* 0x000fc400078e001b */
[----:B------:R-:W-:Y:S02]  /*29e0*/  IMAD.MOV.U32 R27, RZ, RZ, R17 ;  /* 0x000000ffff1b7224 */ /* 0x000fe400078e0011 */
[----:B------:R-:W-:Y:S02]  /*29f0*/  IMAD.MOV.U32 R17, RZ, RZ, R15 ;  /* 0x000000ffff117224 */ /* 0x000fe400078e000f */
[----:B------:R-:W-:-:S04]  /*2a00*/  IMAD.HI.U32 R15, R23, R5, RZ ;  /* 0x00000005170f7227 */ /* 0x000fc800078e00ff */
[----:B------:R-:W-:-:S04]  /*2a10*/  IMAD.MOV R15, RZ, RZ, -R15 ;  /* 0x000000ffff0f7224 */ /* 0x000fc800078e0a0f */
[----:B------:R-:W-:Y:S02]  /*2a20*/  IMAD R5, R0, R15, R5 ;  /* 0x0000000f00057224 */ /* 0x000fe400078e0205 */
[----:B------:R-:W2:Y:S04]  /*2a30*/  LDL.LU R15, [R1+0x100] ;  /* 0x00010000010f7983 */ /* 0x000ea80000300800 */
[----:B------:R-:W-:Y:S04]  /*2a40*/  STL [R1+0x38], R6 ;  /* 0x0000380601007387 */ /* 0x000fe80000100800 */
[----:B------:R0:W-:Y:S02]  /*2a50*/  STL [R1+0x34], R3 ;  /* 0x0000340301007387 */ /* 0x0001e40000100800 */
[----:B0-----:R-:W-:-:S04]  /*2a60*/  IMAD.MOV.U32 R3, RZ, RZ, R2 ;  /* 0x000000ffff037224 */ /* 0x001fc800078e0002 */
[----:B------:R-:W-:-:S05]  /*2a70*/  @!P5 IMAD.MOV R3, RZ, RZ, -R3 ;  /* 0x000000ffff03d224 */ /* 0x000fca00078e0a03 */
[----:B------:R0:W-:Y:S02]  /*2a80*/  STL [R1+0x30], R3 ;  /* 0x0000300301007387 */ /* 0x0001e40000100800 */
[----:B0-----:R-:W-:Y:S02]  /*2a90*/  IMAD.MOV.U32 R3, RZ, RZ, R24 ;  /* 0x000000ffff037224 */ /* 0x001fe400078e0018 */
[----:B------:R-:W-:Y:S02]  /*2aa0*/  IMAD.MOV.U32 R24, RZ, RZ, R20 ;  /* 0x000000ffff187224 */ /* 0x000fe400078e0014 */
[----:B------:R-:W2:Y:S01]  /*2ab0*/  LDL.LU R20, [R1+0x114] ;  /* 0x0001140001147983 */ /* 0x000ea20000300800 */
[C---:B------:R-:W-:Y:S02]  /*2ac0*/  ISETP.GT.U32.AND P6, PT, R0.reuse, R12, PT ;  /* 0x0000000c0000720c */ /* 0x040fe40003fc4070 */
[----:B------:R-:W-:-:S11]  /*2ad0*/  ISETP.GT.U32.AND P0, PT, R0, R10, PT ;  /* 0x0000000a0000720c */ /* 0x000fd60003f04070 */
[--C-:B------:R-:W-:Y:S01]  /*2ae0*/  @!P6 IMAD.IADD R12, R12, 0x1, -R0.reuse ;  /* 0x000000010c0ce824 */ /* 0x100fe200078e0a00 */
[----:B------:R-:W-:Y:S01]  /*2af0*/  ISETP.GT.U32.AND P6, PT, R0, R7, PT ;  /* 0x000000070000720c */ /* 0x000fe20003fc4070 */
[----:B------:R-:W-:-:S03]  /*2b00*/  @!P0 IMAD.IADD R10, R10, 0x1, -R0 ;  /* 0x000000010a0a8824 */ /* 0x000fc600078e0a00 */
[C---:B------:R-:W-:Y:S02]  /*2b10*/  ISETP.GT.U32.AND P0, PT, R0.reuse, R12, PT ;  /* 0x0000000c0000720c */ /* 0x040fe40003f04070 */
[C---:B------:R-:W-:Y:S02]  /*2b20*/  ISETP.GT.U32.AND P5, PT, R0.reuse, R5, PT ;  /* 0x000000050000720c */ /* 0x040fe40003fa4070 */
[----:B------:R-:W-:-:S05]  /*2b30*/  ISETP.GT.U32.AND P1, PT, R0, R10, PT ;  /* 0x0000000a0000720c */ /* 0x000fca0003f24070 */
[----:B------:R-:W-:Y:S01]  /*2b40*/  @!P6 IMAD.IADD R7, R7, 0x1, -R0 ;  /* 0x000000010707e824 */ /* 0x000fe200078e0a00 */
[----:B------:R-:W-:-:S04]  /*2b50*/  ISETP.GT.U32.AND P4, PT, R0, R11, PT ;  /* 0x0000000b0000720c */ /* 0x000fc80003f84070 */
[----:B------:R-:W-:Y:S01]  /*2b60*/  ISETP.GT.U32.AND P6, PT, R0, R7, PT ;  /* 0x000000070000720c */ /* 0x000fe20003fc4070 */
[--C-:B------:R-:W-:Y:S01]  /*2b70*/  @!P0 IMAD.IADD R12, R12, 0x1, -R0.reuse ;  /* 0x000000010c0c8824 */ /* 0x100fe200078e0a00 */
[----:B------:R-:W-:Y:S01]  /*2b80*/  ISETP.GT.U32.AND P0, PT, R0, R13, PT ;  /* 0x0000000d0000720c */ /* 0x000fe20003f04070 */
[--C-:B------:R-:W-:Y:S02]  /*2b90*/  @!P5 IMAD.IADD R5, R5, 0x1, -R0.reuse ;  /* 0x000000010505d824 */ /* 0x100fe400078e0a00 */
[----:B------:R-:W-:Y:S02]  /*2ba0*/  @!P1 IMAD.IADD R10, R10, 0x1, -R0 ;  /* 0x000000010a0a9824 */ /* 0x000fe400078e0a00 */
[----:B------:R-:W-:Y:S01]  /*2bb0*/  @!P2 IMAD.MOV R12, RZ, RZ, -R12 ;  /* 0x000000ffff0ca224 */ /* 0x000fe200078e0a0c */
[----:B------:R-:W-:Y:S01]  /*2bc0*/  ISETP.GT.U32.AND P2, PT, R0, R5, PT ;  /* 0x000000050000720c */ /* 0x000fe20003f44070 */
[----:B------:R-:W-:-:S04]  /*2bd0*/  @!P4 IMAD.IADD R11, R11, 0x1, -R0 ;  /* 0x000000010b0bc824 */ /* 0x000fc800078e0a00 */
[--C-:B------:R-:W-:Y:S01]  /*2be0*/  @!P6 IMAD.IADD R7, R7, 0x1, -R0.reuse ;  /* 0x000000010707e824 */ /* 0x100fe200078e0a00 */
[----:B---3--:R-:W-:Y:S02]  /*2bf0*/  ISETP.GE.AND P6, PT, R14, RZ, PT ;  /* 0x000000ff0e00720c */ /* 0x008fe40003fc6270 */
[----:B----4-:R-:W-:Y:S01]  /*2c00*/  ISETP.GE.AND P1, PT, R9, RZ, PT ;  /* 0x000000ff0900720c */ /* 0x010fe20003f26270 */
[----:B------:R-:W-:Y:S02]  /*2c10*/  @!P0 IMAD.IADD R13, R13, 0x1, -R0 ;  /* 0x000000010d0d8824 */ /* 0x000fe400078e0a00 */
[----:B------:R-:W-:-:S03]  /*2c20*/  @!P3 IMAD.MOV R11, RZ, RZ, -R11 ;  /* 0x000000ffff0bb224 */ /* 0x000fc600078e0a0b */
[----:B------:R-:W-:Y:S01]  /*2c30*/  ISETP.GT.U32.AND P3, PT, R0, R13, PT ;  /* 0x0000000d0000720c */ /* 0x000fe20003f64070 */
[----:B------:R-:W-:-:S04]  /*2c40*/  @!P2 IMAD.IADD R5, R5, 0x1, -R0 ;  /* 0x000000010505a824 */ /* 0x000fc800078e0a00 */
[----:B------:R-:W-:Y:S02]  /*2c50*/  @!P6 IMAD.MOV R7, RZ, RZ, -R7 ;  /* 0x000000ffff07e224 */ /* 0x000fe400078e0a07 */
[----:B------:R-:W-:Y:S01]  /*2c60*/  @!P1 IMAD.MOV R10, RZ, RZ, -R10 ;  /* 0x000000ffff0a9224 */ /* 0x000fe200078e0a0a */
[----:B------:R-:W-:Y:S01]  /*2c70*/  ISETP.GE.AND P1, PT, R28, RZ, PT ;  /* 0x000000ff1c00720c */ /* 0x000fe20003f26270 */
[----:B------:R-:W-:Y:S01]  /*2c80*/  IMAD.MOV.U32 R28, RZ, RZ, R3 ;  /* 0x000000ffff1c7224 */ /* 0x000fe200078e0003 */
[----:B------:R-:W-:-:S03]  /*2c90*/  ISETP.GE.AND P0, PT, R29, RZ, PT ;  /* 0x000000ff1d00720c */ /* 0x000fc60003f06270 */
[----:B------:R-:W-:Y:S01]  /*2ca0*/  @!P3 IMAD.IADD R13, R13, 0x1, -R0 ;  /* 0x000000010d0db824 */ /* 0x000fe200078e0a00 */
[----:B------:R-:W-:Y:S02]  /*2cb0*/  IABS R4, R25 ;  /* 0x0000001900047213 */ /* 0x000fe40000000000 */
[----:B------:R-:W-:Y:S02]  /*2cc0*/  ISETP.GE.AND P2, PT, R25, RZ, PT ;  /* 0x000000ff1900720c */ /* 0x000fe40003f46270 */
[----:B--2---:R-:W-:Y:S02]  /*2cd0*/  ISETP.GE.AND P5, PT, R15, RZ, PT ;  /* 0x000000ff0f00720c */ /* 0x004fe40003fa6270 */
[----:B------:R-:W2:Y:S04]  /*2ce0*/  LDL R15, [R1+0x118] ;  /* 0x00011800010f7983 */ /* 0x000ea80000100800 */
[----:B------:R-:W-:Y:S04]  /*2cf0*/  STL [R1+0x2c], R12 ;  /* 0x00002c0c01007387 */ /* 0x000fe80000100800 */
[----:B------:R-:W-:Y:S04]  /*2d00*/  STL [R1+0x28], R11 ;  /* 0x0000280b01007387 */ /* 0x000fe80000100800 */
[----:B------:R-:W-:Y:S04]  /*2d10*/  STL [R1+0x24], R10 ;  /* 0x0000240a01007387 */ /* 0x000fe80000100800 */
[----:B------:R-:W3:Y:S04]  /*2d20*/  LDL.LU R3, [R1+0x120] ;  /* 0x0001200001037983 */ /* 0x000ee80000300800 */
[----:B------:R-:W4:Y:S04]  /*2d30*/  LDL.LU R29, [R1+0x124] ;  /* 0x00012400011d7983 */ /* 0x000f280000300800 */
[----:B------:R0:W-:Y:S04]  /*2d40*/  STL [R1+0x20], R7 ;  /* 0x0000200701007387 */ /* 0x0001e80000100800 */
[----:B------:R1:W-:Y:S04]  /*2d50*/  STL [R1+0xb98], R13 ;  /* 0x000b980d01007387 */ /* 0x0003e80000100800 */
[----:B------:R-:W4:Y:S01]  /*2d60*/  LDL.LU R25, [R1+0x130] ;  /* 0x0001300001197983 */ /* 0x000f220000300800 */
[----:B0-----:R-:W-:-:S04]  /*2d70*/  IMAD.MOV.U32 R7, RZ, RZ, R5 ;  /* 0x000000ffff077224 */ /* 0x001fc800078e0005 */
[----:B------:R-:W-:Y:S01]  /*2d80*/  @!P5 IMAD.MOV R7, RZ, RZ, -R7 ;  /* 0x000000ffff07d224 */ /* 0x000fe200078e0a07 */
[----:B------:R-:W-:Y:S02]  /*2d90*/  IABS R12, R20 ;  /* 0x00000014000c7213 */ /* 0x000fe40000000000 */
[----:B------:R-:W-:Y:S02]  /*2da0*/  ISETP.GE.AND P5, PT, R20, RZ, PT ;  /* 0x000000ff1400720c */ /* 0x000fe40003fa6270 */
[----:B------:R-:W4:Y:S04]  /*2db0*/  LDL.LU R20, [R1+0x134] ;  /* 0x0001340001147983 */ /* 0x000f280000300800 */
[----:B------:R3:W-:Y:S04]  /*2dc0*/  STL [R1+0x1c], R7 ;  /* 0x00001c0701007387 */ /* 0x0007e80000100800 */
[----:B-1----:R-:W3:Y:S01]  /*2dd0*/  LDL.LU R13, [R1+0x118] ;  /* 0x00011800010d7983 */ /* 0x002ee20000300800 */
[----:B------:R-:W-:-:S05]  /*2de0*/  IABS R2, R26 ;  /* 0x0000001a00027213 */ /* 0x000fca0000000000 */
[----:B------:R-:W-:-:S04]  /*2df0*/  IMAD.HI.U32 R6, R23, R2, RZ ;  /* 0x0000000217067227 */ /* 0x000fc800078e00ff */
[----:B------:R-:W-:-:S04]  /*2e00*/  IMAD.MOV R6, RZ, RZ, -R6 ;  /* 0x000000ffff067224 */ /* 0x000fc800078e0a06 */
[----:B------:R-:W-:-:S05]  /*2e10*/  IMAD R2, R0, R6, R2 ;  /* 0x0000000600027224 */ /* 0x000fca00078e0202 */
[----:B------:R-:W-:Y:S01]  /*2e20*/  ISETP.GT.U32.AND P3, PT, R0, R2, PT ;  /* 0x000000020000720c */ /* 0x000fe20003f64070 */
[----:B------:R-:W-:-:S04]  /*2e30*/  IMAD.HI.U32 R9, R23, R4, RZ ;  /* 0x0000000417097227 */ /* 0x000fc800078e00ff */
[----:B------:R-:W-:-:S04]  /*2e40*/  IMAD.MOV R9, RZ, RZ, -R9 ;  /* 0x000000ffff097224 */ /* 0x000fc800078e0a09 */
[----:B------:R-:W-:-:S04]  /*2e50*/  IMAD R4, R0, R9, R4 ;  /* 0x0000000900047224 */ /* 0x000fc800078e0204 */
[----:B------:R-:W-:-:S05]  /*2e60*/  @!P3 IMAD.IADD R2, R2, 0x1, -R0 ;  /* 0x000000010202b824 */ /* 0x000fca00078e0a00 */
[----:B------:R-:W-:-:S13]  /*2e70*/  ISETP.GT.U32.AND P3, PT, R0, R2, PT ;  /* 0x000000020000720c */ /* 0x000fda0003f64070 */
[----:B------:R-:W-:Y:S02]  /*2e80*/  @!P3 IMAD.IADD R2, R2, 0x1, -R0 ;  /* 0x000000010202b824 */ /* 0x000fe400078e0a00 */
[----:B------:R-:W-:-:S04]  /*2e90*/  IMAD.HI.U32 R6, R23, R12, RZ ;  /* 0x0000000c17067227 */ /* 0x000fc800078e00ff */
[----:B------:R-:W-:-:S04]  /*2ea0*/  IMAD.MOV R6, RZ, RZ, -R6 ;  /* 0x000000ffff067224 */ /* 0x000fc800078e0a06 */
[----:B------:R-:W-:Y:S01]  /*2eb0*/  IMAD R12, R0, R6, R12 ;  /* 0x00000006000c7224 */ /* 0x000fe200078e020c */
[----:B------:R-:W-:Y:S01]  /*2ec0*/  IABS R6, R27 ;  /* 0x0000001b00067213 */ /* 0x000fe20000000000 */
[----:B------:R-:W-:Y:S01]  /*2ed0*/  IMAD.MOV.U32 R27, RZ, RZ, R17 ;  /* 0x000000ffff1b7224 */ /* 0x000fe200078e0011 */
[----:B--2---:R-:W-:-:S05]  /*2ee0*/  IABS R9, R15 ;  /* 0x0000000f00097213 */ /* 0x004fca0000000000 */
[----:B------:R-:W-:-:S04]  /*2ef0*/  IMAD.HI.U32 R5, R23, R9, RZ ;  /* 0x0000000917057227 */ /* 0x000fc800078e00ff */
[----:B------:R-:W-:-:S04]  /*2f00*/  IMAD.MOV R5, RZ, RZ, -R5 ;  /* 0x000000ffff057224 */ /* 0x000fc800078e0a05 */
[----:B------:R-:W-:-:S05]  /*2f10*/  IMAD R9, R0, R5, R9 ;  /* 0x0000000500097224 */ /* 0x000fca00078e0209 */
[----:B------:R-:W-:-:S13]  /*2f20*/  ISETP.GT.U32.AND P3, PT, R0, R9, PT ;  /* 0x000000090000720c */ /* 0x000fda0003f64070 */
[----:B------:R-:W-:Y:S01]  /*2f30*/  @!P3 IMAD.IADD R9, R9, 0x1, -R0 ;  /* 0x000000010909b824 */ /* 0x000fe200078e0a00 */
[----:B---3--:R-:W-:Y:S02]  /*2f40*/  ISETP.GE.AND P3, PT, R13, RZ, PT ;  /* 0x000000ff0d00720c */ /* 0x008fe40003f66270 */
[----:B------:R-:W2:Y:S01]  /*2f50*/  LDL.LU R13, [R1+0xb98] ;  /* 0x000b9800010d7983 */ /* 0x000ea20000300800 */
[----:B------:R-:W-:-:S05]  /*2f60*/  IABS R7, R3 ;  /* 0x0000000300077213 */ /* 0x000fca0000000000 */
[----:B------:R-:W-:-:S04]  /*2f70*/  IMAD.HI.U32 R17, R23, R7, RZ ;  /* 0x0000000717117227 */ /* 0x000fc800078e00ff */
[----:B------:R-:W-:-:S04]  /*2f80*/  IMAD.MOV R17, RZ, RZ, -R17 ;  /* 0x000000ffff117224 */ /* 0x000fc800078e0a11 */
[C---:B------:R-:W-:Y:S02]  /*2f90*/  IMAD R7, R0.reuse, R17, R7 ;  /* 0x0000001100077224 */ /* 0x040fe400078e0207 */
[----:B------:R-:W3:Y:S01]  /*2fa0*/  LDL.LU R17, [R1+0x11c] ;  /* 0x00011c0001117983 */ /* 0x000ee20000300800 */
[C---:B------:R-:W-:Y:S02]  /*2fb0*/  ISETP.GT.U32.AND P6, PT, R0.reuse, R4, PT ;  /* 0x000000040000720c */ /* 0x040fe40003fc4070 */
[----:B------:R-:W-:-:S11]  /*2fc0*/  ISETP.GT.U32.AND P4, PT, R0, R8, PT ;  /* 0x000000080000720c */ /* 0x000fd60003f84070 */
[--C-:B------:R-:W-:Y:S02]  /*2fd0*/  @!P6 IMAD.IADD R4, R4, 0x1, -R0.reuse ;  /* 0x000000010404e824 */ /* 0x100fe400078e0a00 */
[----:B------:R-:W-:-:S03]  /*2fe0*/  @!P4 IMAD.IADD R8, R8, 0x1, -R0 ;  /* 0x000000010808c824 */ /* 0x000fc600078e0a00 */
[C---:B------:R-:W-:Y:S02]  /*2ff0*/  ISETP.GT.U32.AND P6, PT, R0.reuse, R4, PT ;  /* 0x000000040000720c */ /* 0x040fe40003fc4070 */
[----:B------:R-:W-:Y:S01]  /*3000*/  ISETP.GT.U32.AND P4, PT, R0, R8, PT ;  /* 0x000000080000720c */ /* 0x000fe20003f84070 */
[----:B------:R-:W-:Y:S01]  /*3010*/  IMAD.HI.U32 R14, R23, R6, RZ ;  /* 0x00000006170e7227 */ /* 0x000fe200078e00ff */
[----:B----4-:R-:W-:-:S03]  /*3020*/  IABS R5, R29 ;  /* 0x0000001d00057213 */ /* 0x010fc60000000000 */
[----:B------:R-:W-:-:S06]  /*3030*/  IMAD.MOV R14, RZ, RZ, -R14 ;  /* 0x000000ffff0e7224 */ /* 0x000fcc00078e0a0e */
[--C-:B------:R-:W-:Y:S01]  /*3040*/  @!P6 IMAD.IADD R4, R4, 0x1, -R0.reuse ;  /* 0x000000010404e824 */ /* 0x100fe200078e0a00 */
[----:B------:R-:W-:Y:S01]  /*3050*/  ISETP.GT.U32.AND P6, PT, R0, R12, PT ;  /* 0x0000000c0000720c */ /* 0x000fe20003fc4070 */
[----:B------:R-:W-:Y:S01]  /*3060*/  @!P4 IMAD.IADD R8, R8, 0x1, -R0 ;  /* 0x000000010808c824 */ /* 0x000fe200078e0a00 */
[----:B------:R-:W-:Y:S01]  /*3070*/  ISETP.GE.AND P4, PT, R26, RZ, PT ;  /* 0x000000ff1a00720c */ /* 0x000fe20003f86270 */
[----:B------:R-:W-:Y:S02]  /*3080*/  IMAD.MOV.U32 R26, RZ, RZ, R21 ;  /* 0x000000ffff1a7224 */ /* 0x000fe400078e0015 */
[----:B------:R-:W-:Y:S02]  /*3090*/  IMAD.MOV.U32 R21, RZ, RZ, R16 ;  /* 0x000000ffff157224 */ /* 0x000fe400078e0010 */
[----:B------:R-:W-:Y:S02]  /*30a0*/  IMAD R6, R0, R14, R6 ;  /* 0x0000000e00067224 */ /* 0x000fe400078e0206 */
[----:B------:R-:W-:-:S04]  /*30b0*/  IMAD.HI.U32 R16, R23, R5, RZ ;  /* 0x0000000517107227 */ /* 0x000fc800078e00ff */
[----:B------:R-:W-:Y:S01]  /*30c0*/  @!P6 IMAD.IADD R12, R12, 0x1, -R0 ;  /* 0x000000010c0ce824 */ /* 0x000fe200078e0a00 */
[----:B------:R-:W-:Y:S01]  /*30d0*/  ISETP.GT.U32.AND P6, PT, R0, R6, PT ;  /* 0x000000060000720c */ /* 0x000fe20003fc4070 */
[----:B------:R-:W-:Y:S01]  /*30e0*/  IMAD.MOV R16, RZ, RZ, -R16 ;  /* 0x000000ffff107224 */ /* 0x000fe200078e0a10 */
[----:B------:R-:W-:-:S03]  /*30f0*/  IABS R11, R28 ;  /* 0x0000001c000b7213 */ /* 0x000fc60000000000 */
[----:B------:R-:W-:Y:S02]  /*3100*/  IMAD R5, R0, R16, R5 ;  /* 0x0000001000057224 */ /* 0x000fe400078e0205 */
[----:B------:R-:W-:Y:S01]  /*3110*/  IMAD.HI.U32 R15, R23, R11, RZ ;  /* 0x0000000b170f7227 */ /* 0x000fe200078e00ff */
[----:B------:R-:W-:-:S03]  /*3120*/  IABS R10, R24 ;  /* 0x00000018000a7213 */ /* 0x000fc60000000000 */
[----:B------:R-:W-:Y:S02]  /*3130*/  IMAD.MOV R15, RZ, RZ, -R15 ;  /* 0x000000ffff0f7224 */ /* 0x000fe400078e0a0f */
[----:B------:R-:W-:Y:S02]  /*3140*/  @!P6 IMAD.IADD R6, R6, 0x1, -R0 ;  /* 0x000000010606e824 */ /* 0x000fe400078e0a00 */
[C---:B------:R-:W-:Y:S02]  /*3150*/  IMAD R11, R0.reuse, R15, R11 ;  /* 0x0000000f000b7224 */ /* 0x040fe400078e020b */
[----:B------:R-:W-:Y:S01]  /*3160*/  @!P2 IMAD.MOV R4, RZ, RZ, -R4 ;  /* 0x000000ffff04a224 */ /* 0x000fe200078e0a04 */
[C---:B------:R-:W-:Y:S01]  /*3170*/  ISETP.GT.U32.AND P6, PT, R0.reuse, R6, PT ;  /* 0x000000060000720c */ /* 0x040fe20003fc4070 */
[----:B------:R-:W-:Y:S01]  /*3180*/  IMAD.HI.U32 R14, R23, R10, RZ ;  /* 0x0000000a170e7227 */ /* 0x000fe200078e00ff */
[----:B------:R-:W-:-:S03]  /*3190*/  ISETP.GT.U32.AND P2, PT, R0, R7, PT ;  /* 0x000000070000720c */ /* 0x000fc60003f44070 */
[----:B------:R-:W-:-:S04]  /*31a0*/  IMAD.MOV R14, RZ, RZ, -R14 ;  /* 0x000000ffff0e7224 */ /* 0x000fc800078e0a0e */
[----:B------:R-:W-:Y:S02]  /*31b0*/  IMAD R10, R0, R14, R10 ;  /* 0x0000000e000a7224 */ /* 0x000fe400078e020a */
[----:B------:R-:W-:Y:S02]  /*31c0*/  @!P1 IMAD.MOV R8, RZ, RZ, -R8 ;  /* 0x000000ffff089224 */ /* 0x000fe400078e0a08 */
[--C-:B------:R-:W-:Y:S01]  /*31d0*/  @!P6 IMAD.IADD R6, R6, 0x1, -R0.reuse ;  /* 0x000000010606e824 */ /* 0x100fe200078e0a00 */
[C---:B------:R-:W-:Y:S01]  /*31e0*/  ISETP.GT.U32.AND P6, PT, R0.reuse, R10, PT ;  /* 0x0000000a0000720c */ /* 0x040fe20003fc4070 */
[----:B------:R-:W-:Y:S02]  /*31f0*/  @!P2 IMAD.IADD R7, R7, 0x1, -R0 ;  /* 0x000000010707a824 */ /* 0x000fe400078e0a00 */
[----:B------:R-:W-:Y:S01]  /*3200*/  @!P4 IMAD.MOV R2, RZ, RZ, -R2 ;  /* 0x000000ffff02c224 */ /* 0x000fe200078e0a02 */
[C---:B------:R-:W-:Y:S02]  /*3210*/  ISETP.GT.U32.AND P1, PT, R0.reuse, R9, PT ;  /* 0x000000090000720c */ /* 0x040fe40003f24070 */
[----:B------:R-:W-:-:S07]  /*3220*/  ISETP.GT.U32.AND P4, PT, R0, R5, PT ;  /* 0x000000050000720c */ /* 0x000fce0003f84070 */
[----:B------:R-:W-:-:S04]  /*3230*/  @!P6 IMAD.IADD R10, R10, 0x1, -R0 ;  /* 0x000000010a0ae824 */ /* 0x000fc800078e0a00 */
[--C-:B------:R-:W-:Y:S02]  /*3240*/  @!P1 IMAD.IADD R9, R9, 0x1, -R0.reuse ;  /* 0x0000000109099824 */ /* 0x100fe400078e0a00 */
[----:B------:R-:W-:Y:S01]  /*3250*/  @!P4 IMAD.IADD R5, R5, 0x1, -R0 ;  /* 0x000000010505c824 */ /* 0x000fe200078e0a00 */
[----:B------:R-:W-:Y:S01]  /*3260*/  ISETP.GE.AND P2, PT, R3, RZ, PT ;  /* 0x000000ff0300720c */ /* 0x000fe20003f46270 */
[----:B------:R-:W-:Y:S01]  /*3270*/  @!P3 IMAD.MOV R9, RZ, RZ, -R9 ;  /* 0x000000ffff09b224 */ /* 0x000fe200078e0a09 */
[----:B------:R-:W-:Y:S02]  /*3280*/  ISETP.GT.U32.AND P3, PT, R0, R10, PT ;  /* 0x0000000a0000720c */ /* 0x000fe40003f64070 */
[----:B------:R-:W-:-:S11]  /*3290*/  ISETP.GE.AND P4, PT, R29, RZ, PT ;  /* 0x000000ff1d00720c */ /* 0x000fd60003f86270 */
[----:B------:R-:W-:Y:S01]  /*32a0*/  @!P3 IMAD.IADD R10, R10, 0x1, -R0 ;  /* 0x000000010a0ab824 */ /* 0x000fe200078e0a00 */
[----:B------:R-:W-:Y:S01]  /*32b0*/  ISETP.GE.AND P3, PT, R25, RZ, PT ;  /* 0x000000ff1900720c */ /* 0x000fe20003f66270 */
[----:B--2---:R-:W-:-:S04]  /*32c0*/  IMAD.MOV.U32 R16, RZ, RZ, R13 ;  /* 0x000000ffff107224 */ /* 0x004fc800078e000d */
[----:B------:R-:W-:Y:S01]  /*32d0*/  @!P0 IMAD.MOV R16, RZ, RZ, -R16 ;  /* 0x000000ffff108224 */ /* 0x000fe200078e0a10 */
[----:B------:R-:W-:Y:S02]  /*32e0*/  ISETP.GT.U32.AND P0, PT, R0, R12, PT ;  /* 0x0000000c0000720c */ /* 0x000fe40003f04070 */
[----:B------:R-:W-:-:S11]  /*32f0*/  IABS R13, R25 ;  /* 0x00000019000d7213 */ /* 0x000fd60000000000 */
[--C-:B------:R-:W-:Y:S01]  /*3300*/  @!P0 IMAD.IADD R12, R12, 0x1, -R0.reuse ;  /* 0x000000010c0c8824 */ /* 0x100fe200078e0a00 */
[C---:B------:R-:W-:Y:S01]  /*3310*/  ISETP.GT.U32.AND P0, PT, R0.reuse, R11, PT ;  /* 0x0000000b0000720c */ /* 0x040fe20003f04070 */
[----:B------:R-:W-:Y:S04]  /*3320*/  STL [R1+0x18], R16 ;  /* 0x0000181001007387 */ /* 0x000fe80000100800 */
[----:B------:R-:W-:Y:S04]  /*3330*/  STL [R1+0x14], R8 ;  /* 0x0000140801007387 */ /* 0x000fe80000100800 */
[----:B------:R0:W-:Y:S04]  /*3340*/  STL [R1+0x10], R4 ;  /* 0x0000100401007387 */ /* 0x0001e80000100800 */
[----:B------:R-:W-:Y:S01]  /*3350*/  @!P0 IMAD.IADD R11, R11, 0x1, -R0 ;  /* 0x000000010b0b8824 */ /* 0x000fe200078e0a00 */
[----:B------:R-:W-:Y:S01]  /*3360*/  ISETP.GT.U32.AND P0, PT, R0, R7, PT ;  /* 0x000000070000720c */ /* 0x000fe20003f04070 */
[----:B------:R1:W-:Y:S01]  /*3370*/  STL [R1+0xc], R2 ;  /* 0x00000c0201007387 */ /* 0x0003e20000100800 */
[----:B0-----:R-:W-:-:S02]  /*3380*/  IMAD.HI.U32 R4, R23, R13, RZ ;  /* 0x0000000d17047227 */ /* 0x001fc400078e00ff */
[----:B------:R-:W-:Y:S01]  /*3390*/  ISETP.GT.U32.AND P6, PT, R0, R11, PT ;  /* 0x0000000b0000720c */ /* 0x000fe20003fc4070 */
[----:B------:R-:W2:Y:S01]  /*33a0*/  LDL.LU R3, [R1+0xb94] ;  /* 0x000b940001037983 */ /* 0x000ea20000300800 */
[----:B------:R-:W-:Y:S01]  /*33b0*/  IMAD.MOV R4, RZ, RZ, -R4 ;  /* 0x000000ffff047224 */ /* 0x000fe200078e0a04 */
[----:B-1----:R-:W-:-:S03]  /*33c0*/  IABS R2, R20 ;  /* 0x0000001400027213 */ /* 0x002fc60000000000 */
[----:B------:R-:W-:Y:S02]  /*33d0*/  IMAD R4, R0, R4, R13 ;  /* 0x0000000400047224 */ /* 0x000fe400078e020d */
[----:B------:R-:W-:Y:S01]  /*33e0*/  IMAD.HI.U32 R8, R23, R2, RZ ;  /* 0x0000000217087227 */ /* 0x000fe200078e00ff */
[----:B---3--:R-:W-:-:S03]  /*33f0*/  ISETP.GE.AND P1, PT, R17, RZ, PT ;  /* 0x000000ff1100720c */ /* 0x008fc60003f26270 */
[----:B------:R-:W-:Y:S01]  /*3400*/  @!P0 IMAD.IADD R7, R7, 0x1, -R0 ;  /* 0x0000000107078824 */ /* 0x000fe200078e0a00 */
[C---:B------:R-:W-:Y:S01]  /*3410*/  ISETP.GT.U32.AND P0, PT, R0.reuse, R4, PT ;  /* 0x000000040000720c */ /* 0x040fe20003f04070 */
[----:B------:R-:W-:Y:S02]  /*3420*/  IMAD.MOV R8, RZ, RZ, -R8 ;  /* 0x000000ffff087224 */ /* 0x000fe400078e0a08 */
[----:B------:R-:W-:Y:S01]  /*3430*/  @!P5 IMAD.MOV R12, RZ, RZ, -R12 ;  /* 0x000000ffff0cd224 */ /* 0x000fe200078e0a0c */
[C---:B------:R-:W-:Y:S01]  /*3440*/  ISETP.GT.U32.AND P5, PT, R0.reuse, R5, PT ;  /* 0x000000050000720c */ /* 0x040fe20003fa4070 */
[C---:B------:R-:W-:Y:S02]  /*3450*/  IMAD R2, R0.reuse, R8, R2 ;  /* 0x0000000800027224 */ /* 0x040fe400078e0202 */
[----:B------:R-:W-:Y:S01]  /*3460*/  @!P6 IMAD.IADD R11, R11, 0x1, -R0 ;  /* 0x000000010b0be824 */ /* 0x000fe200078e0a00 */
[----:B------:R-:W-:Y:S02]  /*3470*/  STL [R1+0x8], R12 ;  /* 0x0000080c01007387 */ /* 0x000fe40000100800 */
[----:B------:R-:W-:-:S02]  /*3480*/  ISETP.GT.U32.AND P6, PT, R0, R2, PT ;  /* 0x000000020000720c */ /* 0x000fc40003fc4070 */
[----:B------:R0:W-:Y:S01]  /*3490*/  STL [R1+0x4], R9 ;  /* 0x0000040901007387 */ /* 0x0001e20000100800 */
[----:B------:R-:W-:Y:S02]  /*34a0*/  @!P0 IMAD.IADD R4, R4, 0x1, -R0 ;  /* 0x0000000104048824 */ /* 0x000fe400078e0a00 */
[----:B------:R-:W-:Y:S02]  /*34b0*/  IMAD.MOV.U32 R14, RZ, RZ, R7 ;  /* 0x000000ffff0e7224 */ /* 0x000fe400078e0007 */
[----:B0-----:R-:W-:-:S04]  /*34c0*/  IMAD.MOV.U32 R9, RZ, RZ, R6 ;  /* 0x000000ffff097224 */ /* 0x001fc800078e0006 */
[----:B------:R-:W-:Y:S02]  /*34d0*/  @!P1 IMAD.MOV R9, RZ, RZ, -R9 ;  /* 0x000000ffff099224 */ /* 0x000fe400078e0a09 */
[----:B------:R-:W-:Y:S01]  /*34e0*/  @!P2 IMAD.MOV R14, RZ, RZ, -R14 ;  /* 0x000000ffff0ea224 */ /* 0x000fe200078e0a0e */
[----:B------:R-:W-:Y:S01]  /*34f0*/  ISETP.GT.U32.AND P2, PT, R0, R4, PT ;  /* 0x000000040000720c */ /* 0x000fe20003f44070 */
[--C-:B------:R-:W-:Y:S01]  /*3500*/  @!P5 IMAD.IADD R5, R5, 0x1, -R0.reuse ;  /* 0x000000010505d824 */ /* 0x100fe200078e0a00 */
[----:B------:R-:W-:Y:S01]  /*3510*/  STL [R1+0x58], R9 ;  /* 0x0000580901007387 */ /* 0x000fe20000100800 */
[----:B------:R-:W-:Y:S02]  /*3520*/  ISETP.GE.AND P0, PT, R20, RZ, PT ;  /* 0x000000ff1400720c */ /* 0x000fe40003f06270 */
[----:B------:R-:W-:Y:S01]  /*3530*/  ISETP.GE.AND P1, PT, R28, RZ, PT ;  /* 0x000000ff1c00720c */ /* 0x000fe20003f26270 */
[----:B------:R-:W3:Y:S01]  /*3540*/  LDL.LU R20, [R1+0x150] ;  /* 0x0001500001147983 */ /* 0x000ee20000300800 */
[----:B------:R-:W-:Y:S01]  /*3550*/  ISETP.GE.AND P5, PT, R24, RZ, PT ;  /* 0x000000ff1800720c */ /* 0x000fe20003fa6270 */
[----:B------:R-:W-:-:S02]  /*3560*/  @!P6 IMAD.IADD R2, R2, 0x1, -R0 ;  /* 0x000000010202e824 */ /* 0x000fc400078e0a00 */
[----:B------:R-:W4:Y:S01]  /*3570*/  LDL.LU R24, [R1+0x154] ;  /* 0x0001540001187983 */ /* 0x000f220000300800 */
[----:B------:R-:W-:-:S04]  /*3580*/  IMAD.MOV.U32 R13, RZ, RZ, R5 ;  /* 0x000000ffff0d7224 */ /* 0x000fc800078e0005 */
[----:B------:R-:W-:Y:S01]  /*3590*/  @!P4 IMAD.MOV R13, RZ, RZ, -R13 ;  /* 0x000000ffff0dc224 */ /* 0x000fe200078e0a0d */
[----:B------:R-:W-:Y:S01]  /*35a0*/  ISETP.GT.U32.AND P4, PT, R0, R2, PT ;  /* 0x000000020000720c */ /* 0x000fe20003f84070 */
[----:B------:R-:W-:Y:S02]  /*35b0*/  @!P2 IMAD.IADD R4, R4, 0x1, -R0 ;  /* 0x000000010404a824 */ /* 0x000fe400078e0a00 */
[----:B------:R-:W-:Y:S02]  /*35c0*/  @!P1 IMAD.MOV R11, RZ, RZ, -R11 ;  /* 0x000000ffff0b9224 */ /* 0x000fe400078e0a0b */
[----:B------:R-:W-:Y:S01]  /*35d0*/  @!P5 IMAD.MOV R10, RZ, RZ, -R10 ;  /* 0x000000ffff0ad224 */ /* 0x000fe200078e0a0a */
[----:B------:R-:W-:Y:S01]  /*35e0*/  STL [R1], R14 ;  /* 0x0000000e01007387 */ /* 0x000fe20000100800 */
[----:B------:R-:W-:-:S03]  /*35f0*/  @!P3 IMAD.MOV R4, RZ, RZ, -R4 ;  /* 0x000000ffff04b224 */ /* 0x000fc600078e0a04 */
[----:B------:R-:W-:Y:S04]  /*3600*/  STL [R1+0x50], R13 ;  /* 0x0000500d01007387 */ /* 0x000fe80000100800 */
[----:B------:R0:W-:Y:S01]  /*3610*/  STL [R1+0x3c], R11 ;  /* 0x00003c0b01007387 */ /* 0x0001e20000100800 */
[----:B------:R-:W-:Y:S01]  /*3620*/  @!P4 IMAD.IADD R2, R2, 0x1, -R0 ;  /* 0x000000010202c824 */ /* 0x000fe200078e0a00 */
[----:B------:R-:W-:Y:S02]  /*3630*/  ISETP.GE.AND P4, PT, R22, RZ, PT ;  /* 0x000000ff1600720c */ /* 0x000fe40003f86270 */
[----:B------:R-:W-:Y:S04]  /*3640*/  STL [R1+0x40], R10 ;  /* 0x0000400a01007387 */ /* 0x000fe80000100800 */
[----:B------:R1:W-:Y:S01]  /*3650*/  STL [R1+0x48], R4 ;  /* 0x0000480401007387 */ /* 0x0003e20000100800 */
[----:B0-----:R-:W-:-:S03]  /*3660*/  IABS R11, R22 ;  /* 0x00000016000b7213 */ /* 0x001fc60000000000 */
[----:B------:R-:W2:Y:S04]  /*3670*/  LDL.LU R25, [R1+0x158] ;  /* 0x0001580001197983 */ /* 0x000ea80000300800 */
[----:B------:R-:W2:Y:S01]  /*3680*/  LDL.LU R22, [R1+0x15c] ;  /* 0x00015c0001167983 */ /* 0x000ea20000300800 */
[----:B------:R-:W-:Y:S02]  /*3690*/  IABS R6, R26 ;  /* 0x0000001a00067213 */ /* 0x000fe40000000000 */
[----:B------:R-:W-:Y:S02]  /*36a0*/  ISETP.GE.AND P1, PT, R26, RZ, PT ;  /* 0x000000ff1a00720c */ /* 0x000fe40003f26270 */
[----:B------:R-:W2:Y:S01]  /*36b0*/  LDL.LU R26, [R1+0x160] ;  /* 0x00016000011a7983 */ /* 0x000ea20000300800 */
[----:B------:R-:W-:-:S04]  /*36c0*/  IMAD.HI.U32 R12, R23, R6, RZ ;  /* 0x00000006170c7227 */ /* 0x000fc800078e00ff */
[----:B------:R-:W-:-:S04]  /*36d0*/  IMAD.MOV R12, RZ, RZ, -R12 ;  /* 0x000000ffff0c7224 */ /* 0x000fc800078e0a0c */
[----:B------:R-:W-:-:S05]  /*36e0*/  IMAD R6, R0, R12, R6 ;  /* 0x0000000c00067224 */ /* 0x000fca00078e0206 */
[----:B------:R-:W-:Y:S02]  /*36f0*/  ISETP.GT.U32.AND P6, PT, R0, R6, PT ;  /* 0x000000060000720c */ /* 0x000fe40003fc4070 */
[----:B------:R-:W-:Y:S02]  /*3700*/  IABS R8, R27 ;  /* 0x0000001b00087213 */ /* 0x000fe40000000000 */
[----:B------:R-:W-:-:S03]  /*3710*/  IABS R9, R21 ;  /* 0x0000001500097213 */ /* 0x000fc60000000000 */
[----:B------:R-:W-:-:S06]  /*3720*/  IMAD.HI.U32 R7, R23, R8, RZ ;  /* 0x0000000817077227 */ /* 0x000fcc00078e00ff */
[----:B------:R-:W-:Y:S02]  /*3730*/  @!P6 IMAD.IADD R6, R6, 0x1, -R0 ;  /* 0x000000010606e824 */ /* 0x000fe400078e0a00 */
[----:B------:R-:W-:Y:S02]  /*3740*/  IMAD.MOV R7, RZ, RZ, -R7 ;  /* 0x000000ffff077224 */ /* 0x000fe400078e0a07 */
[----:B------:R-:W-:Y:S01]  /*3750*/  IMAD.HI.U32 R5, R23, R9, RZ ;  /* 0x0000000917057227 */ /* 0x000fe200078e00ff */
[----:B------:R-:W-:-:S03]  /*3760*/  ISETP.GT.U32.AND P6, PT, R0, R6, PT ;  /* 0x000000060000720c */ /* 0x000fc60003fc4070 */
[C---:B------:R-:W-:Y:S02]  /*3770*/  IMAD R8, R0.reuse, R7, R8 ;  /* 0x0000000700087224 */ /* 0x040fe400078e0208 */
[----:B-1----:R-:W-:Y:S02]  /*3780*/  IMAD.MOV.U32 R4, RZ, RZ, R2 ;  /* 0x000000ffff047224 */ /* 0x002fe400078e0002 */
[----:B------:R-:W-:Y:S02]  /*3790*/  IMAD.MOV R5, RZ, RZ, -R5 ;  /* 0x000000ffff057224 */ /* 0x000fe400078e0a05 */
[----:B------:R-:W-:Y:S01]  /*37a0*/  @!P0 IMAD.MOV R4, RZ, RZ, -R4 ;  /* 0x000000ffff048224 */ /* 0x000fe200078e0a04 */
[----:B------:R-:W-:Y:S01]  /*37b0*/  ISETP.GT.U32.AND P0, PT, R0, R8, PT ;  /* 0x000000080000720c */ /* 0x000fe20003f04070 */
[----:B------:R-:W-:-:S04]  /*37c0*/  IMAD.HI.U32 R2, R23, R11, RZ ;  /* 0x0000000b17027227 */ /* 0x000fc800078e00ff */
[----:B------:R-:W-:Y:S02]  /*37d0*/  IMAD R9, R0, R5, R9 ;  /* 0x0000000500097224 */ /* 0x000fe400078e0209 */
[----:B------:R-:W-:Y:S02]  /*37e0*/  IMAD.MOV R2, RZ, RZ, -R2 ;  /* 0x000000ffff027224 */ /* 0x000fe400078e0a02 */
[--C-:B------:R-:W-:Y:S01]  /*37f0*/  @!P6 IMAD.IADD R6, R6, 0x1, -R0.reuse ;  /* 0x000000010606e824 */ /* 0x100fe200078e0a00 */
[C---:B------:R-:W-:Y:S01]  /*3800*/  ISETP.GT.U32.AND P6, PT, R0.reuse, R9, PT ;  /* 0x000000090000720c */ /* 0x040fe20003fc4070 */
[----:B------:R-:W-:Y:S02]  /*3810*/  IMAD R11, R0, R2, R11 ;  /* 0x00000002000b7224 */ /* 0x000fe400078e020b */
[----:B------:R-:W-:-:S03]  /*3820*/  @!P0 IMAD.IADD R8, R8, 0x1, -R0 ;  /* 0x0000000108088824 */ /* 0x000fc600078e0a00 */
[----:B------:R-:W-:Y:S02]  /*3830*/  ISETP.GT.U32.AND P0, PT, R0, R11, PT ;  /* 0x0000000b0000720c */ /* 0x000fe40003f04070 */
[----:B------:R-:W-:Y:S02]  /*3840*/  IABS R12, R18 ;  /* 0x00000012000c7213 */ /* 0x000fe40000000000 */
[----:B------:R-:W-:-:S03]  /*3850*/  IABS R13, R19 ;  /* 0x00000013000d7213 */ /* 0x000fc60000000000 */
[----:B------:R-:W-:Y:S01]  /*3860*/  @!P6 IMAD.IADD R9, R9, 0x1, -R0 ;  /* 0x000000010909e824 */ /* 0x000fe200078e0a00 */
[----:B------:R-:W-:Y:S01]  /*3870*/  ISETP.GT.U32.AND P6, PT, R0, R8, PT ;  /* 0x000000080000720c */ /* 0x000fe20003fc4070 */
[----:B------:R-:W-:Y:S01]  /*3880*/  IMAD.HI.U32 R7, R23, R12, RZ ;  /* 0x0000000c17077227 */ /* 0x000fe200078e00ff */
[----:B------:R-:W-:Y:S02]  /*3890*/  ISETP.GE.AND P5, PT, R27, RZ, PT ;  /* 0x000000ff1b00720c */ /* 0x000fe40003fa6270 */
[----:B------:R-:W2:Y:S01]  /*38a0*/  LDL.LU R27, [R1+0x164] ;  /* 0x00016400011b7983 */ /* 0x000ea20000300800 */
[----:B------:R-:W-:-:S04]  /*38b0*/  IMAD.HI.U32 R5, R23, R13, RZ ;  /* 0x0000000d17057227 */ /* 0x000fc800078e00ff */
[----:B------:R-:W-:Y:S02]  /*38c0*/  IMAD.MOV R7, RZ, RZ, -R7 ;  /* 0x000000ffff077224 */ /* 0x000fe400078e0a07 */
[----:B------:R-:W-:Y:S02]  /*38d0*/  @!P0 IMAD.IADD R11, R11, 0x1, -R0 ;  /* 0x000000010b0b8824 */ /* 0x000fe400078e0a00 */
[----:B------:R-:W-:Y:S02]  /*38e0*/  IMAD.MOV R5, RZ, RZ, -R5 ;  /* 0x000000ffff057224 */ /* 0x000fe400078e0a05 */
[C---:B------:R-:W-:Y:S02]  /*38f0*/  IMAD R12, R0.reuse, R7, R12 ;  /* 0x00000007000c7224 */ /* 0x040fe400078e020c */
[----:B------:R-:W-:Y:S01]  /*3900*/  @!P1 IMAD.MOV R6, RZ, RZ, -R6 ;  /* 0x000000ffff069224 */ /* 0x000fe200078e0a06 */
[C---:B------:R-:W-:Y:S01]  /*3910*/  ISETP.GT.U32.AND P1, PT, R0.reuse, R11, PT ;  /* 0x0000000b0000720c */ /* 0x040fe20003f24070 */
[----:B------:R0:W-:Y:S01]  /*3920*/  STL [R1+0x44], R4 ;  /* 0x0000440401007387 */ /* 0x0001e20000100800 */
[C---:B------:R-:W-:Y:S01]  /*3930*/  IMAD R13, R0.reuse, R5, R13 ;  /* 0x00000005000d7224 */ /* 0x040fe200078e020d */
[----:B------:R-:W-:Y:S01]  /*3940*/  ISETP.GT.U32.AND P0, PT, R0, R9, PT ;  /* 0x000000090000720c */ /* 0x000fe20003f04070 */
[----:B------:R-:W-:Y:S01]  /*3950*/  @!P6 IMAD.IADD R8, R8, 0x1, -R0 ;  /* 0x000000010808e824 */ /* 0x000fe200078e0a00 */
[----:B------:R-:W-:-:S03]  /*3960*/  ISETP.GT.U32.AND P6, PT, R0, R12, PT ;  /* 0x0000000c0000720c */ /* 0x000fc60003fc4070 */
[----:B------:R-:W-:Y:S01]  /*3970*/  @!P5 IMAD.MOV R8, RZ, RZ, -R8 ;  /* 0x000000ffff08d224 */ /* 0x000fe200078e0a08 */
[----:B------:R-:W-:-:S04]  /*3980*/  ISETP.GT.U32.AND P5, PT, R0, R13, PT ;  /* 0x0000000d0000720c */ /* 0x000fc80003fa4070 */
[----:B------:R-:W-:-:S03]  /*3990*/  @!P1 IMAD.IADD R11, R11, 0x1, -R0 ;  /* 0x000000010b0b9824 */ /* 0x000fc600078e0a00 */
[--C-:B------:R-:W-:Y:S02]  /*39a0*/  @!P0 IMAD.IADD R9, R9, 0x1, -R0.reuse ;  /* 0x0000000109098824 */ /* 0x100fe400078e0a00 */
[--C-:B------:R-:W-:Y:S01]  /*39b0*/  @!P6 IMAD.IADD R12, R12, 0x1, -R0.reuse ;  /* 0x000000010c0ce824 */ /* 0x100fe200078e0a00 */
[----:B------:R-:W-:Y:S02]  /*39c0*/  ISETP.GE.AND P2, PT, R21, RZ, PT ;  /* 0x000000ff1500720c */ /* 0x000fe40003f46270 */
[----:B------:R-:W2:Y:S01]  /*39d0*/  LDL.LU R21, [R1+0x168] ;  /* 0x0001680001157983 */ /* 0x000ea20000300800 */
[----:B------:R-:W-:Y:S01]  /*39e0*/  @!P5 IMAD.IADD R13, R13, 0x1, -R0 ;  /* 0x000000010d0dd824 */ /* 0x000fe200078e0a00 */
[----:B------:R-:W-:-:S09]  /*39f0*/  ISETP.GT.U32.AND P5, PT, R0, R12, PT ;  /* 0x0000000c0000720c */ /* 0x000fd20003fa4070 */
[----:B------:R-:W-:-:S04]  /*3a00*/  @!P2 IMAD.MOV R9, RZ, RZ, -R9 ;  /* 0x000000ffff09a224 */ /* 0x000fc800078e0a09 */
[----:B------:R-:W-:Y:S01]  /*3a10*/  @!P5 IMAD.IADD R12, R12, 0x1, -R0 ;  /* 0x000000010c0cd824 */ /* 0x000fe200078e0a00 */
[----:B------:R-:W-:Y:S01]  /*3a20*/  ISETP.GE.AND P3, PT, R18, RZ, PT ;  /* 0x000000ff1200720c */ /* 0x000fe20003f66270 */
[----:B------:R-:W-:Y:S01]  /*3a30*/  @!P4 IMAD.MOV R11, RZ, RZ, -R11 ;  /* 0x000000ffff0bc224 */ /* 0x000fe200078e0a0b */
[----:B------:R-:W-:Y:S01]  /*3a40*/  ISETP.GE.AND P6, PT, R19, RZ, PT ;  /* 0x000000ff1300720c */ /* 0x000fe20003fc6270 */
[----:B------:R-:W-:Y:S04]  /*3a50*/  STL [R1+0xb28], R6 ;  /* 0x000b280601007387 */ /* 0x000fe80000100800 */
[----:B------:R-:W-:Y:S04]  /*3a60*/  STL [R1+0xb2c], R8 ;  /* 0x000b2c0801007387 */ /* 0x000fe80000100800 */
[----:B------:R-:W-:Y:S04]  /*3a70*/  STL [R1+0xb30], R9 ;  /* 0x000b300901007387 */ /* 0x000fe80000100800 */
[----:B------:R-:W-:Y:S01]  /*3a80*/  STL [R1+0xb34], R11 ;  /* 0x000b340b01007387 */ /* 0x000fe20000100800 */
[----:B------:R-:W-:Y:S01]  /*3a90*/  @!P3 IMAD.MOV R12, RZ, RZ, -R12 ;  /* 0x000000ffff0cb224 */ /* 0x000fe200078e0a0c */
[----:B---3--:R-:W-:-:S02]  /*3aa0*/  IABS R14, R20 ;  /* 0x00000014000e7213 */ /* 0x008fc40000000000 */
[----:B----4-:R-:W-:-:S03]  /*3ab0*/  IABS R15, R24 ;  /* 0x00000018000f7213 */ /* 0x010fc60000000000 */
[----:B0-----:R-:W-:-:S04]  /*3ac0*/  IMAD.HI.U32 R4, R23, R14, RZ ;  /* 0x0000000e17047227 */ /* 0x001fc800078e00ff */
[----:B------:R-:W-:-:S04]  /*3ad0*/  IMAD.HI.U32 R2, R23, R15, RZ ;  /* 0x0000000f17027227 */ /* 0x000fc800078e00ff */
[----:B------:R-:W-:Y:S02]  /*3ae0*/  IMAD.MOV R2, RZ, RZ, -R2 ;  /* 0x000000ffff027224 */ /* 0x000fe400078e0a02 */
[----:B------:R-:W-:Y:S02]  /*3af0*/  IMAD.MOV R4, RZ, RZ, -R4 ;  /* 0x000000ffff047224 */ /* 0x000fe400078e0a04 */
[C---:B------:R-:W-:Y:S02]  /*3b00*/  IMAD R15, R0.reuse, R2, R15 ;  /* 0x00000002000f7224 */ /* 0x040fe400078e020f */
[----:B------:R-:W-:-:S03]  /*3b10*/  IMAD R14, R0, R4, R14 ;  /* 0x00000004000e7224 */ /* 0x000fc600078e020e */
[C---:B------:R-:W-:Y:S02]  /*3b20*/  ISETP.GT.U32.AND P1, PT, R0.reuse, R15, PT ;  /* 0x0000000f0000720c */ /* 0x040fe40003f24070 */
[----:B------:R-:W-:Y:S02]  /*3b30*/  ISETP.GT.U32.AND P0, PT, R0, R14, PT ;  /* 0x0000000e0000720c */ /* 0x000fe40003f04070 */
[----:B--2---:R-:W-:-:S05]  /*3b40*/  IABS R17, R22 ;  /* 0x0000001600117213 */ /* 0x004fca0000000000 */
[----:B------:R-:W-:-:S04]  /*3b50*/  IMAD.HI.U32 R4, R23, R17, RZ ;  /* 0x0000001117047227 */ /* 0x000fc800078e00ff */
[----:B------:R-:W-:Y:S02]  /*3b60*/  IMAD.MOV R4, RZ, RZ, -R4 ;  /* 0x000000ffff047224 */ /* 0x000fe400078e0a04 */
[--C-:B------:R-:W-:Y:S02]  /*3b70*/  @!P1 IMAD.IADD R15, R15, 0x1, -R0.reuse ;  /* 0x000000010f0f9824 */ /* 0x100fe400078e0a00 */
[----:B------:R-:W-:Y:S01]  /*3b80*/  @!P0 IMAD.IADD R14, R14, 0x1, -R0 ;  /* 0x000000010e0e8824 */ /* 0x000fe200078e0a00 */
[C---:B------:R-:W-:Y:S01]  /*3b90*/  ISETP.GT.U32.AND P0, PT, R0.reuse, R13, PT ;  /* 0x0000000d0000720c */ /* 0x040fe20003f04070 */
[C---:B------:R-:W-:Y:S01]  /*3ba0*/  IMAD R17, R0.reuse, R4, R17 ;  /* 0x0000000400117224 */ /* 0x040fe200078e0211 */
[----:B------:R-:W-:-:S04]  /*3bb0*/  ISETP.GT.U32.AND P2, PT, R0, R15, PT ;  /* 0x0000000f0000720c */ /* 0x000fc80003f44070 */
[C---:B------:R-:W-:Y:S02]  /*3bc0*/  ISETP.GT.U32.AND P5, PT, R0.reuse, R17, PT ;  /* 0x000000110000720c */ /* 0x040fe40003fa4070 */
[----:B------:R-:W-:-:S05]  /*3bd0*/  ISETP.GT.U32.AND P1, PT, R0, R14, PT ;  /* 0x0000000e0000720c */ /* 0x000fca0003f24070 */
[--C-:B------:R-:W-:Y:S01]  /*3be0*/  @!P0 IMAD.IADD R13, R13, 0x1, -R0.reuse ;  /* 0x000000010d0d8824 */ /* 0x100fe200078e0a00 */
[----:B------:R-:W-:Y:S01]  /*3bf0*/  ISETP.GE.AND P0, PT, R20, RZ, PT ;  /* 0x000000ff1400720c */ /* 0x000fe20003f06270 */
[----:B------:R-:W-:Y:S01]  /*3c00*/  @!P2 IMAD.IADD R15, R15, 0x1, -R0 ;  /* 0x000000010f0fa824 */ /* 0x000fe200078e0a00 */
[----:B------:R-:W-:-:S03]  /*3c10*/  ISETP.GE.AND P2, PT, R24, RZ, PT ;  /* 0x000000ff1800720c */ /* 0x000fc60003f46270 */
[--C-:B------:R-:W-:Y:S01]  /*3c20*/  @!P5 IMAD.IADD R17, R17, 0x1, -R0.reuse ;  /* 0x000000011111d824 */ /* 0x100fe200078e0a00 */
[----:B------:R-:W-:Y:S02]  /*3c30*/  ISETP.GE.AND P5, PT, R22, RZ, PT ;  /* 0x000000ff1600720c */ /* 0x000fe40003fa6270 */
[----:B------:R-:W2:Y:S01]  /*3c40*/  LDL.LU R22, [R1+0x16c] ;  /* 0x00016c0001167983 */ /* 0x000ea20000300800 */
[----:B------:R-:W-:-:S03]  /*3c50*/  @!P1 IMAD.IADD R14, R14, 0x1, -R0 ;  /* 0x000000010e0e9824 */ /* 0x000fc600078e0a00 */
[----:B------:R-:W3:Y:S01]  /*3c60*/  LDL.LU R29, [R1+0x170] ;  /* 0x00017000011d7983 */ /* 0x000ee20000300800 */
[----:B------:R-:W-:Y:S02]  /*3c70*/  @!P6 IMAD.MOV R13, RZ, RZ, -R13 ;  /* 0x000000ffff0de224 */ /* 0x000fe400078e0a0d */
[----:B------:R-:W-:Y:S01]  /*3c80*/  @!P0 IMAD.MOV R14, RZ, RZ, -R14 ;  /* 0x000000ffff0e8224 */ /* 0x000fe200078e0a0e */
[----:B------:R-:W-:Y:S01]  /*3c90*/  STL [R1+0xb38], R12 ;  /* 0x000b380c01007387 */ /* 0x000fe20000100800 */
[----:B------:R-:W-:-:S03]  /*3ca0*/  @!P2 IMAD.MOV R15, RZ, RZ, -R15 ;  /* 0x000000ffff0fa224 */ /* 0x000fc600078e0a0f */
[----:B------:R-:W-:Y:S04]  /*3cb0*/  STL [R1+0xb3c], R13 ;  /* 0x000b3c0d01007387 */ /* 0x000fe80000100800 */
[----:B------:R0:W-:Y:S04]  /*3cc0*/  STL [R1+0xb40], R14 ;  /* 0x000b400e01007387 */ /* 0x0001e80000100800 */
[----:B0-----:R-:W4:Y:S04]  /*3cd0*/  LDL.LU R14, [R1+0x178] ;  /* 0x00017800010e7983 */ /* 0x001f280000300800 */
[----:B------:R0:W-:Y:S04]  /*3ce0*/  STL [R1+0xb44], R15 ;  /* 0x000b440f01007387 */ /* 0x0001e80000100800 */
[----:B0-----:R-:W4:Y:S04]  /*3cf0*/  LDL.LU R15, [R1+0x174] ;  /* 0x00017400010f7983 */ /* 0x001f280000300800 */
[----:B------:R-:W4:Y:S04]  /*3d00*/  LDL.LU R13, [R1+0x17c] ;  /* 0x00017c00010d7983 */ /* 0x000f280000300800 */
[----:B------:R-:W4:Y:S04]  /*3d10*/  LDL.LU R12, [R1+0x180] ;  /* 0x00018000010c7983 */ /* 0x000f280000300800 */
[----:B------:R-:W4:Y:S01]  /*3d20*/  LDL.LU R6, [R1+0x184] ;  /* 0x0001840001067983 */ /* 0x000f220000300800 */
[----:B------:R-:W-:-:S02]  /*3d30*/  IABS R16, R25 ;  /* 0x0000001900107213 */ /* 0x000fc40000000000 */
[----:B------:R-:W-:Y:S01]  /*3d40*/  IABS R18, R26 ;  /* 0x0000001a00127213 */ /* 0x000fe20000000000 */
[----:B------:R-:W4:Y:S02]  /*3d50*/  LDL.LU R11, [R1+0x188] ;  /* 0x00018800010b7983 */ /* 0x000f240000300800 */
[C---:B------:R-:W-:Y:S01]  /*3d60*/  IMAD.HI.U32 R5, R23.reuse, R16, RZ ;  /* 0x0000001017057227 */ /* 0x040fe200078e00ff */
[C---:B------:R-:W-:Y:S01]  /*3d70*/  ISETP.GT.U32.AND P3, PT, R0.reuse, R17, PT ;  /* 0x000000110000720c */ /* 0x040fe20003f64070 */
[----:B------:R-:W4:Y:S02]  /*3d80*/  LDL.LU R8, [R1+0x18c] ;  /* 0x00018c0001087983 */ /* 0x000f240000300800 */
[----:B------:R-:W-:Y:S02]  /*3d90*/  IMAD.MOV R5, RZ, RZ, -R5 ;  /* 0x000000ffff057224 */ /* 0x000fe400078e0a05 */
[----:B------:R-:W-:Y:S01]  /*3da0*/  IMAD.HI.U32 R2, R23, R18, RZ ;  /* 0x0000001217027227 */ /* 0x000fe200078e00ff */
[----:B------:R-:W4:Y:S03]  /*3db0*/  LDL.LU R9, [R1+0x190] ;  /* 0x0001900001097983 */ /* 0x000f260000300800 */
[----:B------:R-:W-:-:S02]  /*3dc0*/  IMAD R16, R0, R5, R16 ;  /* 0x0000000500107224 */ /* 0x000fc400078e0210 */
[----:B------:R-:W-:-:S03]  /*3dd0*/  IMAD.MOV R2, RZ, RZ, -R2 ;  /* 0x000000ffff027224 */ /* 0x000fc600078e0a02 */
[C---:B------:R-:W-:Y:S01]  /*3de0*/  ISETP.GT.U32.AND P4, PT, R0.reuse, R16, PT ;  /* 0x000000100000720c */ /* 0x040fe20003f84070 */
[----:B------:R-:W-:-:S05]  /*3df0*/  IMAD R18, R0, R2, R18 ;  /* 0x0000000200127224 */ /* 0x000fca00078e0212 */
[----:B------:R-:W-:-:S07]  /*3e00*/  ISETP.GT.U32.AND P1, PT, R0, R18, PT ;  /* 0x000000120000720c */ /* 0x000fce0003f24070 */
[----:B------:R-:W-:Y:S01]  /*3e10*/  @!P4 IMAD.IADD R16, R16, 0x1, -R0 ;  /* 0x000000011010c824 */ /* 0x000fe200078e0a00 */
[----:B------:R-:W-:-:S05]  /*3e20*/  ISETP.GE.AND P4, PT, R25, RZ, PT ;  /* 0x000000ff1900720c */ /* 0x000fca0003f86270 */
[--C-:B------:R-:W-:Y:S01]  /*3e30*/  @!P1 IMAD.IADD R18, R18, 0x1, -R0.reuse ;  /* 0x0000000112129824 */ /* 0x100fe200078e0a00 */
[----:B------:R-:W-:Y:S01]  /*3e40*/  ISETP.GT.U32.AND P1, PT, R0, R16, PT ;  /* 0x000000100000720c */ /* 0x000fe20003f24070 */
[----:B------:R-:W-:-:S04]  /*3e50*/  @!P3 IMAD.IADD R17, R17, 0x1, -R0 ;  /* 0x000000011111b824 */ /* 0x000fc800078e0a00 */
[----:B------:R-:W-:-:S08]  /*3e60*/  @!P5 IMAD.MOV R17, RZ, RZ, -R17 ;  /* 0x000000ffff11d224 */ /* 0x000fd000078e0a11 */
[----:B------:R-:W-:-:S04]  /*3e70*/  @!P1 IMAD.IADD R16, R16, 0x1, -R0 ;  /* 0x0000000110109824 */ /* 0x000fc800078e0a00 */
[----:B------:R-:W-:-:S05]  /*3e80*/  @!P4 IMAD.MOV R16, RZ, RZ, -R16 ;  /* 0x000000ffff10c224 */ /* 0x000fca00078e0a10 */
[----:B------:R-:W-:Y:S04]  /*3e90*/  STL [R1+0xb48], R16 ;  /* 0x000b481001007387 */ /* 0x000fe80000100800 */
[----:B------:R0:W-:Y:S04]  /*3ea0*/  STL [R1+0xb4c], R17 ;  /* 0x000b4c1101007387 */ /* 0x0001e80000100800 */
[----:B0-----:R-:W4:Y:S01]  /*3eb0*/  LDL R17, [R1+0x38c] ;  /* 0x00038c0001117983 */ /* 0x001f220000100800 */
[----:B------:R-:W-:Y:S02]  /*3ec0*/  IABS R19, R27 ;  /* 0x0000001b00137213 */ /* 0x000fe40000000000 */
[----:B------:R-:W-:-:S03]  /*3ed0*/  IABS R20, R21 ;  /* 0x0000001500147213 */ /* 0x000fc60000000000 */
[----:B------:R-:W-:-:S04]  /*3ee0*/  IMAD.HI.U32 R4, R23, R19, RZ ;  /* 0x0000001317047227 */ /* 0x000fc800078e00ff */
[----:B------:R-:W-:-:S04]  /*3ef0*/  IMAD.HI.U32 R2, R23, R20, RZ ;  /* 0x0000001417027227 */ /* 0x000fc800078e00ff */
[----:B------:R-:W-:Y:S02]  /*3f00*/  IMAD.MOV R4, RZ, RZ, -R4 ;  /* 0x000000ffff047224 */ /* 0x000fe400078e0a04 */
[----:B------:R-:W-:Y:S02]  /*3f10*/  IMAD.MOV R2, RZ, RZ, -R2 ;  /* 0x000000ffff027224 */ /* 0x000fe400078e0a02 */
[C---:B------:R-:W-:Y:S02]  /*3f20*/  IMAD R19, R0.reuse, R4, R19 ;  /* 0x0000000400137224 */ /* 0x040fe400078e0213 */
[----:B------:R-:W-:-:S03]  /*3f30*/  IMAD R20, R0, R2, R20 ;  /* 0x0000000200147224 */ /* 0x000fc600078e0214 */
[C---:B------:R-:W-:Y:S02]  /*3f40*/  ISETP.GT.U32.AND P0, PT, R0.reuse, R19, PT ;  /* 0x000000130000720c */ /* 0x040fe40003f04070 */
[C---:B------:R-:W-:Y:S02]  /*3f50*/  ISETP.GT.U32.AND P3, PT, R0.reuse, R20, PT ;  /* 0x000000140000720c */ /* 0x040fe40003f64070 */
[----:B------:R-:W-:-:S09]  /*3f60*/  ISETP.GT.U32.AND P6, PT, R0, R18, PT ;  /* 0x000000120000720c */ /* 0x000fd20003fc4070 */
[--C-:B------:R-:W-:Y:S02]  /*3f70*/  @!P0 IMAD.IADD R19, R19, 0x1, -R0.reuse ;  /* 0x0000000113138824 */ /* 0x100fe400078e0a00 */
[--C-:B------:R-:W-:Y:S02]  /*3f80*/  @!P3 IMAD.IADD R20, R20, 0x1, -R0.reuse ;  /* 0x000000011414b824 */ /* 0x100fe400078e0a00 */
[----:B------:R-:W-:Y:S01]  /*3f90*/  @!P6 IMAD.IADD R18, R18, 0x1, -R0 ;  /* 0x000000011212e824 */ /* 0x000fe200078e0a00 */
[----:B------:R-:W-:Y:S02]  /*3fa0*/  ISETP.GE.AND P6, PT, R21, RZ, PT ;  /* 0x000000ff1500720c */ /* 0x000fe40003fc6270 */
[C---:B------:R-:W-:Y:S02]  /*3fb0*/  ISETP.GT.U32.AND P3, PT, R0.reuse, R19, PT ;  /* 0x000000130000720c */ /* 0x040fe40003f64070 */
[----:B------:R-:W-:-:S11]  /*3fc0*/  ISETP.GT.U32.AND P4, PT, R0, R20, PT ;  /* 0x000000140000720c */ /* 0x000fd60003f84070 */
[--C-:B------:R-:W-:Y:S02]  /*3fd0*/  @!P3 IMAD.IADD R19, R19, 0x1, -R0.reuse ;  /* 0x000000011313b824 */ /* 0x100fe400078e0a00 */
[----:B------:R-:W-:Y:S01]  /*3fe0*/  @!P4 IMAD.IADD R20, R20, 0x1, -R0 ;  /* 0x000000011414c824 */ /* 0x000fe200078e0a00 */
[----:B------:R-:W-:-:S13]  /*3ff0*/  ISETP.GE.AND P2, PT, R26, RZ, PT ;  /* 0x000000ff1a00720c */ /* 0x000fda0003f46270 */
[----:B------:R-:W-:Y:S01]  /*4000*/  @!P2 IMAD.MOV R18, RZ, RZ, -R18 ;  /* 0x000000ffff12a224 */ /* 0x000fe200078e0a12 */
[----:B--2---:R-:W-:Y:S02]  /*4010*/  IABS R2, R22 ;  /* 0x0000001600027213 */ /* 0x004fe40000000000 */
[----:B---3--:R-:W-:-:S03]  /*4020*/  IABS R4, R29 ;  /* 0x0000001d00047213 */ /* 0x008fc60000000000 */
[----:B------:R-:W-:-:S04]  /*4030*/  IMAD.HI.U32 R21, R23, R2, RZ ;  /* 0x0000000217157227 */ /* 0x000fc800078e00ff */
[----:B------:R-:W-:-:S04]  /*4040*/  IMAD.HI.U32 R10, R23, R4, RZ ;  /* 0x00000004170a7227 */ /* 0x000fc800078e00ff */
[----:B------:R-:W-:Y:S02]  /*4050*/  IMAD.MOV R21, RZ, RZ, -R21 ;  /* 0x000000ffff157224 */ /* 0x000fe400078e0a15 */
[----:B------:R-:W-:Y:S02]  /*4060*/  IMAD.MOV R10, RZ, RZ, -R10 ;  /* 0x000000ffff0a7224 */ /* 0x000fe400078e0a0a */
[C---:B------:R-:W-:Y:S02]  /*4070*/  IMAD R2, R0.reuse, R21, R2 ;  /* 0x0000001500027224 */ /* 0x040fe400078e0202 */
[----:B------:R-:W-:Y:S01]  /*4080*/  IMAD R4, R0, R10, R4 ;  /* 0x0000000a00047224 */ /* 0x000fe200078e0204 */
[----:B------:R-:W-:Y:S02]  /*4090*/  ISETP.GE.AND P0, PT, R22, RZ, PT ;  /* 0x000000ff1600720c */ /* 0x000fe40003f06270 */
[----:B------:R-:W-:Y:S02]  /*40a0*/  ISETP.GT.U32.AND P3, PT, R0, R2, PT ;  /* 0x000000020000720c */ /* 0x000fe40003f64070 */
[----:B----4-:R-:W-:-:S02]  /*40b0*/  IABS R7, R14 ;  /* 0x0000000e00077213 */ /* 0x010fc40000000000 */
[----:B------:R-:W-:-:S03]  /*40c0*/  ISETP.GT.U32.AND P4, PT, R0, R4, PT ;  /* 0x000000040000720c */ /* 0x000fc60003f84070 */
[----:B------:R-:W-:Y:S01]  /*40d0*/  IMAD.HI.U32 R21, R23, R7, RZ ;  /* 0x0000000717157227 */ /* 0x000fe200078e00ff */
[----:B------:R-:W-:-:S03]  /*40e0*/  IABS R5, R15 ;  /* 0x0000000f00057213 */ /* 0x000fc60000000000 */
[----:B------:R-:W-:Y:S02]  /*40f0*/  IMAD.MOV R21, RZ, RZ, -R21 ;  /* 0x000000ffff157224 */ /* 0x000fe400078e0a15 */
[----:B------:R-:W-:-:S04]  /*4100*/  IMAD.HI.U32 R22, R23, R5, RZ ;  /* 0x0000000517167227 */ /* 0x000fc800078e00ff */
[----:B------:R-:W-:Y:S02]  /*4110*/  IMAD.MOV R22, RZ, RZ, -R22 ;  /* 0x000000ffff167224 */ /* 0x000fe400078e0a16 */
[C---:B------:R-:W-:Y:S02]  /*4120*/  IMAD R7, R0.reuse, R21, R7 ;  /* 0x0000001500077224 */ /* 0x040fe400078e0207 */
[----:B------:R-:W-:Y:S02]  /*4130*/  IMAD R5, R0, R22, R5 ;  /* 0x0000001600057224 */ /* 0x000fe400078e0205 */
[--C-:B------:R-:W-:Y:S02]  /*4140*/  @!P3 IMAD.IADD R2, R2, 0x1, -R0.reuse ;  /* 0x000000010202b824 */ /* 0x100fe400078e0a00 */
[----:B------:R-:W-:Y:S01]  /*4150*/  @!P4 IMAD.IADD R4, R4, 0x1, -R0 ;  /* 0x000000010404c824 */ /* 0x000fe200078e0a00 */
[C---:B------:R-:W-:Y:S02]  /*4160*/  ISETP.GT.U32.AND P3, PT, R0.reuse, R5, PT ;  /* 0x000000050000720c */ /* 0x040fe40003f64070 */
[----:B------:R-:W-:-:S02]  /*4170*/  ISETP.GT.U32.AND P4, PT, R0, R7, PT ;  /* 0x000000070000720c */ /* 0x000fc40003f84070 */
[----:B------:R-:W-:Y:S02]  /*4180*/  IABS R26, R12 ;  /* 0x0000000c001a7213 */ /* 0x000fe40000000000 */
[----:B------:R-:W-:-:S03]  /*4190*/  IABS R25, R6 ;  /* 0x0000000600197213 */ /* 0x000fc60000000000 */
[----:B------:R-:W-:-:S04]  /*41a0*/  IMAD.HI.U32 R24, R23, R26, RZ ;  /* 0x0000001a17187227 */ /* 0x000fc800078e00ff */
[--C-:B------:R-:W-:Y:S02]  /*41b0*/  @!P3 IMAD.IADD R5, R5, 0x1, -R0.reuse ;  /* 0x000000010505b824 */ /* 0x100fe400078e0a00 */
[----:B------:R-:W-:Y:S01]  /*41c0*/  @!P4 IMAD.IADD R7, R7, 0x1, -R0 ;  /* 0x000000010707c824 */ /* 0x000fe200078e0a00 */
[C---:B------:R-:W-:Y:S01]  /*41d0*/  ISETP.GT.U32.AND P4, PT, R0.reuse, R4, PT ;  /* 0x000000040000720c */ /* 0x040fe20003f84070 */
[----:B------:R-:W-:Y:S01]  /*41e0*/  IMAD.MOV R24, RZ, RZ, -R24 ;  /* 0x000000ffff187224 */ /* 0x000fe200078e0a18 */
[----:B------:R-:W-:Y:S01]  /*41f0*/  ISETP.GT.U32.AND P2, PT, R0, R5, PT ;  /* 0x000000050000720c */ /* 0x000fe20003f44070 */
[----:B------:R-:W-:-:S04]  /*4200*/  IMAD.HI.U32 R22, R23, R25, RZ ;  /* 0x0000001917167227 */ /* 0x000fc800078e00ff */
[----:B------:R-:W-:Y:S02]  /*4210*/  IMAD R26, R0, R24, R26 ;  /* 0x00000018001a7224 */ /* 0x000fe400078e021a */
[----:B------:R-:W-:-:S04]  /*4220*/  IMAD.MOV R22, RZ, RZ, -R22 ;  /* 0x000000ffff167224 */ /* 0x000fc800078e0a16 */
[----:B------:R-:W-:Y:S02]  /*4230*/  IMAD R25, R0, R22, R25 ;  /* 0x0000001600197224 */ /* 0x000fe400078e0219 */
[--C-:B------:R-:W-:Y:S01]  /*4240*/  @!P4 IMAD.IADD R4, R4, 0x1, -R0.reuse ;  /* 0x000000010404c824 */ /* 0x100fe200078e0a00 */
[C---:B------:R-:W-:Y:S01]  /*4250*/  ISETP.GT.U32.AND P4, PT, R0.reuse, R26, PT ;  /* 0x0000001a0000720c */ /* 0x040fe20003f84070 */
[----:B------:R-:W-:Y:S01]  /*4260*/  @!P2 IMAD.IADD R5, R5, 0x1, -R0 ;  /* 0x000000010505a824 */ /* 0x000fe200078e0a00 */
[----:B------:R-:W-:-:S11]  /*4270*/  ISETP.GT.U32.AND P2, PT, R0, R25, PT ;  /* 0x000000190000720c */ /* 0x000fd60003f44070 */
[--C-:B------:R-:W-:Y:S02]  /*4280*/  @!P4 IMAD.IADD R26, R26, 0x1, -R0.reuse ;  /* 0x000000011a1ac824 */ /* 0x100fe400078e0a00 */
[----:B------:R-:W-:-:S03]  /*4290*/  @!P2 IMAD.IADD R25, R25, 0x1, -R0 ;  /* 0x000000011919a824 */ /* 0x000fc600078e0a00 */
[C---:B------:R-:W-:Y:S02]  /*42a0*/  ISETP.GT.U32.AND P2, PT, R0.reuse, R26, PT ;  /* 0x0000001a0000720c */ /* 0x040fe40003f44070 */
[----:B------:R-:W-:Y:S02]  /*42b0*/  IABS R10, R13 ;  /* 0x0000000d000a7213 */ /* 0x000fe40000000000 */
[----:B------:R-:W-:-:S03]  /*42c0*/  ISETP.GT.U32.AND P3, PT, R0, R2, PT ;  /* 0x000000020000720c */ /* 0x000fc60003f64070 */
[----:B------:R-:W-:-:S06]  /*42d0*/  IMAD.HI.U32 R28, R23, R10, RZ ;  /* 0x0000000a171c7227 */ /* 0x000fcc00078e00ff */
[----:B------:R-:W-:Y:S01]  /*42e0*/  @!P2 IMAD.IADD R26, R26, 0x1, -R0 ;  /* 0x000000011a1aa824 */ /* 0x000fe200078e0a00 */
[----:B------:R-:W-:Y:S01]  /*42f0*/  ISETP.GE.AND P2, PT, R15, RZ, PT ;  /* 0x000000ff0f00720c */ /* 0x000fe20003f46270 */
[----:B------:R-:W-:Y:S01]  /*4300*/  IMAD.MOV R28, RZ, RZ, -R28 ;  /* 0x000000ffff1c7224 */ /* 0x000fe200078e0a1c */
[----:B------:R-:W-:-:S03]  /*4310*/  IABS R21, R11 ;  /* 0x0000000b00157213 */ /* 0x000fc60000000000 */
[C---:B------:R-:W-:Y:S01]  /*4320*/  IMAD R10, R0.reuse, R28, R10 ;  /* 0x0000001c000a7224 */ /* 0x040fe200078e020a */
[----:B------:R-:W-:Y:S01]  /*4330*/  ISETP.GT.U32.AND P5, PT, R0, R7, PT ;  /* 0x000000070000720c */ /* 0x000fe20003fa4070 */
[----:B------:R-:W-:Y:S02]  /*4340*/  @!P3 IMAD.IADD R2, R2, 0x1, -R0 ;  /* 0x000000010202b824 */ /* 0x000fe400078e0a00 */
[----:B------:R-:W-:Y:S01]  /*4350*/  IMAD.HI.U32 R24, R23, R21, RZ ;  /* 0x0000001517187227 */ /* 0x000fe200078e00ff */
[----:B------:R-:W-:-:S03]  /*4360*/  ISETP.GT.U32.AND P3, PT, R0, R10, PT ;  /* 0x0000000a0000720c */ /* 0x000fc60003f64070 */
[----:B------:R-:W-:Y:S01]  /*4370*/  @!P2 IMAD.MOV R5, RZ, RZ, -R5 ;  /* 0x000000ffff05a224 */ /* 0x000fe200078e0a05 */
[----:B------:R-:W-:Y:S01]  /*4380*/  ISETP.GE.AND P2, PT, R6, RZ, PT ;  /* 0x000000ff0600720c */ /* 0x000fe20003f46270 */
[----:B------:R-:W-:Y:S01]  /*4390*/  @!P0 IMAD.MOV R2, RZ, RZ, -R2 ;  /* 0x000000ffff028224 */ /* 0x000fe200078e0a02 */
[----:B------:R-:W0:Y:S01]  /*43a0*/  S2R R6, SR_TID.X ;  /* 0x0000000000067919 */ /* 0x000e220000002100 */
[----:B------:R-:W-:Y:S01]  /*43b0*/  ISETP.GE.AND P0, PT, R14, RZ, PT ;  /* 0x000000ff0e00720c */ /* 0x000fe20003f06270 */
[----:B------:R-:W-:Y:S01]  /*43c0*/  IMAD.MOV R24, RZ, RZ, -R24 ;  /* 0x000000ffff187224 */ /* 0x000fe200078e0a18 */
[----:B------:R-:W-:-:S03]  /*43d0*/  ISETP.GE.AND P1, PT, R27, RZ, PT ;  /* 0x000000ff1b00720c */ /* 0x000fc60003f26270 */
[----:B------:R-:W-:Y:S01]  /*43e0*/  IMAD R21, R0, R24, R21 ;  /* 0x0000001800157224 */ /* 0x000fe200078e0215 */
[----:B------:R-:W-:Y:S01]  /*43f0*/  IABS R27, R8 ;  /* 0x00000008001b7213 */ /* 0x000fe20000000000 */
[--C-:B------:R-:W-:Y:S02]  /*4400*/  @!P5 IMAD.IADD R7, R7, 0x1, -R0.reuse ;  /* 0x000000010707d824 */ /* 0x100fe400078e0a00 */
[----:B------:R-:W-:Y:S01]  /*4410*/  @!P3 IMAD.IADD R10, R10, 0x1, -R0 ;  /* 0x000000010a0ab824 */ /* 0x000fe200078e0a00 */
[----:B------:R-:W-:Y:S01]  /*4420*/  ISETP.GT.U32.AND P3, PT, R0, R21, PT ;  /* 0x000000150000720c */ /* 0x000fe20003f64070 */
[----:B------:R-:W-:Y:S01]  /*4430*/  IMAD.HI.U32 R22, R23, R27, RZ ;  /* 0x0000001b17167227 */ /* 0x000fe200078e00ff */
[----:B------:R-:W-:-:S03]  /*4440*/  IABS R28, R9 ;  /* 0x00000009001c7213 */ /* 0x000fc60000000000 */
[----:B------:R-:W-:Y:S01]  /*4450*/  @!P0 IMAD.MOV R7, RZ, RZ, -R7 ;  /* 0x000000ffff078224 */ /* 0x000fe200078e0a07 */
[----:B------:R-:W-:Y:S01]  /*4460*/  ISETP.GE.AND P0, PT, R8, RZ, PT ;  /* 0x000000ff0800720c */ /* 0x000fe20003f06270 */
[----:B------:R-:W-:Y:S01]  /*4470*/  IMAD.MOV R22, RZ, RZ, -R22 ;  /* 0x000000ffff167224 */ /* 0x000fe200078e0a16 */
[----:B------:R-:W1:Y:S01]  /*4480*/  LDC R8, c[0x0][0x230] ;  /* 0x00008c00ff087b82 */ /* 0x000e620000000800 */
[----:B------:R-:W-:Y:S01]  /*4490*/  ISETP.GE.AND P5, PT, R29, RZ, PT ;  /* 0x000000ff1d00720c */ /* 0x000fe20003fa6270 */
[----:B------:R-:W-:Y:S01]  /*44a0*/  IMAD.HI.U32 R29, R23, R28, RZ ;  /* 0x0000001c171d7227 */ /* 0x000fe200078e00ff */
[----:B------:R-:W-:-:S03]  /*44b0*/  IABS R24, R17 ;  /* 0x0000001100187213 */ /* 0x000fc60000000000 */
[C---:B------:R-:W-:Y:S01]  /*44c0*/  IMAD R22, R0.reuse, R22, R27 ;  /* 0x0000001600167224 */ /* 0x040fe200078e021b */
[----:B------:R-:W-:Y:S01]  /*44d0*/  ISETP.GT.U32.AND P4, PT, R0, R10, PT ;  /* 0x0000000a0000720c */ /* 0x000fe20003f84070 */
[----:B------:R-:W-:Y:S02]  /*44e0*/  IMAD.MOV R27, RZ, RZ, -R29 ;  /* 0x000000ffff1b7224 */ /* 0x000fe400078e0a1d */
[----:B------:R-:W-:-:S04]  /*44f0*/  IMAD.HI.U32 R29, R23, R24, RZ ;  /* 0x00000018171d7227 */ /* 0x000fc800078e00ff */
[----:B------:R-:W-:Y:S01]  /*4500*/  @!P3 IMAD.IADD R21, R21, 0x1, -R0 ;  /* 0x000000011515b824 */ /* 0x000fe200078e0a00 */
[C---:B------:R-:W-:Y:S01]  /*4510*/  ISETP.GT.U32.AND P3, PT, R0.reuse, R25, PT ;  /* 0x000000190000720c */ /* 0x040fe20003f64070 */
[----:B------:R-:W-:Y:S02]  /*4520*/  IMAD.MOV R29, RZ, RZ, -R29 ;  /* 0x000000ffff1d7224 */ /* 0x000fe400078e0a1d */
[----:B------:R-:W-:Y:S02]  /*4530*/  @!P1 IMAD.MOV R19, RZ, RZ, -R19 ;  /* 0x000000ffff139224 */ /* 0x000fe400078e0a13 */
[C---:B------:R-:W-:Y:S02]  /*4540*/  IMAD R24, R0.reuse, R29, R24 ;  /* 0x0000001d00187224 */ /* 0x040fe400078e0218 */
[----:B------:R-:W-:Y:S02]  /*4550*/  IMAD R23, R0, R27, R28 ;  /* 0x0000001b00177224 */ /* 0x000fe400078e021c */
[----:B0-----:R-:W-:-:S02]  /*4560*/  IMAD.SHL.U32 R29, R6, 0x2, RZ ;  /* 0x00000002061d7824 */ /* 0x001fc400078e00ff */
[----:B------:R-:W-:Y:S01]  /*4570*/  @!P6 IMAD.MOV R20, RZ, RZ, -R20 ;  /* 0x000000ffff14e224 */ /* 0x000fe200078e0a14 */
[----:B------:R-:W-:Y:S01]  /*4580*/  LOP3.LUT R28, R6, 0x7, RZ, 0xc0, !PT ;  /* 0x00000007061c7812 */ /* 0x000fe200078ec0ff */
[----:B------:R-:W-:Y:S01]  /*4590*/  STL [R1+0xb50], R18 ;  /* 0x000b501201007387 */ /* 0x000fe20000100800 */
[----:B------:R-:W-:Y:S01]  /*45a0*/  ISETP.GT.U32.AND P1, PT, R0, R22, PT ;  /* 0x000000160000720c */ /* 0x000fe20003f24070 */
[--C-:B------:R-:W-:Y:S01]  /*45b0*/  @!P4 IMAD.IADD R10, R10, 0x1, -R0.reuse ;  /* 0x000000010a0ac824 */ /* 0x100fe200078e0a00 */
[----:B------:R-:W-:Y:S01]  /*45c0*/  ISETP.GT.U32.AND P4, PT, R0, R23, PT ;  /* 0x000000170000720c */ /* 0x000fe20003f84070 */
[----:B------:R-:W-:Y:S01]  /*45d0*/  STL [R1+0xb54], R19 ;  /* 0x000b541301007387 */ /* 0x000fe20000100800 */
[----:B------:R-:W-:Y:S01]  /*45e0*/  LOP3.LUT R27, R29, 0x10, RZ, 0xc0, !PT ;  /* 0x000000101d1b7812 */ /* 0x000fe200078ec0ff */
[----:B------:R-:W-:Y:S01]  /*45f0*/  @!P3 IMAD.IADD R25, R25, 0x1, -R0 ;  /* 0x000000011919b824 */ /* 0x000fe200078e0a00 */
[----:B------:R-:W-:Y:S01]  /*4600*/  ISETP.GE.AND P3, PT, R13, RZ, PT ;  /* 0x000000ff0d00720c */ /* 0x000fe20003f66270 */
[----:B------:R-:W-:Y:S01]  /*4610*/  STL [R1+0xb58], R20 ;  /* 0x000b581401007387 */ /* 0x000fe20000100800 */
[----:B------:R-:W-:Y:S01]  /*4620*/  @!P5 IMAD.MOV R4, RZ, RZ, -R4 ;  /* 0x000000ffff04d224 */ /* 0x000fe200078e0a04 */
[----:B------:R-:W-:Y:S01]  /*4630*/  LOP3.LUT R27, R27, 0x20, R6, 0xf8, !PT ;  /* 0x000000201b1b7812 */ /* 0x000fe200078ef806 */
[----:B-1----:R-:W-:Y:S01]  /*4640*/  VIADD R8, R8, 0x3f ;  /* 0x0000003f08087836 */ /* 0x002fe20000000000 */
[----:B------:R0:W-:Y:S04]  /*4650*/  STL [R1+0xb5c], R2 ;  /* 0x000b5c0201007387 */ /* 0x0001e80000100800 */
[----:B------:R1:W-:Y:S01]  /*4660*/  STL [R1+0xb60], R4 ;  /* 0x000b600401007387 */ /* 0x0003e20000100800 */
[----:B0-----:R-:W-:-:S02]  /*4670*/  IMAD R2, R28, 0x110, RZ ;  /* 0x000001101c027824 */ /* 0x001fc400078e02ff */
[----:B------:R-:W-:Y:S01]  /*4680*/  IMAD R28, R28, 0x90, RZ ;  /* 0x000000901c1c7824 */ /* 0x000fe200078e02ff */
[----:B-1----:R-:W-:Y:S02]  /*4690*/  SHF.R.S32.HI R4, RZ, 0x1f, R8 ;  /* 0x0000001fff047819 */ /* 0x002fe40000011408 */
[----:B------:R-:W-:Y:S01]  /*46a0*/  LOP3.LUT R27, R2, R27, RZ, 0x3c, !PT ;  /* 0x0000001b021b7212 */ /* 0x000fe200078e3cff */
[----:B------:R-:W-:Y:S01]  /*46b0*/  IMAD.SHL.U32 R2, R6, 0x80, RZ ;  /* 0x0000008006027824 */ /* 0x000fe200078e00ff */
[----:B------:R0:W-:Y:S01]  /*46c0*/  STL [R1+0xb64], R5 ;  /* 0x000b640501007387 */ /* 0x0001e20000100800 */
[--C-:B------:R-:W-:Y:S02]  /*46d0*/  @!P1 IMAD.IADD R22, R22, 0x1, -R0.reuse ;  /* 0x0000000116169824 */ /* 0x100fe400078e0a00 */
[----:B------:R-:W-:Y:S01]  /*46e0*/  @!P4 IMAD.IADD R23, R23, 0x1, -R0 ;  /* 0x000000011717c824 */ /* 0x000fe200078e0a00 */
[----:B------:R-:W-:Y:S01]  /*46f0*/  LOP3.LUT R2, R27, 0x800, R2, 0xf8, !PT ;  /* 0x000008001b027812 */ /* 0x000fe200078ef802 */
[----:B------:R-:W-:Y:S01]  /*4700*/  @!P3 IMAD.MOV R10, RZ, RZ, -R10 ;  /* 0x000000ffff0ab224 */ /* 0x000fe200078e0a0a */
[----:B0-----:R-:W-:-:S02]  /*4710*/  LEA.HI R5, R4, R8, RZ, 0x6 ;  /* 0x0000000804057211 */ /* 0x001fc400078f30ff */
[----:B------:R-:W-:Y:S01]  /*4720*/  LOP3.LUT R4, R28, 0x30, R29, 0x78, !PT ;  /* 0x000000301c047812 */ /* 0x000fe200078e781d */
[----:B------:R-:W-:Y:S01]  /*4730*/  STL [R1+0xb68], R7 ;  /* 0x000b680701007387 */ /* 0x000fe20000100800 */
[C---:B------:R-:W-:Y:S02]  /*4740*/  ISETP.GT.U32.AND P1, PT, R0.reuse, R22, PT ;  /* 0x000000160000720c */ /* 0x040fe40003f24070 */
[----:B------:R-:W-:Y:S01]  /*4750*/  ISETP.GT.U32.AND P5, PT, R0, R23, PT ;  /* 0x000000170000720c */ /* 0x000fe20003fa4070 */
[----:B------:R-:W-:Y:S04]  /*4760*/  STL [R1+0x388], R4 ;  /* 0x0003880401007387 */ /* 0x000fe80000100800 */
[----:B------:R0:W-:Y:S04]  /*4770*/  STL [R1+0x384], R2 ;  /* 0x0003840201007387 */ /* 0x0001e80000100800 */
[----:B------:R-:W-:Y:S04]  /*4780*/  STL [R1+0xb6c], R10 ;  /* 0x000b6c0a01007387 */ /* 0x000fe80000100800 */
[----:B------:R-:W2:Y:S04]  /*4790*/  LDL.LU R16, [R1+0x60] ;  /* 0x0000600001107983 */ /* 0x000ea80000300800 */
[----:B------:R-:W3:Y:S04]  /*47a0*/  LDL.LU R15, [R1+0x64] ;  /* 0x00006400010f7983 */ /* 0x000ee80000300800 */
[----:B------:R-:W4:Y:S01]  /*47b0*/  LDL.LU R14, [R1+0x6c] ;  /* 0x00006c00010e7983 */ /* 0x000f220000300800 */
[----:B------:R-:W-:-:S03]  /*47c0*/  ISETP.GE.AND P4, PT, R12, RZ, PT ;  /* 0x000000ff0c00720c */ /* 0x000fc60003f86270 */
[----:B------:R-:W4:Y:S01]  /*47d0*/  LDL.LU R13, [R1+0x70] ;  /* 0x00007000010d7983 */ /* 0x000f220000300800 */
[--C-:B------:R-:W-:Y:S01]  /*47e0*/  @!P1 IMAD.IADD R22, R22, 0x1, -R0.reuse ;  /* 0x0000000116169824 */ /* 0x100fe200078e0a00 */
[----:B------:R-:W-:Y:S01]  /*47f0*/  ISETP.GE.AND P1, PT, R11, RZ, PT ;  /* 0x000000ff0b00720c */ /* 0x000fe20003f26270 */
[----:B------:R-:W-:Y:S01]  /*4800*/  @!P5 IMAD.IADD R23, R23, 0x1, -R0 ;  /* 0x000000011717d824 */ /* 0x000fe200078e0a00 */
[----:B------:R-:W4:Y:S01]  /*4810*/  LDL.LU R12, [R1+0x74] ;  /* 0x00007400010c7983 */ /* 0x000f220000300800 */
[----:B------:R-:W-:-:S03]  /*4820*/  ISETP.GE.AND P5, PT, R9, RZ, PT ;  /* 0x000000ff0900720c */ /* 0x000fc60003fa6270 */
[----:B------:R-:W4:Y:S04]  /*4830*/  LDL.LU R11, [R1+0x7c] ;  /* 0x00007c00010b7983 */ /* 0x000f280000300800 */
[----:B------:R-:W4:Y:S01]  /*4840*/  LDL.LU R9, [R1+0x84] ;  /* 0x0000840001097983 */ /* 0x000f220000300800 */
[----:B------:R-:W-:Y:S02]  /*4850*/  ISETP.GT.U32.AND P6, PT, R0, R21, PT ;  /* 0x000000150000720c */ /* 0x000fe40003fc4070 */
[----:B------:R-:W-:Y:S01]  /*4860*/  LOP3.LUT R6, R6, 0x3f, RZ, 0xc0, !PT ;  /* 0x0000003f06067812 */ /* 0x000fe200078ec0ff */
[----:B------:R-:W-:Y:S01]  /*4870*/  @!P2 IMAD.MOV R25, RZ, RZ, -R25 ;  /* 0x000000ffff19a224 */ /* 0x000fe200078e0a19 */
[----:B------:R-:W-:Y:S01]  /*4880*/  ISETP.NE.AND P3, PT, R3, RZ, PT ;  /* 0x000000ff0300720c */ /* 0x000fe20003f65270 */
[----:B------:R-:W4:Y:S08]  /*4890*/  LDL.LU R8, [R1+0x9c] ;  /* 0x00009c0001087983 */ /* 0x000f300000300800 */
[----:B------:R-:W-:Y:S01]  /*48a0*/  @!P6 IMAD.IADD R21, R21, 0x1, -R0 ;  /* 0x000000011515e824 */ /* 0x000fe200078e0a00 */
[----:B------:R-:W-:-:S13]  /*48b0*/  ISETP.GT.U32.AND P6, PT, R0, R24, PT ;  /* 0x000000180000720c */ /* 0x000fda0003fc4070 */
[----:B------:R-:W-:-:S05]  /*48c0*/  @!P6 IMAD.IADD R24, R24, 0x1, -R0 ;  /* 0x000000011818e824 */ /* 0x000fca00078e0a00 */
[----:B------:R-:W-:Y:S01]  /*48d0*/  ISETP.GT.U32.AND P6, PT, R0, R24, PT ;  /* 0x000000180000720c */ /* 0x000fe20003fc4070 */
[----:B0-----:R-:W-:Y:S01]  /*48e0*/  IMAD R2, R6, UR4, RZ ;  /* 0x0000000406027c24 */ /* 0x001fe2000f8e02ff */
[----:B------:R-:W-:Y:S01]  /*48f0*/  LOP3.LUT R27, RZ, R3, RZ, 0x33, !PT ;  /* 0x00000003ff1b7212 */ /* 0x000fe200078e33ff */
[----:B------:R-:W-:Y:S01]  /*4900*/  IMAD.MOV.U32 R3, RZ, RZ, R26 ;  /* 0x000000ffff037224 */ /* 0x000fe200078e001a */
[----:B------:R-:W4:Y:S09]  /*4910*/  LDL.LU R6, [R1+0x98] ;  /* 0x0000980001067983 */ /* 0x000f320000300800 */
[----:B------:R-:W-:Y:S01]  /*4920*/  @!P6 IMAD.IADD R24, R24, 0x1, -R0 ;  /* 0x000000011818e824 */ /* 0x000fe200078e0a00 */
[----:B------:R-:W-:Y:S01]  /*4930*/  ISETP.GE.AND P6, PT, R17, RZ, PT ;  /* 0x000000ff1100720c */ /* 0x000fe20003fc6270 */
[----:B------:R-:W-:Y:S01]  /*4940*/  @!P4 IMAD.MOV R3, RZ, RZ, -R3 ;  /* 0x000000ffff03c224 */ /* 0x000fe200078e0a03 */
[----:B------:R-:W-:Y:S01]  /*4950*/  LEA R0, P4, R2, UR12, 0x1 ;  /* 0x0000000c02007c11 */ /* 0x000fe2000f8808ff */
[----:B------:R-:W-:-:S02]  /*4960*/  @!P1 IMAD.MOV R21, RZ, RZ, -R21 ;  /* 0x000000ffff159224 */ /* 0x000fc400078e0a15 */
[----:B------:R-:W-:Y:S01]  /*4970*/  @!P0 IMAD.MOV R22, RZ, RZ, -R22 ;  /* 0x000000ffff168224 */ /* 0x000fe200078e0a16 */
[----:B------:R2:W-:Y:S01]  /*4980*/  STL [R1+0xb70], R3 ;  /* 0x000b700301007387 */ /* 0x0005e20000100800 */
[----:B------:R-:W-:-:S03]  /*4990*/  @!P5 IMAD.MOV R23, RZ, RZ, -R23 ;  /* 0x000000ffff17d224 */ /* 0x000fc600078e0a17 */
[----:B------:R4:W-:Y:S03]  /*49a0*/  STL [R1+0xaa8], R0 ;  /* 0x000aa80001007387 */ /* 0x0009e60000100800 */
[----:B------:R-:W-:Y:S01]  /*49b0*/  @!P6 IMAD.MOV R24, RZ, RZ, -R24 ;  /* 0x000000ffff18e224 */ /* 0x000fe200078e0a18 */
[----:B------:R-:W-:Y:S04]  /*49c0*/  STL [R1+0xb74], R25 ;  /* 0x000b741901007387 */ /* 0x000fe80000100800 */
[----:B------:R-:W-:Y:S04]  /*49d0*/  STL [R1+0xb78], R21 ;  /* 0x000b781501007387 */ /* 0x000fe80000100800 */
[----:B------:R-:W-:Y:S04]  /*49e0*/  STL [R1+0xb7c], R22 ;  /* 0x000b7c1601007387 */ /* 0x000fe80000100800 */
[----:B------:R-:W-:Y:S04]  /*49f0*/  STL [R1+0xb80], R23 ;  /* 0x000b801701007387 */ /* 0x000fe80000100800 */
[----:B------:R-:W-:Y:S01]  /*4a00*/  STL [R1+0xb84], R24 ;  /* 0x000b841801007387 */ /* 0x000fe20000100800 */
[----:B--2---:R-:W-:-:S02]  /*4a10*/  SEL R3, R27, R16, !P3 ;  /* 0x000000101b037207 */ /* 0x004fc40005800000 */
[----:B---3--:R-:W-:-:S03]  /*4a20*/  SEL R2, R27, R15, !P3 ;  /* 0x0000000f1b027207 */ /* 0x008fc60005800000 */
[----:B------:R0:W-:Y:S01]  /*4a30*/  STL [R1+0x60], R3 ;  /* 0x0000600301007387 */ /* 0x0001e20000100800 */
[----:B----4-:R-:W-:-:S03]  /*4a40*/  SEL R0, R27, R14, !P3 ;  /* 0x0000000e1b007207 */ /* 0x010fc60005800000 */
[----:B------:R1:W-:Y:S01]  /*4a50*/  STL [R1+0x64], R2 ;  /* 0x0000640201007387 */ /* 0x0003e20000100800 */
[----:B0-----:R-:W-:-:S03]  /*4a60*/  SEL R3, R27, R13, !P3 ;  /* 0x0000000d1b037207 */ /* 0x001fc60005800000 */
[----:B------:R0:W-:Y:S01]  /*4a70*/  STL [R1+0x6c], R0 ;  /* 0x00006c0001007387 */ /* 0x0001e20000100800 */
[----:B-1----:R-:W-:-:S03]  /*4a80*/  SEL R2, R27, R12, !P3 ;  /* 0x0000000c1b027207 */ /* 0x002fc60005800000 */
[----:B------:R1:W-:Y:S01]  /*4a90*/  STL [R1+0x70], R3 ;  /* 0x0000700301007387 */ /* 0x0003e20000100800 */
[----:B0-----:R-:W-:-:S03]  /*4aa0*/  SEL R0, R27, R11, !P3 ;  /* 0x0000000b1b007207 */ /* 0x001fc60005800000 */
[----:B------:R0:W-:Y:S01]  /*4ab0*/  STL [R1+0x74], R2 ;  /* 0x0000740201007387 */ /* 0x0001e20000100800 */
[----:B-1----:R-:W-:-:S03]  /*4ac0*/  SEL R3, R27, R9, !P3 ;  /* 0x000000091b037207 */ /* 0x002fc60005800000 */
[----:B------:R1:W-:Y:S04]  /*4ad0*/  STL [R1+0x7c], R0 ;  /* 0x00007c0001007387 */ /* 0x0003e80000100800 */
[----:B------:R-:W-:Y:S04]  /*4ae0*/  STL [R1+0x84], R3 ;  /* 0x0000840301007387 */ /* 0x000fe80000100800 */
[----:B------:R-:W2:Y:S01]  /*4af0*/  LDL.LU R24, [R1+0x88] ;  /* 0x0000880001187983 */ /* 0x000ea20000300800 */
[----:B0-----:R-:W-:-:S05]  /*4b00*/  SEL R2, R27, R8, !P3 ;  /* 0x000000081b027207 */ /* 0x001fca0005800000 */
[----:B------:R-:W-:Y:S01]  /*4b10*/  STL [R1+0xd8], R2 ;  /* 0x0000d80201007387 */ /* 0x000fe20000100800 */
[----:B-1----:R-:W-:-:S03]  /*4b20*/  SEL R0, R27, R6, !P3 ;  /* 0x000000061b007207 */ /* 0x002fc60005800000 */
[----:B--2---:R0:W-:Y:S04]  /*4b30*/  STL [R1+0xb88], R24 ;  /* 0x000b881801007387 */ /* 0x0041e80000100800 */
[----:B------:R-:W-:Y:S04]  /*4b40*/  STL [R1+0xd4], R0 ;  /* 0x0000d40001007387 */ /* 0x000fe80000100800 */
[----:B0-----:R-:W2:Y:S04]  /*4b50*/  LDL.LU R24, [R1+0x8c] ;  /* 0x00008c0001187983 */ /* 0x001ea80000300800 */
[----:B--2---:R0:W-:Y:S04]  /*4b60*/  STL [R1+0xb8c], R24 ;  /* 0x000b8c1801007387 */ /* 0x0041e80000100800 */
[----:B0-----:R-:W2:Y:S04]  /*4b70*/  LDL.LU R24, [R1+0x90] ;  /* 0x0000900001187983 */ /* 0x001ea80000300800 */
[----:B--2---:R0:W-:Y:S04]  /*4b80*/  STL [R1+0xb90], R24 ;  /* 0x000b901801007387 */ /* 0x0041e80000100800 */
[----:B0-----:R-:W2:Y:S04]  /*4b90*/  LDL.LU R24, [R1+0x94] ;  /* 0x0000940001187983 */ /* 0x001ea80000300800 */
[----:B------:R-:W3:Y:S04]  /*4ba0*/  LDL.LU R23, [R1+0x80] ;  /* 0x0000800001177983 */ /* 0x000ee80000300800 */
[----:B------:R-:W4:Y:S04]  /*4bb0*/  LDL.LU R22, [R1+0x78] ;  /* 0x0000780001167983 */ /* 0x000f280000300800 */
        /* <DEDUP_REMOVED lines=19> */
[----:B------:R-:W4:Y:S04]  /*4cf0*/  LDL.LU R8, [R1] ;  /* 0x0000000001087983 */ /* 0x000f280000300800 */
[----:B------:R-:W4:Y:S04]  /*4d00*/  LDL.LU R6, [R1+0x50] ;  /* 0x0000500001067983 */ /* 0x000f280000300800 */
[----:B------:R-:W4:Y:S04]  /*4d10*/  LDL.LU R0, [R1+0x3c] ;  /* 0x00003c0001007983 */ /* 0x000f280000300800 */
[----:B------:R-:W4:Y:S04]  /*4d20*/  LDL.LU R26, [R1+0x40] ;  /* 0x00004000011a7983 */ /* 0x000f280000300800 */
[----:B------:R-:W4:Y:S04]  /*4d30*/  LDL.LU R28, [R1+0x48] ;  /* 0x00004800011c7983 */ /* 0x000f280000300800 */
[----:B------:R-:W4:Y:S01]  /*4d40*/  LDL.LU R29, [R1+0x44] ;  /* 0x00004400011d7983 */ /* 0x000f220000300800 */
[----:B--2---:R-:W-:-:S05]  /*4d50*/  SEL R24, R27, R24, !P3 ;  /* 0x000000181b187207 */ /* 0x004fca0005800000 */
[----:B------:R0:W-:Y:S04]  /*4d60*/  STL [R1+0xd0], R24 ;  /* 0x0000d01801007387 */ /* 0x0001e80000100800 */
[----:B0-----:R-:W2:Y:S02]  /*4d70*/  LDL.LU R24, [R1+0xb90] ;  /* 0x000b900001187983 */ /* 0x001ea40000300800 */
[----:B--2---:R-:W-:-:S05]  /*4d80*/  SEL R24, R27, R24, !P3 ;  /* 0x000000181b187207 */ /* 0x004fca0005800000 */
[----:B------:R0:W-:Y:S04]  /*4d90*/  STL [R1+0xcc], R24 ;  /* 0x0000cc1801007387 */ /* 0x0001e80000100800 */
[----:B0-----:R-:W2:Y:S02]  /*4da0*/  LDL.LU R24, [R1+0xb8c] ;  /* 0x000b8c0001187983 */ /* 0x001ea40000300800 */
[----:B--2---:R-:W-:-:S05]  /*4db0*/  SEL R24, R27, R24, !P3 ;  /* 0x000000181b187207 */ /* 0x004fca0005800000 */
[----:B------:R0:W-:Y:S04]  /*4dc0*/  STL [R1+0xc8], R24 ;  /* 0x0000c81801007387 */ /* 0x0001e80000100800 */
[----:B0-----:R-:W2:Y:S01]  /*4dd0*/  LDL.LU R24, [R1+0xb88] ;  /* 0x000b880001187983 */ /* 0x001ea20000300800 */
[C---:B---3--:R-:W-:Y:S02]  /*4de0*/  SEL R23, R27.reuse, R23, !P3 ;  /* 0x000000171b177207 */ /* 0x048fe40005800000 */
[C---:B----4-:R-:W-:Y:S02]  /*4df0*/  SEL R22, R27.reuse, R22, !P3 ;  /* 0x000000161b167207 */ /* 0x050fe40005800000 */
[C---:B------:R-:W-:Y:S02]  /*4e00*/  SEL R21, R27.reuse, R21, !P3 ;  /* 0x000000151b157207 */ /* 0x040fe40005800000 */
[----:B------:R-:W-:-:S02]  /*4e10*/  SEL R25, R27, R25, !P3 ;  /* 0x000000191b197207 */ /* 0x000fc40005800000 */
[C---:B------:R-:W-:Y:S02]  /*4e20*/  SEL R3, R27.reuse, R3, !P3 ;  /* 0x000000031b037207 */ /* 0x040fe40005800000 */
[C---:B------:R-:W-:Y:S02]  /*4e30*/  SEL R10, R27.reuse, R10, !P3 ;  /* 0x0000000a1b0a7207 */ /* 0x040fe40005800000 */
[C---:B------:R-:W-:Y:S02]  /*4e40*/  SEL R7, R27.reuse, R7, !P3 ;  /* 0x000000071b077207 */ /* 0x040fe40005800000 */
[C---:B------:R-:W-:Y:S02]  /*4e50*/  SEL R5, R27.reuse, R5, !P3 ;  /* 0x000000051b057207 */ /* 0x040fe40005800000 */
        /* <DEDUP_REMOVED lines=15> */
[----:B--2---:R-:W-:-:S05]  /*4f50*/  SEL R24, R27, R24, !P3 ;  /* 0x000000181b187207 */ /* 0x004fca0005800000 */
[----:B------:R0:W-:Y:S04]  /*4f60*/  STL [R1+0xc4], R24 ;  /* 0x0000c41801007387 */ /* 0x0001e80000100800 */
[----:B0-----:R-:W2:Y:S04]  /*4f70*/  LDL.LU R24, [R1+0xb84] ;  /* 0x000b840001187983 */ /* 0x001ea80000300800 */
[----:B------:R0:W-:Y:S04]  /*4f80*/  STL [R1+0xc0], R23 ;  /* 0x0000c01701007387 */ /* 0x0001e80000100800 */
[----:B0-----:R-:W3:Y:S04]  /*4f90*/  LDL.LU R23, [R1+0xb80] ;  /* 0x000b800001177983 */ /* 0x001ee80000300800 */
[----:B------:R0:W-:Y:S04]  /*4fa0*/  STL [R1+0xbc], R22 ;  /* 0x0000bc1601007387 */ /* 0x0001e80000100800 */
[----:B0-----:R-:W4:Y:S04]  /*4fb0*/  LDL.LU R22, [R1+0xb7c] ;  /* 0x000b7c0001167983 */ /* 0x001f280000300800 */
[----:B------:R0:W-:Y:S04]  /*4fc0*/  STL [R1+0xb8], R21 ;  /* 0x0000b81501007387 */ /* 0x0001e80000100800 */
[----:B0-----:R-:W2:Y:S04]  /*4fd0*/  LDL.LU R21, [R1+0xb78] ;  /* 0x000b780001157983 */ /* 0x001ea80000300800 */
[----:B------:R0:W-:Y:S04]  /*4fe0*/  STL [R1+0xb4], R25 ;  /* 0x0000b41901007387 */ /* 0x0001e80000100800 */
[----:B0-----:R-:W3:Y:S04]  /*4ff0*/  LDL.LU R25, [R1+0xb74] ;  /* 0x000b740001197983 */ /* 0x001ee80000300800 */
[----:B------:R0:W-:Y:S04]  /*5000*/  STL [R1+0xb0], R3 ;  /* 0x0000b00301007387 */ /* 0x0001e80000100800 */
[----:B0-----:R-:W4:Y:S04]  /*5010*/  LDL.LU R3, [R1+0xb70] ;  /* 0x000b700001037983 */ /* 0x001f280000300800 */
        /* <DEDUP_REMOVED lines=35> */
[----:B0-----:R-:W4:Y:S01]  /*5250*/  LDL.LU R6, [R1+0xb28] ;  /* 0x000b280001067983 */ /* 0x001f220000300800 */
[----:B------:R-:W-:-:S05]  /*5260*/  SEL R0, R27, R0, !P3 ;  /* 0x000000001b007207 */ /* 0x000fca0005800000 */
[----:B------:R0:W-:Y:S01]  /*5270*/  STL [R1+0x28], R0 ;  /* 0x0000280001007387 */ /* 0x0001e20000100800 */
[C---:B------:R-:W-:Y:S02]  /*5280*/  SEL R28, R27.reuse, R28, !P3 ;  /* 0x0000001c1b1c7207 */ /* 0x040fe40005800000 */
[C---:B0-----:R-:W-:Y:S02]  /*5290*/  SEL R0, R27.reuse, R26, !P3 ;  /* 0x0000001a1b007207 */ /* 0x041fe40005800000 */
[----:B------:R-:W-:-:S03]  /*52a0*/  SEL R26, R27, R29, !P3 ;  /* 0x0000001d1b1a7207 */ /* 0x000fc60005800000 */
[----:B------:R-:W-:Y:S04]  /*52b0*/  STL [R1+0x24], R0 ;  /* 0x0000240001007387 */ /* 0x000fe80000100800 */
[----:B------:R-:W-:Y:S04]  /*52c0*/  STL [R1+0x20], R28 ;  /* 0x0000201c01007387 */ /* 0x000fe80000100800 */
[----:B------:R0:W-:Y:S01]  /*52d0*/  STL [R1+0x1c], R26 ;  /* 0x00001c1a01007387 */ /* 0x0001e20000100800 */
[C---:B---3--:R-:W-:Y:S02]  /*52e0*/  SEL R25, R27.reuse, R25, !P3 ;  /* 0x000000191b197207 */ /* 0x048fe40005800000 */
[----:B--2---:R-:W-:-:S02]  /*52f0*/  SEL R21, R27, R21, !P3 ;  /* 0x000000151b157207 */ /* 0x004fc40005800000 */
[C---:B----4-:R-:W-:Y:S02]  /*5300*/  SEL R22, R27.reuse, R22, !P3 ;  /* 0x000000161b167207 */ /* 0x050fe40005800000 */
        /* <DEDUP_REMOVED lines=11> */
[C---:B0-----:R-:W-:Y:S02]  /*53c0*/  SEL R26, R27.reuse, R17, !P3 ;  /* 0x000000111b1a7207 */ /* 0x041fe40005800000 */
[C---:B------:R-:W-:Y:S02]  /*53d0*/  SEL R28, R27.reuse, R16, !P3 ;  /* 0x000000101b1c7207 */ /* 0x040fe40005800000 */
[C---:B------:R-:W-:Y:S02]  /*53e0*/  SEL R29, R27.reuse, R15, !P3 ;  /* 0x0000000f1b1d7207 */ /* 0x040fe40005800000 */
[C---:B------:R-:W-:Y:S02]  /*53f0*/  SEL R8, R27.reuse, R8, !P3 ;  /* 0x000000081b087207 */ /* 0x040fe40005800000 */
[C---:B------:R-:W-:Y:S02]  /*5400*/  SEL R0, R27.reuse, R6, !P3 ;  /* 0x000000061b007207 */ /* 0x040fe40005800000 */
[----:B------:R-:W-:-:S03]  /*5410*/  SEL R6, R27, R9, !P3 ;  /* 0x000000091b067207 */ /* 0x000fc60005800000 */
[----:B------:R-:W-:Y:S04]  /*5420*/  STL [R1+0x18], R0 ;  /* 0x0000180001007387 */ /* 0x000fe80000100800 */
[----:B------:R0:W-:Y:S04]  /*5430*/  STL [R1+0x14], R8 ;  /* 0x0000140801007387 */ /* 0x0001e80000100800 */
[----:B0-----:R-:W2:Y:S04]  /*5440*/  LDL.LU R8, [R1+0x198] ;  /* 0x0001980001087983 */ /* 0x001ea80000300800 */
[----:B------:R0:W-:Y:S04]  /*5450*/  STL [R1+0x10], R6 ;  /* 0x0000100601007387 */ /* 0x0001e80000100800 */
[----:B0-----:R-:W3:Y:S01]  /*5460*/  LDL.LU R6, [R1+0x194] ;  /* 0x0001940001067983 */ /* 0x001ee20000300800 */
[----:B------:R-:W-:-:S02]  /*5470*/  SEL R0, R27, R11, !P3 ;  /* 0x0000000b1b007207 */ /* 0x000fc40005800000 */
[----:B------:R-:W-:-:S03]  /*5480*/  SEL R11, R27, R12, !P3 ;  /* 0x0000000c1b0b7207 */ /* 0x000fc60005800000 */
[----:B------:R0:W-:Y:S01]  /*5490*/  STL [R1+0xc], R0 ;  /* 0x00000c0001007387 */ /* 0x0001e20000100800 */
[----:B------:R-:W-:-:S03]  /*54a0*/  SEL R9, R27, R13, !P3 ;  /* 0x0000000d1b097207 */ /* 0x000fc60005800000 */
[----:B------:R-:W-:Y:S01]  /*54b0*/  STL [R1+0x8], R11 ;  /* 0x0000080b01007387 */ /* 0x000fe20000100800 */
[----:B0-----:R-:W-:-:S05]  /*54c0*/  SEL R0, R27, R14, !P3 ;  /* 0x0000000e1b007207 */ /* 0x001fca0005800000 */
[----:B------:R-:W-:Y:S04]  /*54d0*/  STL [R1+0xaac], R0 ;  /* 0x000aac0001007387 */ /* 0x000fe80000100800 */
[----:B------:R-:W-:Y:S04]  /*54e0*/  STL [R1+0x4], R9 ;  /* 0x0000040901007387 */ /* 0x000fe80000100800 */
[----:B------:R-:W-:Y:S04]  /*54f0*/  STL [R1+0xab0], R29 ;  /* 0x000ab01d01007387 */ /* 0x000fe80000100800 */
[----:B------:R-:W-:Y:S04]  /*5500*/  STL [R1+0xab4], R28 ;  /* 0x000ab41c01007387 */ /* 0x000fe80000100800 */
[----:B------:R-:W-:Y:S04]  /*5510*/  STL [R1+0xab8], R26 ;  /* 0x000ab81a01007387 */ /* 0x000fe80000100800 */
[----:B------:R-:W-:Y:S04]  /*5520*/  STL [R1+0xabc], R18 ;  /* 0x000abc1201007387 */ /* 0x000fe80000100800 */
[----:B------:R-:W-:Y:S04]  /*5530*/  STL [R1+0xac0], R19 ;  /* 0x000ac01301007387 */ /* 0x000fe80000100800 */
[----:B------:R-:W-:Y:S04]  /*5540*/  STL [R1+0xac4], R20 ;  /* 0x000ac41401007387 */ /* 0x000fe80000100800 */
[----:B------:R0:W-:Y:S04]  /*5550*/  STL [R1+0xac8], R2 ;  /* 0x000ac80201007387 */ /* 0x0001e80000100800 */
[----:B------:R1:W-:Y:S04]  /*5560*/  STL.64 [R1+0xaa0], R4 ;  /* 0x000aa00401007387 */ /* 0x0003e80000100a00 */
[----:B------:R-:W-:Y:S04]  /*5570*/  STL [R1+0xacc], R7 ;  /* 0x000acc0701007387 */ /* 0x000fe80000100800 */
[----:B------:R-:W-:Y:S04]  /*5580*/  STL [R1+0xad0], R10 ;  /* 0x000ad00a01007387 */ /* 0x000fe80000100800 */
[----:B------:R-:W-:Y:S04]  /*5590*/  STL [R1+0xad4], R3 ;  /* 0x000ad40301007387 */ /* 0x000fe80000100800 */
[----:B------:R-:W-:Y:S04]  /*55a0*/  STL [R1+0xad8], R25 ;  /* 0x000ad81901007387 */ /* 0x000fe80000100800 */
[----:B0-----:R-:W4:Y:S04]  /*55b0*/  LDL.LU R2, [R1+0x60] ;  /* 0x0000600001027983 */ /* 0x001f280000300800 */
[----:B------:R-:W4:Y:S04]  /*55c0*/  LDL.LU R20, [R1+0x64] ;  /* 0x0000640001147983 */ /* 0x000f280000300800 */
[----:B------:R-:W4:Y:S04]  /*55d0*/  LDL.LU R11, [R1+0x6c] ;  /* 0x00006c00010b7983 */ /* 0x000f280000300800 */
[----:B------:R-:W4:Y:S04]  /*55e0*/  LDL.LU R12, [R1+0x70] ;  /* 0x00007000010c7983 */ /* 0x000f280000300800 */
[----:B------:R-:W-:Y:S04]  /*55f0*/  STL [R1+0xadc], R21 ;  /* 0x000adc1501007387 */ /* 0x000fe80000100800 */
[----:B------:R0:W-:Y:S04]  /*5600*/  STL.64 [R1+0xa98], R22 ;  /* 0x000a981601007387 */ /* 0x0001e80000100a00 */
[----:B------:R-:W-:Y:S04]  /*5610*/  STL [R1+0xae0], R24 ;  /* 0x000ae01801007387 */ /* 0x000fe80000100800 */
        /* <DEDUP_REMOVED lines=10> */
[----:B------:R-:W4:Y:S01]  /*56c0*/  LDL.LU R0, [R1+0xbc] ;  /* 0x0000bc0001007983 */ /* 0x000f220000300800 */
[----:B---3--:R-:W-:-:S02]  /*56d0*/  IMAD R9, R6, UR6, RZ ;  /* 0x0000000606097c24 */ /* 0x008fc4000f8e02ff */
[----:B------:R-:W3:Y:S01]  /*56e0*/  S2R R6, SR_TID.X ;  /* 0x0000000000067919 */ /* 0x000ee20000002100 */
[----:B--2---:R-:W-:Y:S01]  /*56f0*/  IMAD R8, R8, UR6, RZ ;  /* 0x0000000608087c24 */ /* 0x004fe2000f8e02ff */
[----:B------:R-:W-:Y:S01]  /*5700*/  ULDC UR6, c[0x0][0x240] ;  /* 0x0000900000067ab9 */ /* 0x000fe20000000800 */
[----:B-1----:R-:W-:-:S03]  /*5710*/  LEA R4, P1, R9, UR10, 0x1 ;  /* 0x0000000a09047c11 */ /* 0x002fc6000f8208ff */
[----:B0-----:R-:W-:-:S04]  /*5720*/  LEA R22, P0, R8, UR10, 0x1 ;  /* 0x0000000a08167c11 */ /* 0x001fc8000f8008ff */
[----:B------:R-:W-:Y:S02]  /*5730*/  LEA.HI.X.SX32 R23, R8, UR11, 0x1, P0 ;  /* 0x0000000b08177c11 */ /* 0x000fe400080f0eff */
[----:B------:R-:W-:Y:S02]  /*5740*/  LEA.HI.X.SX32 R5, R9, UR11, 0x1, P1 ;  /* 0x0000000b09057c11 */ /* 0x000fe400088f0eff */
[----:B---3--:R-:W-:-:S05]  /*5750*/  LOP3.LUT R6, R6, 0x3f, RZ, 0xc0, !PT ;  /* 0x0000003f06067812 */ /* 0x008fca00078ec0ff */
[----:B------:R-:W-:-:S05]  /*5760*/  IMAD R6, R6, UR4, RZ ;  /* 0x0000000406067c24 */ /* 0x000fca000f8e02ff */
[----:B------:R-:W-:-:S05]  /*5770*/  LEA.HI.X.SX32 R6, R6, UR13, 0x1, P4 ;  /* 0x0000000d06067c11 */ /* 0x000fca000a0f0eff */
[----:B------:R-:W-:Y:S04]  /*5780*/  STL [R1+0xae4], R6 ;  /* 0x000ae40601007387 */ /* 0x000fe80000100800 */
[----:B------:R-:W-:Y:S04]  /*5790*/  STL.64 [R1+0x378], R22 ;  /* 0x0003781601007387 */ /* 0x000fe80000100a00 */
[----:B------:R-:W-:Y:S04]  /*57a0*/  STL [R1+0xaec], R22 ;  /* 0x000aec1601007387 */ /* 0x000fe80000100800 */
[----:B------:R-:W-:Y:S04]  /*57b0*/  STL [R1+0xae8], R23 ;  /* 0x000ae81701007387 */ /* 0x000fe80000100800 */
[----:B------:R-:W-:Y:S04]  /*57c0*/  STL.64 [R1+0x370], R4 ;  /* 0x0003700401007387 */ /* 0x000fe80000100a00 */
[----:B------:R0:W-:Y:S04]  /*57d0*/  STL [R1+0xaf4], R4 ;  /* 0x000af40401007387 */ /* 0x0001e80000100800 */
[----:B------:R-:W-:Y:S01]  /*57e0*/  STL [R1+0xaf0], R5 ;  /* 0x000af00501007387 */ /* 0x000fe20000100800 */
[----:B----4-:R-:W-:-:S02]  /*57f0*/  IMAD R8, R2, UR6, RZ ;  /* 0x0000000602087c24 */ /* 0x010fc4000f8e02ff */
[----:B------:R-:W-:-:S03]  /*5800*/  IMAD R9, R20, UR6, RZ ;  /* 0x0000000614097c24 */ /* 0x000fc6000f8e02ff */
[----:B------:R-:W-:Y:S01]  /*5810*/  STL [R1+0xaf8], R8 ;  /* 0x000af80801007387 */ /* 0x000fe20000100800 */
[----:B------:R-:W-:-:S03]  /*5820*/  IMAD R11, R11, UR6, RZ ;  /* 0x000000060b0b7c24 */ /* 0x000fc6000f8e02ff */
[----:B------:R-:W-:Y:S01]  /*5830*/  STL [R1+0xafc], R9 ;  /* 0x000afc0901007387 */ /* 0x000fe20000100800 */
[----:B------:R-:W-:-:S03]  /*5840*/  IMAD R12, R12, UR6, RZ ;  /* 0x000000060c0c7c24 */ /* 0x000fc6000f8e02ff */
[----:B------:R-:W-:Y:S04]  /*5850*/  STL [R1+0xb00], R11 ;  /* 0x000b000b01007387 */ /* 0x000fe80000100800 */
[----:B------:R-:W-:Y:S01]  /*5860*/  STL [R1+0xb04], R12 ;  /* 0x000b040c01007387 */ /* 0x000fe20000100800 */
[----:B------:R-:W-:Y:S02]  /*5870*/  IMAD R13, R13, UR6, RZ ;  /* 0x000000060d0d7c24 */ /* 0x000fe4000f8e02ff */
[----:B------:R-:W-:-:S03]  /*5880*/  IMAD R14, R14, UR6, RZ ;  /* 0x000000060e0e7c24 */ /* 0x000fc6000f8e02ff */
[----:B------:R-:W-:Y:S01]  /*5890*/  STL [R1+0xb08], R13 ;  /* 0x000b080d01007387 */ /* 0x000fe20000100800 */
        /* <DEDUP_REMOVED lines=9> */
[----:B------:R1:W-:Y:S01]  /*5930*/  STL [R1+0xb1c], R27 ;  /* 0x000b1c1b01007387 */ /* 0x0003e20000100800 */
[----:B0-----:R-:W-:-:S03]  /*5940*/  IMAD R4, R26, UR6, RZ ;  /* 0x000000061a047c24 */ /* 0x001fc6000f8e02ff */
[----:B------:R0:W-:Y:S01]  /*5950*/  STL [R1+0x34], R2 ;  /* 0x0000340201007387 */ /* 0x0001e20000100800 */
[----:B------:R-:W-:-:S03]  /*5960*/  IMAD R3, R28, UR6, RZ ;  /* 0x000000061c037c24 */ /* 0x000fc6000f8e02ff */
[----:B------:R-:W-:Y:S04]  /*5970*/  STL [R1+0x38], R4 ;  /* 0x0000380401007387 */ /* 0x000fe80000100800 */
[----:B------:R-:W-:Y:S04]  /*5980*/  STL [R1+0x3c], R3 ;  /* 0x00003c0301007387 */ /* 0x000fe80000100800 */
[----:B-1----:R-:W2:Y:S01]  /*5990*/  LDL.LU R27, [R1+0xb0] ;  /* 0x0000b000011b7983 */ /* 0x002ea20000300800 */
[----:B0-----:R-:W-:Y:S02]  /*59a0*/  IMAD R2, R29, UR6, RZ ;  /* 0x000000061d027c24 */ /* 0x001fe4000f8e02ff */
[----:B------:R-:W-:-:S03]  /*59b0*/  IMAD R0, R0, UR6, RZ ;  /* 0x0000000600007c24 */ /* 0x000fc6000f8e02ff */
[----:B------:R-:W-:Y:S04]  /*59c0*/  STL [R1+0x40], R2 ;  /* 0x0000400201007387 */ /* 0x000fe80000100800 */
[----:B--2---:R0:W-:Y:S04]  /*59d0*/  STL [R1+0xb20], R27 ;  /* 0x000b201b01007387 */ /* 0x0041e80000100800 */
[----:B------:R-:W-:Y:S04]  /*59e0*/  STL [R1+0x44], R0 ;  /* 0x0000440001007387 */ /* 0x000fe80000100800 */
        /* <DEDUP_REMOVED lines=31> */
[----:B--2---:R-:W-:-:S05]  /*5be0*/  IMAD R27, R27, UR6, RZ ;  /* 0x000000061b1b7c24 */ /* 0x004fca000f8e02ff */
[----:B------:R0:W-:Y:S04]  /*5bf0*/  STL [R1+0x48], R27 ;  /* 0x0000481b01007387 */ /* 0x0001e80000100800 */
[----:B0-----:R-:W2:Y:S02]  /*5c00*/  LDL.LU R27, [R1+0xb24] ;  /* 0x000b2400011b7983 */ /* 0x001ea40000300800 */
[----:B--2---:R-:W-:-:S05]  /*5c10*/  IMAD R27, R27, UR6, RZ ;  /* 0x000000061b1b7c24 */ /* 0x004fca000f8e02ff */
[----:B------:R0:W-:Y:S04]  /*5c20*/  STL [R1+0x50], R27 ;  /* 0x0000501b01007387 */ /* 0x0001e80000100800 */
[----:B0-----:R-:W2:Y:S01]  /*5c30*/  LDL.LU R27, [R1+0xb20] ;  /* 0x000b2000011b7983 */ /* 0x001ea20000300800 */
[----:B---3--:R-:W-:Y:S02]  /*5c40*/  IMAD R17, R17, UR6, RZ ;  /* 0x0000000611117c24 */ /* 0x008fe4000f8e02ff */
[----:B----4-:R-:W-:Y:S02]  /*5c50*/  IMAD R16, R16, UR6, RZ ;  /* 0x0000000610107c24 */ /* 0x010fe4000f8e02ff */
[----:B------:R-:W-:Y:S02]  /*5c60*/  IMAD R15, R15, UR6, RZ ;  /* 0x000000060f0f7c24 */ /* 0x000fe4000f8e02ff */
[----:B------:R-:W-:-:S02]  /*5c70*/  IMAD R14, R14, UR6, RZ ;  /* 0x000000060e0e7c24 */ /* 0x000fc4000f8e02ff */
[----:B------:R-:W-:Y:S02]  /*5c80*/  IMAD R13, R13, UR6, RZ ;  /* 0x000000060d0d7c24 */ /* 0x000fe4000f8e02ff */
[----:B------:R-:W-:Y:S02]  /*5c90*/  IMAD R12, R12, UR6, RZ ;  /* 0x000000060c0c7c24 */ /* 0x000fe4000f8e02ff */
[----:B------:R-:W-:Y:S02]  /*5ca0*/  IMAD R11, R11, UR6, RZ ;  /* 0x000000060b0b7c24 */ /* 0x000fe4000f8e02ff */
[----:B------:R-:W-:Y:S02]  /*5cb0*/  IMAD R9, R9, UR6, RZ ;  /* 0x0000000609097c24 */ /* 0x000fe4000f8e02ff */
        /* <DEDUP_REMOVED lines=20> */
[----:B--2---:R-:W-:-:S05]  /*5e00*/  IMAD R27, R27, UR6, RZ ;  /* 0x000000061b1b7c24 */ /* 0x004fca000f8e02ff */
        /* <DEDUP_REMOVED lines=53> */
[----:B0-----:R-:W3:Y:S04]  /*6160*/  LDL.LU R28, [R1+0xab4] ;  /* 0x000ab400011c7983 */ /* 0x001ee80000300800 */
[----:B------:R0:W-:Y:S04]  /*6170*/  STL [R1+0x8], R29 ;  /* 0x0000081d01007387 */ /* 0x0001e80000100800 */
[----:B0-----:R-:W4:Y:S04]  /*6180*/  LDL.LU R29, [R1+0xab0] ;  /* 0x000ab000011d7983 */ /* 0x001f280000300800 */
[----:B------:R0:W-:Y:S04]  /*6190*/  STL [R1+0x4], R0 ;  /* 0x0000040001007387 */ /* 0x0001e80000100800 */
[----:B0-----:R-:W2:Y:S01]  /*61a0*/  LDL.LU R0, [R1+0xaac] ;  /* 0x000aac0001007983 */ /* 0x001ea20000300800 */
[----:B---3--:R-:W-:-:S02]  /*61b0*/  IMAD R28, R28, UR6, RZ ;  /* 0x000000061c1c7c24 */ /* 0x008fc4000f8e02ff */
[----:B----4-:R-:W-:Y:S02]  /*61c0*/  IMAD R29, R29, UR6, RZ ;  /* 0x000000061d1d7c24 */ /* 0x010fe4000f8e02ff */
[----:B--2---:R-:W-:-:S05]  /*61d0*/  IMAD R0, R0, UR6, RZ ;  /* 0x0000000600007c24 */ /* 0x004fca000f8e02ff */
[----:B------:R0:W-:Y:S04]  /*61e0*/  STL [R1], R0 ;  /* 0x0000000001007387 */ /* 0x0001e80000100800 */
[----:B0-----:R-:W2:Y:S04]  /*61f0*/  LDL.LU R0, [R1+0xaa8] ;  /* 0x000aa80001007983 */ /* 0x001ea80000300800 */
[----:B------:R0:W-:Y:S04]  /*6200*/  STL [R1+0xa58], R29 ;  /* 0x000a581d01007387 */ /* 0x0001e80000100800 */
[----:B------:R1:W-:Y:S01]  /*6210*/  STL [R1+0xa5c], R28 ;  /* 0x000a5c1c01007387 */ /* 0x0003e20000100800 */
[----:B0-----:R-:W-:-:S02]  /*6220*/  IMAD.MOV.U32 R29, RZ, RZ, R5 ;  /* 0x000000ffff1d7224 */ /* 0x001fc400078e0005 */
[----:B-1----:R-:W-:Y:S02]  /*6230*/  IMAD.MOV.U32 R28, RZ, RZ, R4 ;  /* 0x000000ffff1c7224 */ /* 0x002fe400078e0004 */
[----:B------:R-:W3:Y:S01]  /*6240*/  LDL.LU.64 R4, [R1+0xaa0] ;  /* 0x000aa00001047983 */ /* 0x000ee20000300a00 */
[----:B------:R-:W-:Y:S02]  /*6250*/  IMAD R26, R26, UR6, RZ ;  /* 0x000000061a1a7c24 */ /* 0x000fe4000f8e02ff */
[----:B------:R-:W-:Y:S02]  /*6260*/  IMAD R18, R18, UR6, RZ ;  /* 0x0000000612127c24 */ /* 0x000fe4000f8e02ff */
[----:B------:R-:W-:Y:S01]  /*6270*/  IMAD R19, R19, UR6, RZ ;  /* 0x0000000613137c24 */ /* 0x000fe2000f8e02ff */
[----:B------:R-:W-:Y:S04]  /*6280*/  STL [R1+0xa60], R26 ;  /* 0x000a601a01007387 */ /* 0x000fe80000100800 */
[----:B------:R0:W-:Y:S04]  /*6290*/  STL [R1+0xa64], R18 ;  /* 0x000a641201007387 */ /* 0x0001e80000100800 */
[----:B------:R1:W-:Y:S01]  /*62a0*/  STL [R1+0xa68], R19 ;  /* 0x000a681301007387 */ /* 0x0003e20000100800 */
[----:B0-----:R-:W-:-:S02]  /*62b0*/  IMAD.MOV.U32 R18, RZ, RZ, R22 ;  /* 0x000000ffff127224 */ /* 0x001fc400078e0016 */
[----:B-1----:R-:W-:Y:S02]  /*62c0*/  IMAD.MOV.U32 R19, RZ, RZ, R23 ;  /* 0x000000ffff137224 */ /* 0x002fe400078e0017 */
[----:B------:R-:W4:Y:S01]  /*62d0*/  LDL.LU.64 R22, [R1+0xa98] ;  /* 0x000a980001167983 */ /* 0x000f220000300a00 */
[----:B------:R-:W-:Y:S02]  /*62e0*/  IMAD R20, R20, UR6, RZ ;  /* 0x0000000614147c24 */ /* 0x000fe4000f8e02ff */
[----:B------:R-:W-:Y:S02]  /*62f0*/  IMAD R2, R2, UR6, RZ ;  /* 0x0000000602027c24 */ /* 0x000fe4000f8e02ff */
[----:B------:R-:W-:Y:S01]  /*6300*/  IMAD R7, R7, UR6, RZ ;  /* 0x0000000607077c24 */ /* 0x000fe2000f8e02ff */
[----:B------:R-:W-:Y:S01]  /*6310*/  STL [R1+0xa6c], R20 ;  /* 0x000a6c1401007387 */ /* 0x000fe20000100800 */
[----:B------:R-:W-:Y:S02]  /*6320*/  IMAD R10, R10, UR6, RZ ;  /* 0x000000060a0a7c24 */ /* 0x000fe4000f8e02ff */
[----:B------:R-:W-:Y:S01]  /*6330*/  IMAD R3, R3, UR6, RZ ;  /* 0x0000000603037c24 */ /* 0x000fe2000f8e02ff */
[----:B------:R-:W-:Y:S01]  /*6340*/  STL [R1+0xa70], R2 ;  /* 0x000a700201007387 */ /* 0x000fe20000100800 */
[----:B------:R-:W-:-:S02]  /*6350*/  IMAD R25, R25, UR6, RZ ;  /* 0x0000000619197c24 */ /* 0x000fc4000f8e02ff */
[----:B------:R-:W-:Y:S02]  /*6360*/  IMAD R21, R21, UR6, RZ ;  /* 0x0000000615157c24 */ /* 0x000fe4000f8e02ff */
[----:B---3--:R-:W-:Y:S02]  /*6370*/  IMAD R4, R4, UR6, RZ ;  /* 0x0000000604047c24 */ /* 0x008fe4000f8e02ff */
[----:B------:R-:W-:-:S03]  /*6380*/  IMAD R5, R5, UR6, RZ ;  /* 0x0000000605057c24 */ /* 0x000fc6000f8e02ff */
[----:B------:R-:W-:Y:S04]  /*6390*/  STL [R1+0xa74], R4 ;  /* 0x000a740401007387 */ /* 0x000fe80000100800 */
[----:B------:R-:W-:Y:S04]  /*63a0*/  STL [R1+0xa78], R5 ;  /* 0x000a780501007387 */ /* 0x000fe80000100800 */
[----:B------:R-:W-:Y:S04]  /*63b0*/  STL [R1+0xa7c], R7 ;  /* 0x000a7c0701007387 */ /* 0x000fe80000100800 */
[----:B------:R-:W-:Y:S04]  /*63c0*/  STL [R1+0xa80], R10 ;  /* 0x000a800a01007387 */ /* 0x000fe80000100800 */
[----:B------:R0:W-:Y:S04]  /*63d0*/  STL [R1+0xa84], R3 ;  /* 0x000a840301007387 */ /* 0x0001e80000100800 */
[----:B0-----:R-:W3:Y:S04]  /*63e0*/  LDL.LU R3, [R1+0x3c] ;  /* 0x00003c0001037983 */ /* 0x001ee80000300800 */
[----:B------:R0:W-:Y:S04]  /*63f0*/  STL [R1+0xa88], R25 ;  /* 0x000a881901007387 */ /* 0x0001e80000100800 */
[----:B0-----:R-:W3:Y:S04]  /*6400*/  LDL.LU R25, [R1+0x38] ;  /* 0x0000380001197983 */ /* 0x001ee80000300800 */
[----:B------:R0:W-:Y:S04]  /*6410*/  STL [R1+0xa8c], R21 ;  /* 0x000a8c1501007387 */ /* 0x0001e80000100800 */
[----:B0-----:R-:W3:Y:S01]  /*6420*/  LDL.LU R21, [R1+0x34] ;  /* 0x0000340001157983 */ /* 0x001ee20000300800 */
[----:B----4-:R-:W-:-:S02]  /*6430*/  IMAD R22, R22, UR6, RZ ;  /* 0x0000000616167c24 */ /* 0x010fc4000f8e02ff */
[----:B------:R-:W-:Y:S01]  /*6440*/  IMAD R23, R23, UR6, RZ ;  /* 0x0000000617177c24 */ /* 0x000fe2000f8e02ff */
[-C--:B--2---:R-:W-:Y:S02]  /*6450*/  LEA R4, P2, R8, R0.reuse, 0x1 ;  /* 0x0000000008047211 */ /* 0x084fe400078408ff */
[----:B------:R-:W-:Y:S01]  /*6460*/  STL [R1+0xa90], R22 ;  /* 0x000a901601007387 */ /* 0x000fe20000100800 */
[----:B------:R-:W-:-:S03]  /*6470*/  LEA R2, P6, R9, R0, 0x1 ;  /* 0x0000000009027211 */ /* 0x000fc600078c08ff */
[----:B------:R-:W-:Y:S04]  /*6480*/  STL [R1+0xa94], R23 ;  /* 0x000a941701007387 */ /* 0x000fe80000100800 */
[----:B------:R-:W2:Y:S04]  /*6490*/  LDL.LU R10, [R1+0x40] ;  /* 0x00004000010a7983 */ /* 0x000ea80000300800 */
[----:B------:R0:W-:Y:S04]  /*64a0*/  STL [R1+0xa14], R4 ;  /* 0x000a140401007387 */ /* 0x0001e80000100800 */
[----:B------:R1:W-:Y:S04]  /*64b0*/  STL [R1+0xa18], R2 ;  /* 0x000a180201007387 */ /* 0x0003e80000100800 */
[----:B------:R-:W4:Y:S01]  /*64c0*/  LDL.LU R7, [R1+0x44] ;  /* 0x0000440001077983 */ /* 0x000f220000300800 */
[----:B0-----:R-:W-:-:S02]  /*64d0*/  LEA R4, P1, R11, R0, 0x1 ;  /* 0x000000000b047211 */ /* 0x001fc400078208ff */
[----:B-1----:R-:W-:-:S03]  /*64e0*/  LEA R2, P0, R12, R0, 0x1 ;  /* 0x000000000c027211 */ /* 0x002fc600078008ff */
[----:B------:R0:W-:Y:S04]  /*64f0*/  STL [R1+0xa1c], R4 ;  /* 0x000a1c0401007387 */ /* 0x0001e80000100800 */
[----:B------:R-:W4:Y:S01]  /*6500*/  LDL.LU R5, [R1+0x48] ;  /* 0x0000480001057983 */ /* 0x000f220000300800 */
[----:B0-----:R-:W-:-:S03]  /*6510*/  LEA R4, P5, R13, R0, 0x1 ;  /* 0x000000000d047211 */ /* 0x001fc600078a08ff */
[----:B------:R0:W-:Y:S04]  /*6520*/  STL [R1+0xa20], R2 ;  /* 0x000a200201007387 */ /* 0x0001e80000100800 */
[----:B------:R1:W-:Y:S01]  /*6530*/  STL [R1+0xa24], R4 ;  /* 0x000a240401007387 */ /* 0x0003e20000100800 */
[----:B------:R-:W-:Y:S02]  /*6540*/  LEA.HI.X.SX32 R8, R8, R6, 0x1, P2 ;  /* 0x0000000608087211 */ /* 0x000fe400010f0eff */
[-C--:B0-----:R-:W-:Y:S01]  /*6550*/  LEA R2, P4, R14, R0.reuse, 0x1 ;  /* 0x000000000e027211 */ /* 0x081fe200078808ff */
[----:B-1----:R-:W4:Y:S04]  /*6560*/  LDL.LU R4, [R1+0x50] ;  /* 0x0000500001047983 */ /* 0x002f280000300800 */
[----:B------:R0:W-:Y:S04]  /*6570*/  STL [R1+0xa28], R2 ;  /* 0x000a280201007387 */ /* 0x0001e80000100800 */
[----:B------:R1:W-:Y:S01]  /*6580*/  STL [R1+0xa0c], R8 ;  /* 0x000a0c0801007387 */ /* 0x0003e20000100800 */
[----:B0-----:R-:W-:-:S05]  /*6590*/  LEA R2, P3, R15, R0, 0x1 ;  /* 0x000000000f027211 */ /* 0x001fca00078608ff */
[----:B------:R0:W-:Y:S01]  /*65a0*/  STL [R1+0xa10], R2 ;  /* 0x000a100201007387 */ /* 0x0001e20000100800 */
[----:B------:R-:W-:Y:S02]  /*65b0*/  LEA.HI.X.SX32 R9, R9, R6, 0x1, P6 ;  /* 0x0000000609097211 */ /* 0x000fe400030f0eff */
[----:B-1----:R-:W-:Y:S02]  /*65c0*/  LEA R8, P2, R16, R0, 0x1 ;  /* 0x0000000010087211 */ /* 0x002fe400078408ff */
[----:B------:R-:W-:Y:S01]  /*65d0*/  LEA.HI.X.SX32 R11, R11, R6, 0x1, P1 ;  /* 0x000000060b0b7211 */ /* 0x000fe200008f0eff */
[----:B0-----:R-:W4:Y:S04]  /*65e0*/  LDL.LU R2, [R1+0x58] ;  /* 0x0000580001027983 */ /* 0x001f280000300800 */
[----:B------:R-:W-:Y:S04]  /*65f0*/  STL [R1+0xa04], R9 ;  /* 0x000a040901007387 */ /* 0x000fe80000100800 */
[----:B------:R0:W-:Y:S04]  /*6600*/  STL [R1+0xa08], R8 ;  /* 0x000a080801007387 */ /* 0x0001e80000100800 */
[----:B------:R1:W-:Y:S04]  /*6610*/  STL [R1+0x9fc], R11 ;  /* 0x0009fc0b01007387 */ /* 0x0003e80000100800 */
[----:B------:R-:W4:Y:S01]  /*6620*/  LDL.LU R20, [R1+0x60] ;  /* 0x0000600001147983 */ /* 0x000f220000300800 */
[----:B0-----:R-:W-:Y:S01]  /*6630*/  IMAD.MOV.U32 R8, RZ, RZ, R18 ;  /* 0x000000ffff087224 */ /* 0x001fe200078e0012 */
[----:B------:R-:W-:Y:S01]  /*6640*/  LEA R18, P1, R17, R0, 0x1 ;  /* 0x0000000011127211 */ /* 0x000fe200078208ff */
[----:B------:R-:W-:-:S04]  /*6650*/  IMAD.MOV.U32 R9, RZ, RZ, R19 ;  /* 0x000000ffff097224 */ /* 0x000fc800078e0013 */
[----:B------:R0:W-:Y:S04]  /*6660*/  STL [R1+0xa00], R18 ;  /* 0x000a001201007387 */ /* 0x0001e80000100800 */
[----:B------:R-:W4:Y:S01]  /*6670*/  LDL.LU R19, [R1+0x64] ;  /* 0x0000640001137983 */ /* 0x000f220000300800 */
[----:B-1----:R-:W-:Y:S02]  /*6680*/  LEA.HI.X.SX32 R11, R12, R6, 0x1, P0 ;  /* 0x000000060c0b7211 */ /* 0x002fe400000f0eff */
[----:B------:R-:W-:-:S03]  /*6690*/  LEA R12, P0, R27, R0, 0x1 ;  /* 0x000000001b0c7211 */ /* 0x000fc600078008ff */
[----:B------:R1:W-:Y:S04]  /*66a0*/  STL [R1+0x9f4], R11 ;  /* 0x0009f40b01007387 */ /* 0x0003e80000100800 */
[----:B------:R1:W-:Y:S04]  /*66b0*/  STL [R1+0x9f8], R12 ;  /* 0x0009f80c01007387 */ /* 0x0003e80000100800 */
[----:B0-----:R-:W4:Y:S01]  /*66c0*/  LDL.LU R18, [R1+0x6c] ;  /* 0x00006c0001127983 */ /* 0x001f220000300800 */
[----:B-1----:R-:W-:-:S05]  /*66d0*/  LEA.HI.X.SX32 R11, R13, R6, 0x1, P5 ;  /* 0x000000060d0b7211 */ /* 0x002fca00028f0eff */
[----:B------:R0:W-:Y:S04]  /*66e0*/  STL [R1+0x9ec], R11 ;  /* 0x0009ec0b01007387 */ /* 0x0001e80000100800 */
[----:B------:R-:W4:Y:S01]  /*66f0*/  LDL.LU R26, [R1+0x70] ;  /* 0x00007000011a7983 */ /* 0x000f220000300800 */
[----:B------:R-:W-:Y:S01]  /*6700*/  IMAD.MOV.U32 R12, RZ, RZ, R28 ;  /* 0x000000ffff0c7224 */ /* 0x000fe200078e001c */
[----:B0-----:R-:W-:Y:S01]  /*6710*/  LEA.HI.X.SX32 R11, R14, R6, 0x1, P4 ;  /* 0x000000060e0b7211 */ /* 0x001fe200020f0eff */
[----:B------:R-:W-:Y:S01]  /*6720*/  IMAD.MOV.U32 R13, RZ, RZ, R29 ;  /* 0x000000ffff0d7224 */ /* 0x000fe200078e001d */
[----:B---3--:R-:W-:-:S05]  /*6730*/  LEA R22, P5, R21, R0, 0x1 ;  /* 0x0000000015167211 */ /* 0x008fca00078a08ff */
[----:B------:R-:W-:Y:S04]  /*6740*/  STL [R1+0x9f0], R22 ;  /* 0x0009f01601007387 */ /* 0x000fe80000100800 */
[----:B------:R-:W3:Y:S04]  /*6750*/  LDL.LU R28, [R1+0x74] ;  /* 0x00007400011c7983 */ /* 0x000ee80000300800 */
[----:B------:R0:W-:Y:S04]  /*6760*/  STL [R1+0x9e4], R11 ;  /* 0x0009e40b01007387 */ /* 0x0001e80000100800 */
[----:B------:R-:W3:Y:S01]  /*6770*/  LDL.LU R29, [R1+0x7c] ;  /* 0x00007c00011d7983 */ /* 0x000ee20000300800 */
[----:B------:R-:W-:-:S02]  /*6780*/  LEA R14, P4, R25, R0, 0x1 ;  /* 0x00000000190e7211 */ /* 0x000fc400078808ff */
[----:B0-----:R-:W-:-:S03]  /*6790*/  LEA.HI.X.SX32 R11, R15, R6, 0x1, P3 ;  /* 0x000000060f0b7211 */ /* 0x001fc600018f0eff */
[----:B------:R-:W-:Y:S04]  /*67a0*/  STL [R1+0x9e8], R14 ;  /* 0x0009e80e01007387 */ /* 0x000fe80000100800 */
[----:B------:R0:W-:Y:S01]  /*67b0*/  STL [R1+0x9dc], R11 ;  /* 0x0009dc0b01007387 */ /* 0x0001e20000100800 */
[----:B------:R-:W-:-:S03]  /*67c0*/  LEA R15, P3, R3, R0, 0x1 ;  /* 0x00000000030f7211 */ /* 0x000fc600078608ff */
[----:B0-----:R-:W3:Y:S01]  /*67d0*/  LDL.LU R11, [R1+0x84] ;  /* 0x00008400010b7983 */ /* 0x001ee20000300800 */
[----:B------:R-:W-:Y:S02]  /*67e0*/  LEA.HI.X.SX32 R14, R16, R6, 0x1, P2 ;  /* 0x00000006100e7211 */ /* 0x000fe400010f0eff */
[----:B--2---:R-:W-:Y:S01]  /*67f0*/  LEA R16, P2, R10, R0, 0x1 ;  /* 0x000000000a107211 */ /* 0x004fe200078408ff */
[----:B------:R0:W-:Y:S04]  /*6800*/  STL [R1+0x9e0], R15 ;  /* 0x0009e00f01007387 */ /* 0x0001e80000100800 */
[----:B------:R4:W-:Y:S04]  /*6810*/  STL [R1+0x9d4], R14 ;  /* 0x0009d40e01007387 */ /* 0x0009e80000100800 */
[----:B------:R1:W-:Y:S01]  /*6820*/  STL [R1+0x9d8], R16 ;  /* 0x0009d81001007387 */ /* 0x0003e20000100800 */
[----:B0-----:R-:W-:-:S03]  /*6830*/  LEA.HI.X.SX32 R15, R17, R6, 0x1, P1 ;  /* 0x00000006110f7211 */ /* 0x001fc600008f0eff */
[----:B------:R-:W2:Y:S01]  /*6840*/  LDL.LU R23, [R1+0x90] ;  /* 0x0000900001177983 */ /* 0x000ea20000300800 */
[----:B----4-:R-:W-:-:S03]  /*6850*/  LEA R14, P1, R7, R0, 0x1 ;  /* 0x00000000070e7211 */ /* 0x010fc600078208ff */
[----:B------:R0:W-:Y:S01]  /*6860*/  STL [R1+0x848], R15 ;  /* 0x0008480f01007387 */ /* 0x0001e20000100800 */
[----:B-1----:R-:W-:-:S03]  /*6870*/  LEA.HI.X.SX32 R16, R27, R6, 0x1, P0 ;  /* 0x000000061b107211 */ /* 0x002fc600000f0eff */
[----:B------:R1:W-:Y:S04]  /*6880*/  STL [R1+0x864], R14 ;  /* 0x0008640e01007387 */ /* 0x0003e80000100800 */
[----:B------:R-:W-:Y:S01]  /*6890*/  STL [R1+0x84c], R16 ;  /* 0x00084c1001007387 */ /* 0x000fe20000100800 */
[----:B0-----:R-:W-:-:S03]  /*68a0*/  LEA R15, P0, R5, R0, 0x1 ;  /* 0x00000000050f7211 */ /* 0x001fc600078008ff */
[----:B------:R-:W4:Y:S01]  /*68b0*/  LDL.LU R22, [R1+0x8c] ;  /* 0x00008c0001167983 */ /* 0x000f220000300800 */
[----:B-1----:R-:W-:-:S03]  /*68c0*/  LEA.HI.X.SX32 R14, R21, R6, 0x1, P5 ;  /* 0x00000006150e7211 */ /* 0x002fc600028f0eff */
[----:B------:R0:W-:Y:S04]  /*68d0*/  STL [R1+0x86c], R15 ;  /* 0x00086c0f01007387 */ /* 0x0001e80000100800 */
[----:B------:R1:W-:Y:S01]  /*68e0*/  STL [R1+0x850], R14 ;  /* 0x0008500e01007387 */ /* 0x0003e20000100800 */
[----:B0-----:R-:W-:-:S05]  /*68f0*/  LEA R15, P5, R4, R0, 0x1 ;  /* 0x00000000040f7211 */ /* 0x001fca00078a08ff */
[----:B------:R0:W-:Y:S04]  /*6900*/  STL [R1+0x874], R15 ;  /* 0x0008740f01007387 */ /* 0x0001e80000100800 */
[----:B------:R-:W4:Y:S01]  /*6910*/  LDL.LU R21, [R1+0x88] ;  /* 0x0000880001157983 */ /* 0x000f220000300800 */
[----:B-1----:R-:W-:-:S05]  /*6920*/  LEA.HI.X.SX32 R14, R25, R6, 0x1, P4 ;  /* 0x00000006190e7211 */ /* 0x002fca00020f0eff */
[----:B------:R1:W-:Y:S01]  /*6930*/  STL [R1+0x854], R14 ;  /* 0x0008540e01007387 */ /* 0x0003e20000100800 */
[----:B0-----:R-:W-:-:S05]  /*6940*/  LEA R15, P4, R2, R0, 0x1 ;  /* 0x00000000020f7211 */ /* 0x001fca00078808ff */
[----:B------:R-:W-:Y:S01]  /*6950*/  STL [R1+0x87c], R15 ;  /* 0x00087c0f01007387 */ /* 0x000fe20000100800 */
[----:B-1----:R-:W-:-:S05]  /*6960*/  LEA.HI.X.SX32 R14, R3, R6, 0x1, P3 ;  /* 0x00000006030e7211 */ /* 0x002fca00018f0eff */
[----:B------:R-:W-:Y:S04]  /*6970*/  STL [R1+0x858], R14 ;  /* 0x0008580e01007387 */ /* 0x000fe80000100800 */
[----:B------:R-:W4:Y:S01]  /*6980*/  LDL.LU R25, [R1+0x80] ;  /* 0x0000800001197983 */ /* 0x000f220000300800 */
[----:B------:R-:W-:Y:S02]  /*6990*/  LEA R3, P3, R20, R0, 0x1 ;  /* 0x0000000014037211 */ /* 0x000fe400078608ff */
[----:B------:R-:W-:-:S03]  /*69a0*/  LEA.HI.X.SX32 R10, R10, R6, 0x1, P2 ;  /* 0x000000060a0a7211 */ /* 0x000fc600010f0eff */
[----:B------:R0:W-:Y:S04]  /*69b0*/  STL [R1+0x884], R3 ;  /* 0x0008840301007387 */ /* 0x0001e80000100800 */
[----:B------:R-:W-:Y:S01]  /*69c0*/  STL [R1+0x85c], R10 ;  /* 0x00085c0a01007387 */ /* 0x000fe20000100800 */
[----:B0-----:R-:W-:-:S05]  /*69d0*/  LEA R3, P2, R19, R0, 0x1 ;  /* 0x0000000013037211 */ /* 0x001fca00078408ff */
[----:B------:R0:W-:Y:S01]  /*69e0*/  STL [R1+0x88c], R3 ;  /* 0x00088c0301007387 */ /* 0x0001e20000100800 */
[----:B------:R-:W-:-:S03]  /*69f0*/  LEA.HI.X.SX32 R7, R7, R6, 0x1, P1 ;  /* 0x0000000607077211 */ /* 0x000fc600008f0eff */
[----:B0-----:R-:W4:Y:S01]  /*6a00*/  LDL.LU R3, [R1+0x78] ;  /* 0x0000780001037983 */ /* 0x001f220000300800 */
[----:B------:R-:W-:-:S03]  /*6a10*/  LEA R10, P1, R18, R0, 0x1 ;  /* 0x00000000120a7211 */ /* 0x000fc600078208ff */
[----:B------:R0:W-:Y:S04]  /*6a20*/  STL [R1+0x860], R7 ;  /* 0x0008600701007387 */ /* 0x0001e80000100800 */
[----:B------:R1:W-:Y:S01]  /*6a30*/  STL [R1+0x894], R10 ;  /* 0x0008940a01007387 */ /* 0x0003e20000100800 */
[----:B0-----:R-:W-:-:S05]  /*6a40*/  LEA.HI.X.SX32 R7, R5, R6, 0x1, P0 ;  /* 0x0000000605077211 */ /* 0x001fca00000f0eff */
[----:B------:R-:W-:Y:S04]  /*6a50*/  STL [R1+0x868], R7 ;  /* 0x0008680701007387 */ /* 0x000fe80000100800 */
[----:B-1----:R-:W4:Y:S01]  /*6a60*/  LDL.LU R10, [R1+0x68] ;  /* 0x00006800010a7983 */ /* 0x002f220000300800 */
[----:B------:R-:W-:Y:S02]  /*6a70*/  LEA R5, P0, R26, R0, 0x1 ;  /* 0x000000001a057211 */ /* 0x000fe400078008ff */
[----:B------:R-:W-:-:S03]  /*6a80*/  LEA.HI.X.SX32 R4, R4, R6, 0x1, P5 ;  /* 0x0000000604047211 */ /* 0x000fc600028f0eff */
[----:B------:R0:W-:Y:S04]  /*6a90*/  STL [R1+0x89c], R5 ;  /* 0x00089c0501007387 */ /* 0x0001e80000100800 */
[----:B------:R1:W-:Y:S01]  /*6aa0*/  STL [R1+0x870], R4 ;  /* 0x0008700401007387 */ /* 0x0003e20000100800 */
[-C--:B0-----:R-:W-:Y:S02]  /*6ab0*/  LEA.HI.X.SX32 R5, R2, R6.reuse, 0x1, P4 ;  /* 0x0000000602057211 */ /* 0x081fe400020f0eff */
[-C--:B------:R-:W-:Y:S02]  /*6ac0*/  LEA.HI.X.SX32 R2, R20, R6.reuse, 0x1, P3 ;  /* 0x0000000614027211 */ /* 0x080fe400018f0eff */
[----:B------:R-:W-:Y:S02]  /*6ad0*/  LEA.HI.X.SX32 R15, R19, R6, 0x1, P2 ;  /* 0x00000006130f7211 */ /* 0x000fe400010f0eff */
[----:B---3--:R-:W-:-:S05]  /*6ae0*/  LEA R7, P5, R28, R0, 0x1 ;  /* 0x000000001c077211 */ /* 0x008fca00078a08ff */
[----:B------:R0:W-:Y:S04]  /*6af0*/  STL [R1+0x8a4], R7 ;  /* 0x0008a40701007387 */ /* 0x0001e80000100800 */
[----:B------:R3:W-:Y:S01]  /*6b00*/  STL [R1+0x878], R5 ;  /* 0x0008780501007387 */ /* 0x0007e20000100800 */
[----:B-1----:R-:W-:-:S03]  /*6b10*/  LEA R4, P4, R29, R0, 0x1 ;  /* 0x000000001d047211 */ /* 0x002fc600078808ff */
[----:B0-----:R-:W4:Y:S04]  /*6b20*/  LDL.LU R7, [R1+0x5c] ;  /* 0x00005c0001077983 */ /* 0x001f280000300800 */
[----:B------:R0:W-:Y:S04]  /*6b30*/  STL [R1+0x8ac], R4 ;  /* 0x0008ac0401007387 */ /* 0x0001e80000100800 */
[----:B---3--:R-:W3:Y:S04]  /*6b40*/  LDL.LU R5, [R1+0x54] ;  /* 0x0000540001057983 */ /* 0x008ee80000300800 */
[----:B------:R1:W-:Y:S04]  /*6b50*/  STL [R1+0x880], R2 ;  /* 0x0008800201007387 */ /* 0x0003e80000100800 */
[----:B0-----:R-:W3:Y:S01]  /*6b60*/  LDL.LU R4, [R1+0x4c] ;  /* 0x00004c0001047983 */ /* 0x001ee20000300800 */
[----:B-1----:R-:W-:-:S05]  /*6b70*/  LEA R2, P3, R11, R0, 0x1 ;  /* 0x000000000b027211 */ /* 0x002fca00078608ff */
[----:B------:R0:W-:Y:S04]  /*6b80*/  STL [R1+0x8b4], R2 ;  /* 0x0008b40201007387 */ /* 0x0001e80000100800 */
[----:B0-----:R-:W3:Y:S01]  /*6b90*/  LDL.LU R2, [R1+0x30] ;  /* 0x0000300001027983 */ /* 0x001ee20000300800 */
[----:B--2---:R-:W-:-:S03]  /*6ba0*/  LEA R14, P2, R23, R0, 0x1 ;  /* 0x00000000170e7211 */ /* 0x004fc600078408ff */
[----:B------:R0:W-:Y:S04]  /*6bb0*/  STL [R1+0x888], R15 ;  /* 0x0008880f01007387 */ /* 0x0001e80000100800 */
[----:B------:R-:W2:Y:S01]  /*6bc0*/  LDL.LU R20, [R1+0x2c] ;  /* 0x00002c0001147983 */ /* 0x000ea20000300800 */
[----:B0-----:R-:W-:-:S03]  /*6bd0*/  LEA.HI.X.SX32 R15, R18, R6, 0x1, P1 ;  /* 0x00000006120f7211 */ /* 0x001fc600008f0eff */
[----:B------:R4:W-:Y:S04]  /*6be0*/  STL [R1+0x8bc], R14 ;  /* 0x0008bc0e01007387 */ /* 0x0009e80000100800 */
[----:B------:R-:W2:Y:S04]  /*6bf0*/  LDL.LU R19, [R1+0x28] ;  /* 0x0000280001137983 */ /* 0x000ea80000300800 */
[----:B------:R0:W-:Y:S01]  /*6c00*/  STL [R1+0x890], R15 ;  /* 0x0008900f01007387 */ /* 0x0001e20000100800 */
[----:B----4-:R-:W-:Y:S02]  /*6c10*/  LEA R14, P1, R22, R0, 0x1 ;  /* 0x00000000160e7211 */ /* 0x010fe400078208ff */
[----:B0-----:R-:W-:-:S03]  /*6c20*/  LEA.HI.X.SX32 R15, R26, R6, 0x1, P0 ;  /* 0x000000061a0f7211 */ /* 0x001fc600000f0eff */
[----:B------:R0:W-:Y:S04]  /*6c30*/  STL [R1+0x8c4], R14 ;  /* 0x0008c40e01007387 */ /* 0x0001e80000100800 */
[----:B------:R1:W-:Y:S04]  /*6c40*/  STL [R1+0x898], R15 ;  /* 0x0008980f01007387 */ /* 0x0003e80000100800 */
[----:B------:R-:W4:Y:S01]  /*6c50*/  LDL.LU R18, [R1+0x24] ;  /* 0x0000240001127983 */ /* 0x000f220000300800 */
[----:B0-----:R-:W-:-:S05]  /*6c60*/  LEA R14, P0, R21, R0, 0x1 ;  /* 0x00000000150e7211 */ /* 0x001fca00078008ff */
[----:B------:R0:W-:Y:S01]  /*6c70*/  STL [R1+0x8cc], R14 ;  /* 0x0008cc0e01007387 */ /* 0x0001e20000100800 */
[----:B-1----:R-:W-:-:S03]  /*6c80*/  LEA.HI.X.SX32 R15, R28, R6, 0x1, P5 ;  /* 0x000000061c0f7211 */ /* 0x002fc600028f0eff */
[----:B------:R-:W4:Y:S04]  /*6c90*/  LDL.LU R26, [R1+0x20] ;  /* 0x00002000011a7983 */ /* 0x000f280000300800 */
[----:B------:R1:W-:Y:S01]  /*6ca0*/  STL [R1+0x8a0], R15 ;  /* 0x0008a00f01007387 */ /* 0x0003e20000100800 */
[----:B0-----:R-:W-:-:S03]  /*6cb0*/  LEA R14, P5, R25, R0, 0x1 ;  /* 0x00000000190e7211 */ /* 0x001fc600078a08ff */
[----:B------:R-:W4:Y:S04]  /*6cc0*/  LDL.LU R28, [R1+0x1c] ;  /* 0x00001c00011c7983 */ /* 0x000f280000300800 */
[----:B------:R0:W-:Y:S01]  /*6cd0*/  STL [R1+0x8d4], R14 ;  /* 0x0008d40e01007387 */ /* 0x0001e20000100800 */
[----:B-1----:R-:W-:-:S03]  /*6ce0*/  LEA.HI.X.SX32 R15, R29, R6, 0x1, P4 ;  /* 0x000000061d0f7211 */ /* 0x002fc600020f0eff */
[----:B------:R-:W4:Y:S04]  /*6cf0*/  LDL.LU R29, [R1+0x18] ;  /* 0x00001800011d7983 */ /* 0x000f280000300800 */
[----:B------:R-:W-:Y:S04]  /*6d00*/  STL [R1+0x8a8], R15 ;  /* 0x0008a80f01007387 */ /* 0x000fe80000100800 */
[----:B------:R-:W4:Y:S01]  /*6d10*/  LDL.LU R27, [R1+0x14] ;  /* 0x00001400011b7983 */ /* 0x000f220000300800 */
[----:B------:R-:W-:Y:S02]  /*6d20*/  LEA.HI.X.SX32 R11, R11, R6, 0x1, P3 ;  /* 0x000000060b0b7211 */ /* 0x000fe400018f0eff */
[----:B0-----:R-:W-:-:S05]  /*6d30*/  LEA R14, P4, R3, R0, 0x1 ;  /* 0x00000000030e7211 */ /* 0x001fca00078808ff */
[----:B------:R0:W-:Y:S04]  /*6d40*/  STL [R1+0x8dc], R14 ;  /* 0x0008dc0e01007387 */ /* 0x0001e80000100800 */
[----:B------:R-:W4:Y:S04]  /*6d50*/  LDL.LU R17, [R1+0x10] ;  /* 0x0000100001117983 */ /* 0x000f280000300800 */
[----:B------:R1:W-:Y:S04]  /*6d60*/  STL [R1+0x8b0], R11 ;  /* 0x0008b00b01007387 */ /* 0x0003e80000100800 */
[----:B------:R-:W4:Y:S01]  /*6d70*/  LDL.LU R16, [R1+0xc] ;  /* 0x00000c0001107983 */ /* 0x000f220000300800 */
[----:B0-----:R-:W-:-:S05]  /*6d80*/  LEA R14, P3, R10, R0, 0x1 ;  /* 0x000000000a0e7211 */ /* 0x001fca00078608ff */
[----:B------:R0:W-:Y:S04]  /*6d90*/  STL [R1+0x8e4], R14 ;  /* 0x0008e40e01007387 */ /* 0x0001e80000100800 */
[----:B------:R-:W4:Y:S01]  /*6da0*/  LDL.LU R15, [R1+0x8] ;  /* 0x00000800010f7983 */ /* 0x000f220000300800 */
[----:B-1----:R-:W-:-:S03]  /*6db0*/  LEA.HI.X.SX32 R11, R23, R6, 0x1, P2 ;  /* 0x00000006170b7211 */ /* 0x002fc600010f0eff */
[----:B0-----:R-:W4:Y:S04]  /*6dc0*/  LDL.LU R14, [R1+0x4] ;  /* 0x00000400010e7983 */ /* 0x001f280000300800 */
[----:B------:R0:W-:Y:S04]  /*6dd0*/  STL [R1+0x8b8], R11 ;  /* 0x0008b80b01007387 */ /* 0x0001e80000100800 */
[----:B0-----:R-:W4:Y:S01]  /*6de0*/  LDL.LU R11, [R1] ;  /* 0x00000000010b7983 */ /* 0x001f220000300800 */
[-C--:B------:R-:W-:Y:S02]  /*6df0*/  LEA.HI.X.SX32 R22, R22, R6.reuse, 0x1, P1 ;  /* 0x0000000616167211 */ /* 0x080fe400008f0eff */
[----:B------:R-:W-:-:S02]  /*6e00*/  LEA.HI.X.SX32 R21, R21, R6, 0x1, P0 ;  /* 0x0000000615157211 */ /* 0x000fc400000f0eff */
[-C--:B------:R-:W-:Y:S02]  /*6e10*/  LEA.HI.X.SX32 R25, R25, R6.reuse, 0x1, P5 ;  /* 0x0000000619197211 */ /* 0x080fe400028f0eff */
[-C--:B------:R-:W-:Y:S02]  /*6e20*/  LEA.HI.X.SX32 R3, R3, R6.reuse, 0x1, P4 ;  /* 0x0000000603037211 */ /* 0x080fe400020f0eff */
[----:B------:R-:W-:Y:S02]  /*6e30*/  LEA.HI.X.SX32 R10, R10, R6, 0x1, P3 ;  /* 0x000000060a0a7211 */ /* 0x000fe400018f0eff */
[----:B------:R-:W-:-:S05]  /*6e40*/  LEA R23, P2, R7, R0, 0x1 ;  /* 0x0000000007177211 */ /* 0x000fca00078408ff */
[----:B------:R0:W-:Y:S04]  /*6e50*/  STL [R1+0x8ec], R23 ;  /* 0x0008ec1701007387 */ /* 0x0001e80000100800 */
[----:B0-----:R-:W4:Y:S04]  /*6e60*/  LDL.LU R23, [R1+0xa94] ;  /* 0x000a940001177983 */ /* 0x001f280000300800 */
[----:B------:R3:W-:Y:S02]  /*6e70*/  STL [R1+0x8c0], R22 ;  /* 0x0008c01601007387 */ /* 0x0007e40000100800 */
[----:B---3--:R-:W-:-:S05]  /*6e80*/  LEA R22, P1, R5, R0, 0x1 ;  /* 0x0000000005167211 */ /* 0x008fca00078208ff */
[----:B------:R0:W-:Y:S04]  /*6e90*/  STL [R1+0x8f4], R22 ;  /* 0x0008f41601007387 */ /* 0x0001e80000100800 */
[----:B0-----:R-:W3:Y:S04]  /*6ea0*/  LDL.LU R22, [R1+0xa90] ;  /* 0x000a900001167983 */ /* 0x001ee80000300800 */
[----:B------:R0:W-:Y:S02]  /*6eb0*/  STL [R1+0x8c8], R21 ;  /* 0x0008c81501007387 */ /* 0x0001e40000100800 */
[----:B0-----:R-:W-:-:S05]  /*6ec0*/  LEA R21, P0, R4, R0, 0x1 ;  /* 0x0000000004157211 */ /* 0x001fca00078008ff */
[----:B------:R0:W-:Y:S04]  /*6ed0*/  STL [R1+0x8fc], R21 ;  /* 0x0008fc1501007387 */ /* 0x0001e80000100800 */
[----:B0-----:R-:W3:Y:S04]  /*6ee0*/  LDL.LU R21, [R1+0xa8c] ;  /* 0x000a8c0001157983 */ /* 0x001ee80000300800 */
[----:B------:R0:W-:Y:S02]  /*6ef0*/  STL [R1+0x8d0], R25 ;  /* 0x0008d01901007387 */ /* 0x0001e40000100800 */
[----:B0-----:R-:W-:-:S05]  /*6f00*/  LEA R25, P5, R2, R0, 0x1 ;  /* 0x0000000002197211 */ /* 0x001fca00078a08ff */
[----:B------:R0:W-:Y:S04]  /*6f10*/  STL [R1+0x904], R25 ;  /* 0x0009041901007387 */ /* 0x0001e80000100800 */
[----:B0-----:R-:W3:Y:S04]  /*6f20*/  LDL.LU R25, [R1+0xa88] ;  /* 0x000a880001197983 */ /* 0x001ee80000300800 */
[----:B------:R2:W-:Y:S02]  /*6f30*/  STL [R1+0x8d8], R3 ;  /* 0x0008d80301007387 */ /* 0x0005e40000100800 */
[----:B--2---:R-:W-:-:S05]  /*6f40*/  LEA R3, P4, R20, R0, 0x1 ;  /* 0x0000000014037211 */ /* 0x004fca00078808ff */
[----:B------:R0:W-:Y:S01]  /*6f50*/  STL [R1+0x90c], R3 ;  /* 0x00090c0301007387 */ /* 0x0001e20000100800 */
[----:B------:R-:W-:-:S03]  /*6f60*/  LEA.HI.X.SX32 R7, R7, R6, 0x1, P2 ;  /* 0x0000000607077211 */ /* 0x000fc600010f0eff */
[----:B0-----:R-:W2:Y:S04]  /*6f70*/  LDL.LU R3, [R1+0xa84] ;  /* 0x000a840001037983 */ /* 0x001ea80000300800 */
[----:B------:R0:W-:Y:S02]  /*6f80*/  STL [R1+0x8e0], R10 ;  /* 0x0008e00a01007387 */ /* 0x0001e40000100800 */
[----:B0-----:R-:W-:-:S05]  /*6f90*/  LEA R10, P3, R19, R0, 0x1 ;  /* 0x00000000130a7211 */ /* 0x001fca00078608ff */
[----:B------:R0:W-:Y:S01]  /*6fa0*/  STL [R1+0x914], R10 ;  /* 0x0009140a01007387 */ /* 0x0001e20000100800 */
[----:B------:R-:W-:-:S03]  /*6fb0*/  LEA.HI.X.SX32 R5, R5, R6, 0x1, P1 ;  /* 0x0000000605057211 */ /* 0x000fc600008f0eff */
[----:B0-----:R-:W3:Y:S04]  /*6fc0*/  LDL.LU R10, [R1+0xa80] ;  /* 0x000a8000010a7983 */ /* 0x001ee80000300800 */
[----:B------:R4:W-:Y:S02]  /*6fd0*/  STL [R1+0x8e8], R7 ;  /* 0x0008e80701007387 */ /* 0x0009e40000100800 */
[----:B----4-:R-:W-:-:S05]  /*6fe0*/  LEA R7, P2, R18, R0, 0x1 ;  /* 0x0000000012077211 */ /* 0x010fca00078408ff */
[----:B------:R0:W-:Y:S01]  /*6ff0*/  STL [R1+0x91c], R7 ;  /* 0x00091c0701007387 */ /* 0x0001e20000100800 */
[----:B------:R-:W-:-:S03]  /*7000*/  LEA.HI.X.SX32 R4, R4, R6, 0x1, P0 ;  /* 0x0000000604047211 */ /* 0x000fc600000f0eff */
[----:B0-----:R-:W4:Y:S04]  /*7010*/  LDL.LU R7, [R1+0xa7c] ;  /* 0x000a7c0001077983 */ /* 0x001f280000300800 */
[----:B------:R0:W-:Y:S02]  /*7020*/  STL [R1+0x8f0], R5 ;  /* 0x0008f00501007387 */ /* 0x0001e40000100800 */
[----:B0-----:R-:W-:-:S05]  /*7030*/  LEA R5, P1, R26, R0, 0x1 ;  /* 0x000000001a057211 */ /* 0x001fca00078208ff */
        /* <DEDUP_REMOVED lines=9> */
[----:B0-----:R-:W-:-:S05]  /*70d0*/  LEA R2, P5, R29, R0, 0x1 ;  /* 0x000000001d027211 */ /* 0x001fca00078a08ff */
        /* <DEDUP_REMOVED lines=25> */
[----:B------:R0:W-:Y:S04]  /*7270*/  STL [R1+0x95c], R28 ;  /* 0x00095c1c01007387 */ /* 0x0001e80000100800 */
[----:B0-----:R-:W3:Y:S04]  /*7280*/  LDL.LU R28, [R1+0xa5c] ;  /* 0x000a5c00011c7983 */ /* 0x001ee80000300800 */
[----:B------:R0:W-:Y:S02]  /*7290*/  STL [R1+0x930], R29 ;  /* 0x0009301d01007387 */ /* 0x0001e40000100800 */
[----:B0-----:R-:W-:-:S05]  /*72a0*/  LEA R29, P5, R11, R0, 0x1 ;  /* 0x000000000b1d7211 */ /* 0x001fca00078a08ff */
[----:B------:R0:W-:Y:S04]  /*72b0*/  STL [R1+0x964], R29 ;  /* 0x0009641d01007387 */ /* 0x0001e80000100800 */
[----:B0-----:R-:W4:Y:S01]  /*72c0*/  LDL.LU R29, [R1+0xa58] ;  /* 0x000a5800011d7983 */ /* 0x001f220000300800 */
[----:B------:R-:W-:-:S05]  /*72d0*/  LEA.HI.X.SX32 R27, R27, R6, 0x1, P4 ;  /* 0x000000061b1b7211 */ /* 0x000fca00020f0eff */
[----:B------:R4:W-:Y:S01]  /*72e0*/  STL [R1+0x938], R27 ;  /* 0x0009381b01007387 */ /* 0x0009e20000100800 */
[----:B------:R-:W-:Y:S01]  /*72f0*/  LEA.HI.X.SX32 R16, R16, R6, 0x1, P2 ;  /* 0x0000000610107211 */ /* 0x000fe200010f0eff */
[----:B------:R-:W-:Y:S01]  /*7300*/  IMAD R24, R24, UR6, RZ ;  /* 0x0000000618187c24 */ /* 0x000fe2000f8e02ff */
[----:B----4-:R-:W-:-:S05]  /*7310*/  LEA R27, P4, R29, R0, 0x1 ;  /* 0x000000001d1b7211 */ /* 0x010fca00078808ff */
[----:B------:R0:W-:Y:S02]  /*7320*/  STL [R1+0x96c], R27 ;  /* 0x00096c1b01007387 */ /* 0x0001e40000100800 */
[----:B0-----:R-:W-:Y:S02]  /*7330*/  LEA.HI.X.SX32 R27, R17, R6, 0x1, P3 ;  /* 0x00000006111b7211 */ /* 0x001fe400018f0eff */
[----:B---3--:R-:W-:-:S03]  /*7340*/  LEA R17, P3, R28, R0, 0x1 ;  /* 0x000000001c117211 */ /* 0x008fc600078608ff */
[----:B------:R2:W-:Y:S04]  /*7350*/  STL [R1+0x940], R27 ;  /* 0x0009401b01007387 */ /* 0x0005e80000100800 */
[----:B------:R0:W-:Y:S04]  /*7360*/  STL [R1+0x974], R17 ;  /* 0x0009741101007387 */ /* 0x0001e80000100800 */
[----:B------:R1:W-:Y:S01]  /*7370*/  STL [R1+0x948], R16 ;  /* 0x0009481001007387 */ /* 0x0003e20000100800 */
[----:B--2---:R-:W-:Y:S02]  /*7380*/  LEA R27, P2, R26, R0, 0x1 ;  /* 0x000000001a1b7211 */ /* 0x004fe400078408ff */
[----:B0-----:R-:W-:-:S02]  /*7390*/  LEA.HI.X.SX32 R17, R15, R6, 0x1, P1 ;  /* 0x000000060f117211 */ /* 0x001fc400008f0eff */
[----:B------:R-:W-:Y:S02]  /*73a0*/  LEA.HI.X.SX32 R15, R14, R6, 0x1, P0 ;  /* 0x000000060e0f7211 */ /* 0x000fe400000f0eff */
[-C--:B-1----:R-:W-:Y:S01]  /*73b0*/  LEA R16, P1, R18, R0.reuse, 0x1 ;  /* 0x0000000012107211 */ /* 0x082fe200078208ff */
[----:B------:R-:W-:Y:S01]  /*73c0*/  STL [R1+0x97c], R27 ;  /* 0x00097c1b01007387 */ /* 0x000fe20000100800 */
[----:B------:R-:W-:-:S03]  /*73d0*/  LEA R14, P0, R19, R0, 0x1 ;  /* 0x00000000130e7211 */ /* 0x000fc600078008ff */
[----:B------:R-:W-:Y:S04]  /*73e0*/  STL [R1+0x950], R17 ;  /* 0x0009501101007387 */ /* 0x000fe80000100800 */
[----:B------:R-:W-:Y:S04]  /*73f0*/  STL [R1+0x984], R16 ;  /* 0x0009841001007387 */ /* 0x000fe80000100800 */
[----:B------:R0:W-:Y:S04]  /*7400*/  STL [R1+0x958], R15 ;  /* 0x0009580f01007387 */ /* 0x0001e80000100800 */
[----:B------:R1:W-:Y:S01]  /*7410*/  STL [R1+0x98c], R14 ;  /* 0x00098c0e01007387 */ /* 0x0003e20000100800 */
[----:B0-----:R-:W-:-:S02]  /*7420*/  LEA.HI.X.SX32 R15, R11, R6, 0x1, P5 ;  /* 0x000000060b0f7211 */ /* 0x001fc400028f0eff */
[----:B------:R-:W-:Y:S02]  /*7430*/  LEA R11, P5, R20, R0, 0x1 ;  /* 0x00000000140b7211 */ /* 0x000fe400078a08ff */
[----:B-1----:R-:W-:Y:S01]  /*7440*/  LEA.HI.X.SX32 R14, R29, R6, 0x1, P4 ;  /* 0x000000061d0e7211 */ /* 0x002fe200020f0eff */
[----:B------:R0:W-:Y:S04]  /*7450*/  STL [R1+0x960], R15 ;  /* 0x0009600f01007387 */ /* 0x0001e80000100800 */
[----:B------:R1:W-:Y:S01]  /*7460*/  STL [R1+0x994], R11 ;  /* 0x0009940b01007387 */ /* 0x0003e20000100800 */
[----:B0-----:R-:W-:-:S03]  /*7470*/  LEA R15, P4, R2, R0, 0x1 ;  /* 0x00000000020f7211 */ /* 0x001fc600078808ff */
[----:B------:R0:W-:Y:S01]  /*7480*/  STL [R1+0x968], R14 ;  /* 0x0009680e01007387 */ /* 0x0001e20000100800 */
[----:B-1----:R-:W-:-:S03]  /*7490*/  LEA.HI.X.SX32 R11, R28, R6, 0x1, P3 ;  /* 0x000000061c0b7211 */ /* 0x002fc600018f0eff */
[----:B------:R1:W-:Y:S04]  /*74a0*/  STL [R1+0x99c], R15 ;  /* 0x00099c0f01007387 */ /* 0x0003e80000100800 */
[----:B------:R2:W-:Y:S01]  /*74b0*/  STL [R1+0x970], R11 ;  /* 0x0009700b01007387 */ /* 0x0005e20000100800 */
[----:B0-----:R-:W-:Y:S02]  /*74c0*/  LEA R14, P3, R4, R0, 0x1 ;  /* 0x00000000040e7211 */ /* 0x001fe400078608ff */
[----:B-1----:R-:W-:-:S03]  /*74d0*/  LEA.HI.X.SX32 R15, R26, R6, 0x1, P2 ;  /* 0x000000061a0f7211 */ /* 0x002fc600010f0eff */
[----:B------:R0:W-:Y:S01]  /*74e0*/  STL [R1+0x9a4], R14 ;  /* 0x0009a40e01007387 */ /* 0x0001e20000100800 */
[----:B--2---:R-:W-:-:S03]  /*74f0*/  LEA R11, P2, R5, R0, 0x1 ;  /* 0x00000000050b7211 */ /* 0x004fc600078408ff */
[----:B------:R1:W-:Y:S04]  /*7500*/  STL [R1+0x978], R15 ;  /* 0x0009780f01007387 */ /* 0x0003e80000100800 */
[----:B------:R2:W-:Y:S01]  /*7510*/  STL [R1+0x9ac], R11 ;  /* 0x0009ac0b01007387 */ /* 0x0005e20000100800 */
[----:B0-----:R-:W-:Y:S02]  /*7520*/  LEA.HI.X.SX32 R14, R18, R6, 0x1, P1 ;  /* 0x00000006120e7211 */ /* 0x001fe400008f0eff */
[----:B-1----:R-:W-:-:S03]  /*7530*/  LEA R15, P1, R7, R0, 0x1 ;  /* 0x00000000070f7211 */ /* 0x002fc600078208ff */
[----:B------:R0:W-:Y:S01]  /*7540*/  STL [R1+0x980], R14 ;  /* 0x0009800e01007387 */ /* 0x0001e20000100800 */
[----:B--2---:R-:W-:-:S03]  /*7550*/  LEA.HI.X.SX32 R11, R19, R6, 0x1, P0 ;  /* 0x00000006130b7211 */ /* 0x004fc600000f0eff */
[----:B------:R1:W-:Y:S04]  /*7560*/  STL [R1+0x9b4], R15 ;  /* 0x0009b40f01007387 */ /* 0x0003e80000100800 */
[----:B------:R2:W-:Y:S01]  /*7570*/  STL [R1+0x988], R11 ;  /* 0x0009880b01007387 */ /* 0x0005e20000100800 */
[----:B0-----:R-:W-:Y:S02]  /*7580*/  LEA R14, P0, R10, R0, 0x1 ;  /* 0x000000000a0e7211 */ /* 0x001fe400078008ff */
[----:B-1----:R-:W-:-:S03]  /*7590*/  LEA.HI.X.SX32 R15, R20, R6, 0x1, P5 ;  /* 0x00000006140f7211 */ /* 0x002fc600028f0eff */
[----:B------:R0:W-:Y:S01]  /*75a0*/  STL [R1+0x9bc], R14 ;  /* 0x0009bc0e01007387 */ /* 0x0001e20000100800 */
[----:B--2---:R-:W-:-:S03]  /*75b0*/  LEA R11, P5, R3, R0, 0x1 ;  /* 0x00000000030b7211 */ /* 0x004fc600078a08ff */
[----:B------:R-:W-:Y:S04]  /*75c0*/  STL [R1+0x990], R15 ;  /* 0x0009900f01007387 */ /* 0x000fe80000100800 */
[----:B------:R1:W-:Y:S01]  /*75d0*/  STL [R1+0x9c0], R11 ;  /* 0x0009c00b01007387 */ /* 0x0003e20000100800 */
[----:B0-----:R-:W-:Y:S02]  /*75e0*/  LEA.HI.X.SX32 R14, R2, R6, 0x1, P4 ;  /* 0x00000006020e7211 */ /* 0x001fe400020f0eff */
[----:B------:R-:W-:-:S03]  /*75f0*/  LEA R2, P4, R25, R0, 0x1 ;  /* 0x0000000019027211 */ /* 0x000fc600078808ff */
[----:B------:R-:W-:Y:S01]  /*7600*/  STL [R1+0x998], R14 ;  /* 0x0009980e01007387 */ /* 0x000fe20000100800 */
[----:B-1----:R-:W-:-:S03]  /*7610*/  LEA.HI.X.SX32 R11, R4, R6, 0x1, P3 ;  /* 0x00000006040b7211 */ /* 0x002fc600018f0eff */
[----:B------:R-:W-:Y:S04]  /*7620*/  STL [R1+0x9c4], R2 ;  /* 0x0009c40201007387 */ /* 0x000fe80000100800 */
[----:B------:R0:W-:Y:S02]  /*7630*/  STL [R1+0x9a0], R11 ;  /* 0x0009a00b01007387 */ /* 0x0001e40000100800 */
[----:B0-----:R-:W0:Y:S01]  /*7640*/  LDC R11, c[0x0][0x238] ;  /* 0x00008e00ff0b7b82 */ /* 0x001e220000000800 */
[----:B------:R-:W-:Y:S02]  /*7650*/  LEA R4, P3, R21, R0, 0x1 ;  /* 0x0000000015047211 */ /* 0x000fe400078608ff */
[----:B------:R-:W-:Y:S02]  /*7660*/  LEA.HI.X.SX32 R2, R5, R6, 0x1, P2 ;  /* 0x0000000605027211 */ /* 0x000fe400010f0eff */
[----:B------:R-:W-:Y:S01]  /*7670*/  LEA R5, P2, R22, R0, 0x1 ;  /* 0x0000000016057211 */ /* 0x000fe200078408ff */
[----:B------:R1:W-:Y:S04]  /*7680*/  STL [R1+0x9c8], R4 ;  /* 0x0009c80401007387 */ /* 0x0003e80000100800 */
[----:B------:R2:W-:Y:S01]  /*7690*/  STL [R1+0x9a8], R2 ;  /* 0x0009a80201007387 */ /* 0x0005e20000100800 */
[----:B-1----:R-:W-:Y:S01]  /*76a0*/  LEA.HI.X.SX32 R4, R7, R6, 0x1, P1 ;  /* 0x0000000607047211 */ /* 0x002fe200008f0eff */
[----:B0-----:R-:W-:-:S02]  /*76b0*/  IMAD R14, R11, 0x3f, RZ ;  /* 0x0000003f0b0e7824 */ /* 0x001fc400078e02ff */
[----:B------:R-:W0:Y:S01]  /*76c0*/  LDC R11, c[0x0][0x238] ;  /* 0x00008e00ff0b7b82 */ /* 0x000e220000000800 */
[----:B--2---:R-:W-:Y:S01]  /*76d0*/  LEA R2, P1, R23, R0, 0x1 ;  /* 0x0000000017027211 */ /* 0x004fe200078208ff */
[----:B------:R-:W-:Y:S04]  /*76e0*/  STL [R1+0x9cc], R5 ;  /* 0x0009cc0501007387 */ /* 0x000fe80000100800 */
[----:B------:R1:W-:Y:S04]  /*76f0*/  STL [R1+0x9b0], R4 ;  /* 0x0009b00401007387 */ /* 0x0003e80000100800 */
[----:B------:R2:W-:Y:S01]  /*7700*/  STL [R1+0x9d0], R2 ;  /* 0x0009d00201007387 */ /* 0x0005e20000100800 */
[----:B-1----:R-:W-:-:S02]  /*7710*/  LEA.HI.X.SX32 R4, R10, R6, 0x1, P0 ;  /* 0x000000060a047211 */ /* 0x002fc400000f0eff */
[----:B--2---:R-:W-:-:S03]  /*7720*/  LEA R2, P0, R24, R0, 0x1 ;  /* 0x0000000018027211 */ /* 0x004fc600078008ff */
[----:B------:R1:W-:Y:S01]  /*7730*/  STL [R1+0x9b8], R4 ;  /* 0x0009b80401007387 */ /* 0x0003e20000100800 */
[----:B------:R-:W-:-:S03]  /*7740*/  LEA.HI.X.SX32 R0, R3, R6, 0x1, P5 ;  /* 0x0000000603007211 */ /* 0x000fc600028f0eff */
[----:B------:R2:W-:Y:S01]  /*7750*/  STL [R1+0x844], R2 ;  /* 0x0008440201007387 */ /* 0x0005e20000100800 */
[-C--:B-1----:R-:W-:Y:S02]  /*7760*/  LEA.HI.X.SX32 R4, R21, R6.reuse, 0x1, P3 ;  /* 0x0000000615047211 */ /* 0x082fe400018f0eff */
[----:B--2---:R-:W-:Y:S01]  /*7770*/  LEA.HI.X.SX32 R2, R25, R6, 0x1, P4 ;  /* 0x0000000619027211 */ /* 0x004fe200020f0eff */
[----:B------:R-:W-:Y:S04]  /*7780*/  STL [R1+0x830], R0 ;  /* 0x0008300001007387 */ /* 0x000fe80000100800 */
[----:B------:R1:W-:Y:S04]  /*7790*/  STL [R1+0x834], R2 ;  /* 0x0008340201007387 */ /* 0x0003e80000100800 */
[----:B------:R2:W-:Y:S01]  /*77a0*/  STL [R1+0x838], R4 ;  /* 0x0008380401007387 */ /* 0x0005e20000100800 */
[----:B-1----:R-:W-:-:S04]  /*77b0*/  IMAD.WIDE R2, R14, 0x2, R12 ;  /* 0x000000020e027825 */ /* 0x002fc800078e020c */
[----:B--2---:R-:W-:-:S04]  /*77c0*/  IMAD.WIDE R4, R14, 0x2, R8 ;  /* 0x000000020e047825 */ /* 0x004fc800078e0208 */
[----:B0-----:R-:W-:Y:S02]  /*77d0*/  IMAD R14, R11, 0x3e, RZ ;  /* 0x0000003e0b0e7824 */ /* 0x001fe400078e02ff */
[----:B------:R-:W0:Y:S01]  /*77e0*/  LDC R11, c[0x0][0x238] ;  /* 0x00008e00ff0b7b82 */ /* 0x000e220000000800 */
[-C--:B------:R-:W-:Y:S02]  /*77f0*/  LEA.HI.X.SX32 R0, R22, R6.reuse, 0x1, P2 ;  /* 0x0000000616007211 */ /* 0x080fe400010f0eff */
[----:B------:R-:W-:-:S03]  /*7800*/  LEA.HI.X.SX32 R7, R23, R6, 0x1, P1 ;  /* 0x0000000617077211 */ /* 0x000fc600008f0eff */
[----:B------:R1:W-:Y:S04]  /*7810*/  STL [R1+0x83c], R0 ;  /* 0x00083c0001007387 */ /* 0x0003e80000100800 */
[----:B------:R-:W-:Y:S01]  /*7820*/  STL [R1+0x840], R7 ;  /* 0x0008400701007387 */ /* 0x000fe20000100800 */
[----:B-1----:R-:W-:-:S05]  /*7830*/  LEA.HI.X.SX32 R0, R24, R6, 0x1, P0 ;  /* 0x0000000618007211 */ /* 0x002fca00000f0eff */
[----:B------:R-:W-:Y:S04]  /*7840*/  STL [R1+0x43c], R0 ;  /* 0x00043c0001007387 */ /* 0x000fe80000100800 */
[----:B------:R-:W-:Y:S04]  /*7850*/  STL [R1+0x444], R2 ;  /* 0x0004440201007387 */ /* 0x000fe80000100800 */
[----:B------:R1:W-:Y:S01]  /*7860*/  STL [R1+0x440], R3 ;  /* 0x0004400301007387 */ /* 0x0003e20000100800 */
[----:B0-----:R-:W-:-:S03]  /*7870*/  IMAD R6, R11, 0x3d, RZ ;  /* 0x0000003d0b067824 */ /* 0x001fc600078e02ff */
[----:B------:R-:W-:Y:S01]  /*7880*/  STL [R1+0x44c], R4 ;  /* 0x00044c0401007387 */ /* 0x000fe20000100800 */
[----:B-1----:R-:W-:-:S03]  /*7890*/  IMAD.WIDE R2, R14, 0x2, R12 ;  /* 0x000000020e027825 */ /* 0x002fc600078e020c */
[----:B------:R0:W-:Y:S04]  /*78a0*/  STL [R1+0x448], R5 ;  /* 0x0004480501007387 */ /* 0x0001e80000100800 */
[----:B------:R-:W-:Y:S04]  /*78b0*/  STL [R1+0x454], R2 ;  /* 0x0004540201007387 */ /* 0x000fe80000100800 */
[----:B------:R1:W-:Y:S01]  /*78c0*/  STL [R1+0x450], R3 ;  /* 0x0004500301007387 */ /* 0x0003e20000100800 */
[----:B0-----:R-:W-:-:S04]  /*78d0*/  IMAD.WIDE R4, R14, 0x2, R8 ;  /* 0x000000020e047825 */ /* 0x001fc800078e0208 */
[----:B------:R-:W-:Y:S01]  /*78e0*/  IMAD R0, R11, 0x3c, RZ ;  /* 0x0000003c0b007824 */ /* 0x000fe200078e02ff */
[----:B------:R-:W-:Y:S01]  /*78f0*/  STL [R1+0x45c], R4 ;  /* 0x00045c0401007387 */ /* 0x000fe20000100800 */
[----:B-1----:R-:W-:-:S03]  /*7900*/  IMAD.WIDE R2, R6, 0x2, R12 ;  /* 0x0000000206027825 */ /* 0x002fc600078e020c */
[----:B------:R0:W-:Y:S01]  /*7910*/  STL [R1+0x458], R5 ;  /* 0x0004580501007387 */ /* 0x0001e20000100800 */
[----:B------:R-:W-:-:S03]  /*7920*/  IMAD.WIDE R6, R6, 0x2, R8 ;  /* 0x0000000206067825 */ /* 0x000fc600078e0208 */
[----:B------:R-:W-:Y:S04]  /*7930*/  STL [R1+0x464], R2 ;  /* 0x0004640201007387 */ /* 0x000fe80000100800 */
[----:B------:R1:W-:Y:S04]  /*7940*/  STL [R1+0x460], R3 ;  /* 0x0004600301007387 */ /* 0x0003e80000100800 */
[----:B------:R2:W-:Y:S01]  /*7950*/  STL [R1+0x46c], R6 ;  /* 0x00046c0601007387 */ /* 0x0005e20000100800 */
[----:B0-----:R-:W-:-:S04]  /*7960*/  IMAD.WIDE R4, R0, 0x2, R8 ;  /* 0x0000000200047825 */ /* 0x001fc800078e0208 */
[----:B-1----:R-:W-:Y:S01]  /*7970*/  IMAD.WIDE R2, R0, 0x2, R12 ;  /* 0x0000000200027825 */ /* 0x002fe200078e020c */
[----:B------:R-:W-:Y:S03]  /*7980*/  STL [R1+0x468], R7 ;  /* 0x0004680701007387 */ /* 0x000fe60000100800 */
[C---:B--2---:R-:W-:Y:S01]  /*7990*/  IMAD R6, R11.reuse, 0x3b, RZ ;  /* 0x0000003b0b067824 */ /* 0x044fe200078e02ff */
[----:B------:R-:W-:Y:S04]  /*79a0*/  STL [R1+0x474], R2 ;  /* 0x0004740201007387 */ /* 0x000fe80000100800 */
[----:B------:R0:W-:Y:S01]  /*79b0*/  STL [R1+0x470], R3 ;  /* 0x0004700301007387 */ /* 0x0001e20000100800 */
[----:B------:R-:W-:-:S03]  /*79c0*/  IMAD R0, R11, 0x3a, RZ ;  /* 0x0000003a0b007824 */ /* 0x000fc600078e02ff */
[----:B------:R-:W-:Y:S01]  /*79d0*/  STL [R1+0x47c], R4 ;  /* 0x00047c0401007387 */ /* 0x000fe20000100800 */
[----:B0-----:R-:W-:-:S03]  /*79e0*/  IMAD.WIDE R2, R6, 0x2, R12 ;  /* 0x0000000206027825 */ /* 0x001fc600078e020c */
        /* <DEDUP_REMOVED lines=179> */
[----:B------:R-:W-:-:S03]  /*8520*/  IMAD.SHL.U32 R0, R11, 0x20, RZ ;  /* 0x000000200b007824 */ /* 0x000fc600078e00ff */
        /* <DEDUP_REMOVED lines=215> */
[----:B------:R1:W-:Y:S01]  /*92a0*/  STL [R1+0x800], R3 ;  /* 0x0008000301007387 */ /* 0x0003e20000100800 */
[----:B0-----:R-:W-:-:S03]  /*92b0*/  IMAD.WIDE R4, R0, 0x2, R8 ;  /* 0x0000000200047825 */ /* 0x001fc600078e0208 */
[----:B------:R-:W-:Y:S01]  /*92c0*/  STL [R1+0x80c], R6 ;  /* 0x00080c0601007387 */ /* 0x000fe20000100800 */
[----:B-1----:R-:W-:-:S03]  /*92d0*/  IMAD.WIDE R2, R0, 0x2, R12 ;  /* 0x0000000200027825 */ /* 0x002fc600078e020c */
[----:B------:R0:W-:Y:S04]  /*92e0*/  STL [R1+0x808], R7 ;  /* 0x0008080701007387 */ /* 0x0001e80000100800 */
[----:B------:R-:W-:Y:S04]  /*92f0*/  STL [R1+0x814], R2 ;  /* 0x0008140201007387 */ /* 0x000fe80000100800 */
[----:B------:R1:W-:Y:S01]  /*9300*/  STL [R1+0x810], R3 ;  /* 0x0008100301007387 */ /* 0x0003e20000100800 */
[----:B0-----:R-:W-:-:S03]  /*9310*/  IMAD.WIDE R6, R11, 0x2, R12 ;  /* 0x000000020b067825 */ /* 0x001fc600078e020c */
[----:B------:R-:W-:Y:S01]  /*9320*/  STL [R1+0x81c], R4 ;  /* 0x00081c0401007387 */ /* 0x000fe20000100800 */
[----:B------:R-:W0:Y:S03]  /*9330*/  LDC R12, c[0x0][0x230] ;  /* 0x00008c00ff0c7b82 */ /* 0x000e260000000800 */
[----:B------:R-:W-:Y:S01]  /*9340*/  STL [R1+0x818], R5 ;  /* 0x0008180501007387 */ /* 0x000fe20000100800 */
[----:B-1----:R-:W-:-:S03]  /*9350*/  IMAD.WIDE R2, R11, 0x2, R8 ;  /* 0x000000020b027825 */ /* 0x002fc600078e0208 */
[----:B------:R-:W-:Y:S04]  /*9360*/  STL [R1+0x824], R6 ;  /* 0x0008240601007387 */ /* 0x000fe80000100800 */
[----:B------:R-:W-:Y:S04]  /*9370*/  STL [R1+0x820], R7 ;  /* 0x0008200701007387 */ /* 0x000fe80000100800 */
[----:B------:R1:W-:Y:S04]  /*9380*/  STL [R1+0x82c], R2 ;  /* 0x00082c0201007387 */ /* 0x0003e80000100800 */
[----:B------:R2:W-:Y:S04]  /*9390*/  STL [R1+0x828], R3 ;  /* 0x0008280301007387 */ /* 0x0005e80000100800 */
[----:B------:R3:W-:Y:S04]  /*93a0*/  STL [R1+0x434], RZ ;  /* 0x000434ff01007387 */ /* 0x0007e80000100800 */
        /* <DEDUP_REMOVED lines=41> */
[----:B------:R3:W-:Y:S01]  /*9640*/  STL [R1+0x144], RZ ;  /* 0x000144ff01007387 */ /* 0x0007e20000100800 */
[----:B------:R-:W4:Y:S03]  /*9650*/  S2R R8, SR_TID.X ;  /* 0x0000000000087919 */ /* 0x000f260000002100 */
        /* <DEDUP_REMOVED lines=29> */
[----:B----4-:R-:W-:-:S03]  /*9830*/  LOP3.LUT R8, R8, 0x3f, RZ, 0xc0, !PT ;  /* 0x0000003f08087812 */ /* 0x010fc600078ec0ff */
[----:B------:R3:W-:Y:S04]  /*9840*/  STL [R1+0x34c], RZ ;  /* 0x00034cff01007387 */ /* 0x0007e80000100800 */
[----:B------:R3:W-:Y:S04]  /*9850*/  STL [R1+0x330], RZ ;  /* 0x000330ff01007387 */ /* 0x0007e80000100800 */
[----:B------:R3:W-:Y:S04]  /*9860*/  STL [R1+0x334], RZ ;  /* 0x000334ff01007387 */ /* 0x0007e80000100800 */
[----:B------:R3:W-:Y:S04]  /*9870*/  STL [R1+0x338], RZ ;  /* 0x000338ff01007387 */ /* 0x0007e80000100800 */
[----:B------:R3:W-:Y:S01]  /*9880*/  STL [R1+0x33c], RZ ;  /* 0x00033cff01007387 */ /* 0x0007e20000100800 */
[----:B------:R-:W-:-:S03]  /*9890*/  IMAD.SHL.U32 R28, R8, 0x2, RZ ;  /* 0x00000002081c7824 */ /* 0x000fc600078e00ff */
[----:B------:R3:W-:Y:S04]  /*98a0*/  STL [R1+0x320], RZ ;  /* 0x000320ff01007387 */ /* 0x0007e80000100800 */
[----:B------:R3:W-:Y:S04]  /*98b0*/  STL [R1+0x324], RZ ;  /* 0x000324ff01007387 */ /* 0x0007e80000100800 */
[----:B------:R3:W-:Y:S04]  /*98c0*/  STL [R1+0x328], RZ ;  /* 0x000328ff01007387 */ /* 0x0007e80000100800 */
[----:B------:R3:W-:Y:S04]  /*98d0*/  STL [R1+0x32c], RZ ;  /* 0x00032cff01007387 */ /* 0x0007e80000100800 */
[----:B------:R-:W4:Y:S04]  /*98e0*/  LDL R8, [R1+0x384] ;  /* 0x0003840001087983 */ /* 0x000f280000100800 */
[----:B------:R-:W3:Y:S04]  /*98f0*/  LDL R9, [R1+0x388] ;  /* 0x0003880001097983 */ /* 0x000ee80000100800 */
        /* <DEDUP_REMOVED lines=28> */
[----:B-1----:R-:W-:-:S03]  /*9ac0*/  IMAD.SHL.U32 R2, R11, 0x40, RZ ;  /* 0x000000400b027824 */ /* 0x002fc600078e00ff */
[----:B------:R1:W-:Y:S04]  /*9ad0*/  STL [R1+0x1c0], RZ ;  /* 0x0001c0ff01007387 */ /* 0x0003e80000100800 */
[----:B------:R1:W-:Y:S04]  /*9ae0*/  STL [R1+0x1c4], RZ ;  /* 0x0001c4ff01007387 */ /* 0x0003e80000100800 */
[----:B------:R1:W-:Y:S04]  /*9af0*/  STL [R1+0x1c8], RZ ;  /* 0x0001c8ff01007387 */ /* 0x0003e80000100800 */
[----:B------:R1:W-:Y:S04]  /*9b00*/  STL [R1+0x1cc], RZ ;  /* 0x0001ccff01007387 */ /* 0x0003e80000100800 */
[----:B------:R1:W-:Y:S01]  /*9b10*/  STL [R1+0x230], RZ ;  /* 0x000230ff01007387 */ /* 0x0003e20000100800 */
[----:B--2---:R-:W-:-:S03]  /*9b20*/  SHF.R.S32.HI R3, RZ, 0x1f, R2 ;  /* 0x0000001fff037819 */ /* 0x004fc60000011402 */
[----:B------:R1:W-:Y:S04]  /*9b30*/  STL [R1+0x234], RZ ;  /* 0x000234ff01007387 */ /* 0x0003e80000100800 */
[----:B------:R1:W-:Y:S04]  /*9b40*/  STL [R1+0x238], RZ ;  /* 0x000238ff01007387 */ /* 0x0003e80000100800 */
[----:B------:R1:W-:Y:S04]  /*9b50*/  STL [R1+0x23c], RZ ;  /* 0x00023cff01007387 */ /* 0x0003e80000100800 */
[----:B------:R1:W-:Y:S01]  /*9b60*/  STL [R1+0x240], RZ ;  /* 0x000240ff01007387 */ /* 0x0003e20000100800 */
[----:B------:R-:W-:-:S03]  /*9b70*/  SHF.L.U64.HI R0, R2, 0x1, R3 ;  /* 0x0000000102007819 */ /* 0x000fc60000010203 */
[----:B------:R1:W-:Y:S01]  /*9b80*/  STL [R1+0x244], RZ ;  /* 0x000244ff01007387 */ /* 0x0003e20000100800 */
[----:B------:R-:W-:-:S03]  /*9b90*/  LOP3.LUT R2, R28, 0x30, RZ, 0x3c, !PT ;  /* 0x000000301c027812 */ /* 0x000fc600078e3cff */
[----:B------:R1:W-:Y:S01]  /*9ba0*/  STL [R1+0x248], RZ ;  /* 0x000248ff01007387 */ /* 0x0003e20000100800 */
[----:B------:R-:W-:-:S03]  /*9bb0*/  LOP3.LUT R2, R28, 0x60, RZ, 0x3c, !PT ;  /* 0x000000601c027812 */ /* 0x000fc600078e3cff */
        /* <DEDUP_REMOVED lines=9> */
[----:B0-----:R-:W-:-:S05]  /*9c50*/  VIADD R12, R12, 0x3f ;  /* 0x0000003f0c0c7836 */ /* 0x001fca0000000000 */
[----:B------:R-:W-:Y:S01]  /*9c60*/  SHF.R.S32.HI R11, RZ, 0x1f, R12 ;  /* 0x0000001fff0b7819 */ /* 0x000fe2000001140c */
[----:B------:R-:W-:-:S03]  /*9c70*/  USHF.L.U32 UR4, UR4, 0x6, URZ ;  /* 0x0000000604047899 */ /* 0x000fc6000800063f */
[----:B------:R-:W-:Y:S01]  /*9c80*/  LEA.HI R11, R11, R12, RZ, 0x6 ;  /* 0x0000000c0b0b7211 */ /* 0x000fe200078f30ff */
[----:B------:R-:W-:Y:S01]  /*9c90*/  USHF.R.S32.HI UR6, URZ, 0x1f, UR4 ;  /* 0x0000001f3f067899 */ /* 0x000fe20008011404 */
[C---:B------:R-:W-:Y:S02]  /*9ca0*/  LOP3.LUT R3, R28.reuse, 0x20, RZ, 0x3c, !PT ;  /* 0x000000201c037812 */ /* 0x040fe400078e3cff */
[----:B------:R-:W-:Y:S02]  /*9cb0*/  SHF.R.S32.HI R4, RZ, 0x6, R11 ;  /* 0x00000006ff047819 */ /* 0x000fe4000001140b */
[C---:B------:R-:W-:Y:S02]  /*9cc0*/  LOP3.LUT R4, R28.reuse, 0x10, RZ, 0x3c, !PT ;  /* 0x000000101c047812 */ /* 0x040fe400078e3cff */
[C---:B------:R-:W-:Y:S02]  /*9cd0*/  LOP3.LUT R4, R28.reuse, 0x40, RZ, 0x3c, !PT ;  /* 0x000000401c047812 */ /* 0x040fe400078e3cff */
[----:B------:R-:W-:-:S02]  /*9ce0*/  LOP3.LUT R3, R28, 0x50, RZ, 0x3c, !PT ;  /* 0x000000501c037812 */ /* 0x000fc400078e3cff */
[----:B------:R-:W-:Y:S01]  /*9cf0*/  LOP3.LUT R4, R28, 0x70, RZ, 0x3c, !PT ;  /* 0x000000701c047812 */ /* 0x000fe200078e3cff */
[----:B------:R-:W-:Y:S02]  /*9d00*/  USHF.L.U32 UR7, UR4, 0x1, URZ ;  /* 0x0000000104077899 */ /* 0x000fe4000800063f */
[----:B------:R-:W-:Y:S01]  /*9d10*/  USHF.L.U64.HI UR6, UR4, 0x1, UR6 ;  /* 0x0000000104067899 */ /* 0x000fe20008010206 */
[----:B----4-:R-:W-:-:S05]  /*9d20*/  LOP3.LUT R2, R8, 0x40, RZ, 0x3c, !PT ;  /* 0x0000004008027812 */ /* 0x010fca00078e3cff */
[----:B------:R1:W-:Y:S01]  /*9d30*/  STL [R1+0xa50], R2 ;  /* 0x000a500201007387 */ /* 0x0003e20000100800 */
[----:B---3--:R-:W-:-:S07]  /*9d40*/  LOP3.LUT R3, R9, 0x40, RZ, 0x3c, !PT ;  /* 0x0000004009037812 */ /* 0x008fce00078e3cff */
.L_x_1:
[----:B01----:R-:W2:Y:S01]  /*9d50*/  LDL.64 R2, [R1+0x378] ;  /* 0x0003780001027983 */ /* 0x003ea20000100a00 */
[----:B-----5:R-:W0:Y:S03]  /*9d60*/  LDC R6, c[0x0][0x230] ;  /* 0x00008c00ff067b82 */ /* 0x020e260000000800 */
[----:B--2---:R1:W-:Y:S04]  /*9d70*/  STL [R1+0x1638], R3 ;  /* 0x0016380301007387 */ /* 0x0043e80000100800 */
[----:B-1----:R-:W0:Y:S04]  /*9d80*/  LDL R3, [R1+0x434] ;  /* 0x0004340001037983 */ /* 0x002e280000100800 */
        /* <DEDUP_REMOVED lines=74> */
[----:B------:R-:W-:Y:S01]  /*a230*/  STL [R1+0x14fc], R5 ;  /* 0x0014fc0501007387 */ /* 0x000fe20000100800 */
[----:B0-----:R-:W-:-:S03]  /*a240*/  IMAD R6, R3, -0x40, R6 ;  /* 0xffffffc003067824 */ /* 0x001fc600078e0206 */
        /* <DEDUP_REMOVED lines=29> */
[----:B------:R-:W3:Y:S01]  /*a420*/  LDL.LU R3, [R1+0x1638] ;  /* 0x0016380001037983 */ /* 0x000ee20000300800 */
[----:B------:R-:W-:-:S02]  /*a430*/  ISETP.GT.AND P0, PT, R6, RZ, PT ;  /* 0x000000ff0600720c */ /* 0x000fc40003f04270 */
[----:B-1----:R-:W-:Y:S02]  /*a440*/  PRMT R24, RZ, 0x7610, R24 ;  /* 0x00007610ff187816 */ /* 0x002fe40000000018 */
[----:B--2---:R-:W-:Y:S02]  /*a450*/  PRMT R27, RZ, 0x7610, R27 ;  /* 0x00007610ff1b7816 */ /* 0x004fe4000000001b */
[----:B------:R-:W-:-:S07]  /*a460*/  ISETP.GT.AND P1, PT, R6, 0x1, PT ;  /* 0x000000010600780c */ /* 0x000fce0003f24270 */
[----:B---3--:R-:W2:Y:S04]  /*a470*/  @P0 LDG.E.U16 R24, desc[UR8][R2.64] ;  /* 0x0000000802180981 */ /* 0x008ea8000c1e1500 */
[----:B--2---:R0:W-:Y:S04]  /*a480*/  STL [R1+0x14], R24 ;  /* 0x0000141801007387 */ /* 0x0041e80000100800 */
[----:B0-----:R-:W2:Y:S04]  /*a490*/  LDL.LU R24, [R1+0x1634] ;  /* 0x0016340001187983 */ /* 0x001ea80000300800 */
[----:B------:R-:W3:Y:S01]  /*a4a0*/  LDL.64 R2, [R1+0x370] ;  /* 0x0003700001027983 */ /* 0x000ee20000100a00 */
[----:B------:R-:W-:-:S02]  /*a4b0*/  ISETP.GT.AND P2, PT, R6, 0x2, PT ;  /* 0x000000020600780c */ /* 0x000fc40003f44270 */
[----:B--2---:R-:W-:Y:S01]  /*a4c0*/  PRMT R24, RZ, 0x7610, R24 ;  /* 0x00007610ff187816 */ /* 0x004fe20000000018 */
[----:B---3--:R-:W2:Y:S04]  /*a4d0*/  @P0 LDG.E.U16 R27, desc[UR8][R2.64] ;  /* 0x00000008021b0981 */ /* 0x008ea8000c1e1500 */
[----:B--2---:R0:W-:Y:S04]  /*a4e0*/  STL [R1+0x18], R27 ;  /* 0x0000181b01007387 */ /* 0x0041e80000100800 */
[----:B0-----:R-:W2:Y:S04]  /*a4f0*/  LDL.LU R27, [R1+0x1630] ;  /* 0x00163000011b7983 */ /* 0x001ea80000300800 */
[----:B------:R-:W3:Y:S04]  /*a500*/  LDL R2, [R1+0x828] ;  /* 0x0008280001027983 */ /* 0x000ee80000100800 */
[----:B------:R-:W3:Y:S01]  /*a510*/  LDL R3, [R1+0x82c] ;  /* 0x00082c0001037983 */ /* 0x000ee20000100800 */
[----:B--2---:R-:W-:-:S02]  /*a520*/  PRMT R27, RZ, 0x7610, R27 ;  /* 0x00007610ff1b7816 */ /* 0x004fc4000000001b */
[----:B---3--:R-:W-:-:S04]  /*a530*/  @P1 LOP3.LUT R3, R3, R2, RZ, 0x3c, !PT ;  /* 0x0000000203031212 */ /* 0x008fc800078e3cff */
[----:B------:R-:W-:-:S04]  /*a540*/  @P1 LOP3.LUT R2, R3, R2, RZ, 0x3c, !PT ;  /* 0x0000000203021212 */ /* 0x000fc800078e3cff */
[----:B------:R-:W-:-:S05]  /*a550*/  @P1 LOP3.LUT R3, R3, R2, RZ, 0x3c, !PT ;  /* 0x0000000203031212 */ /* 0x000fca00078e3cff */
[----:B------:R-:W2:Y:S04]  /*a560*/  @P1 LDG.E.U16 R24, desc[UR8][R2.64] ;  /* 0x0000000802181981 */ /* 0x000ea8000c1e1500 */
[----:B--2---:R0:W-:Y:S04]  /*a570*/  STL [R1+0x24], R24 ;  /* 0x0000241801007387 */ /* 0x0041e80000100800 */
[----:B0-----:R-:W2:Y:S04]  /*a580*/  LDL.LU R24, [R1+0x162c] ;  /* 0x00162c0001187983 */ /* 0x001ea80000300800 */
[----:B------:R-:W3:Y:S04]  /*a590*/  LDL R2, [R1+0x820] ;  /* 0x0008200001027983 */ /* 0x000ee80000100800 */
[----:B------:R-:W3:Y:S01]  /*a5a0*/  LDL R3, [R1+0x824] ;  /* 0x0008240001037983 */ /* 0x000ee20000100800 */
[----:B------:R-:W-:-:S02]  /*a5b0*/  ISETP.GT.AND P0, PT, R6, 0x3, PT ;  /* 0x000000030600780c */ /* 0x000fc40003f04270 */
[----:B--2---:R-:W-:Y:S02]  /*a5c0*/  PRMT R24, RZ, 0x7610, R24 ;  /* 0x00007610ff187816 */ /* 0x004fe40000000018 */
        /* <DEDUP_REMOVED lines=279> */
[----:B------:R-:W3:Y:S04]  /*b740*/  LDL R2, [R1+0x730] ;  /* 0x0007300001027983 */ /* 0x000ee80000100800 */
[----:B------:R-:W3:Y:S01]  /*b750*/  LDL R3, [R1+0x734] ;  /* 0x0007340001037983 */ /* 0x000ee20000100800 */
[----:B------:R-:W-:Y:S02]  /*b760*/  PRMT R23, RZ, 0x7610, R23 ;  /* 0x00007610ff177816 */ /* 0x000fe40000000017 */
[----:B------:R-:W-:-:S02]  /*b770*/  PRMT R22, RZ, 0x7610, R22 ;  /* 0x00007610ff167816 */ /* 0x000fc40000000016 */
[----:B------:R-:W-:Y:S01]  /*b780*/  ISETP.GT.AND P0, PT, R6, 0x12, PT ;  /* 0x000000120600780c */ /* 0x000fe20003f04270 */
[----:B--2---:R-:W-:Y:S01]  /*b790*/  STL [R1+0x1490], R24 ;  /* 0x0014901801007387 */ /* 0x004fe20000100800 */
[----:B---3--:R-:W-:-:S04]  /*b7a0*/  @P1 LOP3.LUT R3, R3, R2, RZ, 0x3c, !PT ;  /* 0x0000000203031212 */ /* 0x008fc800078e3cff */
[----:B------:R-:W-:-:S04]  /*b7b0*/  @P1 LOP3.LUT R2, R3, R2, RZ, 0x3c, !PT ;  /* 0x0000000203021212 */ /* 0x000fc800078e3cff */
[----:B------:R-:W-:-:S05]  /*b7c0*/  @P1 LOP3.LUT R3, R3, R2, RZ, 0x3c, !PT ;  /* 0x0000000203031212 */ /* 0x000fca00078e3cff */
[----:B------:R-:W2:Y:S04]  /*b7d0*/  @P1 LDG.E.U16 R27, desc[UR8][R2.64] ;  /* 0x00000008021b1981 */ /* 0x000ea8000c1e1500 */
[----:B------:R-:W3:Y:S04]  /*b7e0*/  LDL R2, [R1+0x728] ;  /* 0x0007280001027983 */ /* 0x000ee80000100800 */
[----:B------:R-:W3:Y:S04]  /*b7f0*/  LDL R3, [R1+0x72c] ;  /* 0x00072c0001037983 */ /* 0x000ee80000100800 */
[----:B--2---:R-:W-:Y:S01]  /*b800*/  STL [R1+0x1494], R27 ;  /* 0x0014941b01007387 */ /* 0x004fe20000100800 */
        /* <DEDUP_REMOVED lines=94> */
[----:B------:R-:W-:-:S02]  /*bdf0*/  PRMT R29, RZ, 0x7610, R29 ;  /* 0x00007610ff1d7816 */ /* 0x000fc4000000001d */
[----:B------:R-:W-:Y:S02]  /*be00*/  ISETP.GT.AND P0, PT, R6, 0x18, PT ;  /* 0x000000180600780c */ /* 0x000fe40003f04270 */
        /* <DEDUP_REMOVED lines=19> */
[----:B---3--:R-:W-:-:S04]  /*bf40*/  @P2 LOP3.LUT R3, R3, R2, RZ, 0x3c, !PT ;  /* 0x0000000203032212 */ /* 0x008fc800078e3cff */
[----:B------:R-:W-:-:S04]  /*bf50*/  @P2 LOP3.LUT R2, R3, R2, RZ, 0x3c, !PT ;  /* 0x0000000203022212 */ /* 0x000fc800078e3cff */
[----:B------:R-:W-:-:S05]  /*bf60*/  @P2 LOP3.LUT R3, R3, R2, RZ, 0x3c, !PT ;  /* 0x0000000203032212 */ /* 0x000fca00078e3cff */
[----:B------:R-:W3:Y:S04]  /*bf70*/  @P2 LDG.E.U16 R23, desc[UR8][R2.64] ;  /* 0x0000000802172981 */ /* 0x000ee8000c1e1500 */
[----:B---3--:R0:W-:Y:S04]  /*bf80*/  STL [R1+0x3b8], R23 ;  /* 0x0003b81701007387 */ /* 0x0081e80000100800 */
[----:B0-----:R-:W3:Y:S04]  /*bf90*/  LDL.LU R23, [R1+0x1584] ;  /* 0x0015840001177983 */ /* 0x001ee80000300800 */
[----:B------:R-:W4:Y:S04]  /*bfa0*/  LDL R2, [R1+0x6c0] ;  /* 0x0006c00001027983 */ /* 0x000f280000100800 */
[----:B------:R-:W4:Y:S01]  /*bfb0*/  LDL R3, [R1+0x6c4] ;  /* 0x0006c40001037983 */ /* 0x000f220000100800 */
[----:B--2---:R-:W-:-:S02]  /*bfc0*/  PRMT R22, RZ, 0x7610, R22 ;  /* 0x00007610ff167816 */ /* 0x004fc40000000016 */
[----:B----4-:R-:W-:-:S04]  /*bfd0*/  @P2 LOP3.LUT R3, R3, R2, RZ, 0x3c, !PT ;  /* 0x0000000203032212 */ /* 0x010fc800078e3cff */
[----:B------:R-:W-:-:S04]  /*bfe0*/  @P2 LOP3.LUT R2, R3, R2, RZ, 0x3c, !PT ;  /* 0x0000000203022212 */ /* 0x000fc800078e3cff */
[----:B------:R-:W-:-:S05]  /*bff0*/  @P2 LOP3.LUT R3, R3, R2, RZ, 0x3c, !PT ;  /* 0x0000000203032212 */ /* 0x000fca00078e3cff */
[----:B------:R-:W2:Y:S04]  /*c000*/  @P2 LDG.E.U16 R29, desc[UR8][R2.64] ;  /* 0x00000008021d2981 */ /* 0x000ea8000c1e1500 */
[----:B--2---:R0:W-:Y:S04]  /*c010*/  STL [R1+0x3b4], R29 ;  /* 0x0003b41d01007387 */ /* 0x0041e80000100800 */
[----:B0-----:R-:W2:Y:S04]  /*c020*/  LDL.LU R29, [R1+0x1580] ;  /* 0x00158000011d7983 */ /* 0x001ea80000300800 */
[----:B------:R-:W4:Y:S04]  /*c030*/  LDL R2, [R1+0x6b8] ;  /* 0x0006b80001027983 */ /* 0x000f280000100800 */
[----:B------:R-:W4:Y:S01]  /*c040*/  LDL R3, [R1+0x6bc] ;  /* 0x0006bc0001037983 */ /* 0x000f220000100800 */
[----:B---3--:R-:W-:-:S02]  /*c050*/  PRMT R23, RZ, 0x7610, R23 ;  /* 0x00007610ff177816 */ /* 0x008fc40000000017 */
[----:B----4-:R-:W-:-:S04]  /*c060*/  @P0 LOP3.LUT R3, R3, R2, RZ, 0x3c, !PT ;  /* 0x0000000203030212 */ /* 0x010fc800078e3cff */
[----:B------:R-:W-:-:S04]  /*c070*/  @P0 LOP3.LUT R2, R3, R2, RZ, 0x3c, !PT ;  /* 0x0000000203020212 */ /* 0x000fc800078e3cff */
[----:B------:R-:W-:-:S05]  /*c080*/  @P0 LOP3.LUT R3, R3, R2, RZ, 0x3c, !PT ;  /* 0x0000000203030212 */ /* 0x000fca00078e3cff */
[----:B------:R-:W3:Y:S04]  /*c090*/  @P0 LDG.E.U16 R22, desc[UR8][R2.64] ;  /* 0x0000000802160981 */ /* 0x000ee8000c1e1500 */
[----:B------:R-:W4:Y:S04]  /*c0a0*/  LDL R2, [R1+0x6b0] ;  /* 0x0006b00001027983 */ /* 0x000f280000100800 */
[----:B------:R-:W4:Y:S01]  /*c0b0*/  LDL R3, [R1+0x6b4] ;  /* 0x0006b40001037983 */ /* 0x000f220000100800 */
[----:B--2---:R-:W-:Y:S02]  /*c0c0*/  PRMT R29, RZ, 0x7610, R29 ;  /* 0x00007610ff1d7816 */ /* 0x004fe4000000001d */
[----:B------:R-:W-:-:S02]  /*c0d0*/  PRMT R17, RZ, 0x7610, R17 ;  /* 0x00007610ff117816 */ /* 0x000fc40000000011 */
[----:B------:R-:W-:Y:S01]  /*c0e0*/  ISETP.GT.AND P2, PT, R6, 0x1a, PT ;  /* 0x0000001a0600780c */ /* 0x000fe20003f44270 */
[----:B---3--:R-:W-:Y:S01]  /*c0f0*/  STL [R1+0x1498], R22 ;  /* 0x0014981601007387 */ /* 0x008fe20000100800 */
[----:B----4-:R-:W-:-:S04]  /*c100*/  @P0 LOP3.LUT R3, R3, R2, RZ, 0x3c, !PT ;  /* 0x0000000203030212 */ /* 0x010fc800078e3cff */
[----:B------:R-:W-:-:S04]  /*c110*/  @P0 LOP3.LUT R2, R3, R2, RZ, 0x3c, !PT ;  /* 0x0000000203020212 */ /* 0x000fc800078e3cff */
[----:B------:R-:W-:-:S05]  /*c120*/  @P0 LOP3.LUT R3, R3, R2, RZ, 0x3c, !PT ;  /* 0x0000000203030212 */ /* 0x000fca00078e3cff */
[----:B------:R0:W2:Y:S04]  /*c130*/  @P0 LDG.E.U16 R23, desc[UR8][R2.64] ;  /* 0x0000000802170981 */ /* 0x0000a8000c1e1500 */
[----:B------:R-:W0:Y:S04]  /*c140*/  LDL R2, [R1+0x6a8] ;  /* 0x0006a80001027983 */ /* 0x000e280000100800 */
[----:B------:R-:W0:Y:S02]  /*c150*/  LDL R3, [R1+0x6ac] ;  /* 0x0006ac0001037983 */ /* 0x000e240000100800 */
[----:B0-----:R-:W-:-:S04]  /*c160*/  @P1 LOP3.LUT R3, R3, R2, RZ, 0x3c, !PT ;  /* 0x0000000203031212 */ /* 0x001fc800078e3cff */
[----:B------:R-:W-:-:S04]  /*c170*/  @P1 LOP3.LUT R2, R3, R2, RZ, 0x3c, !PT ;  /* 0x0000000203021212 */ /* 0x000fc800078e3cff */
[----:B------:R-:W-:-:S05]  /*c180*/  @P1 LOP3.LUT R3, R3, R2, RZ, 0x3c, !PT ;  /* 0x0000000203031212 */ /* 0x000fca00078e3cff */
[----:B------:R-:W3:Y:S04]  /*c190*/  @P1 LDG.E.U16 R29, desc[UR8][R2.64] ;  /* 0x00000008021d1981 */ /* 0x000ee8000c1e1500 */
[----:B------:R-:W4:Y:S04]  /*c1a0*/  LDL R2, [R1+0x6a0] ;  /* 0x0006a00001027983 */ /* 0x000f280000100800 */
[----:B------:R-:W4:Y:S01]  /*c1b0*/  LDL R3, [R1+0x6a4] ;  /* 0x0006a40001037983 */ /* 0x000f220000100800 */
[----:B------:R-:W-:Y:S02]  /*c1c0*/  PRMT R16, RZ, 0x7610, R16 ;  /* 0x00007610ff107816 */ /* 0x000fe40000000010 */
[----:B------:R-:W-:Y:S01]  /*c1d0*/  ISETP.GT.AND P0, PT, R6, 0x1b, PT ;  /* 0x0000001b0600780c */ /* 0x000fe20003f04270 */
[----:B---3--:R-:W-:Y:S04]  /*c1e0*/  STL [R1+0x1460], R29 ;  /* 0x0014601d01007387 */ /* 0x008fe80000100800 */
[----:B------:R-:W-:Y:S01]  /*c1f0*/  STL [R1+0x1464], R29 ;  /* 0x0014641d01007387 */ /* 0x000fe20000100800 */
[----:B----4-:R-:W-:-:S04]  /*c200*/  @P1 LOP3.LUT R3, R3, R2, RZ, 0x3c, !PT ;  /* 0x0000000203031212 */ /* 0x010fc800078e3cff */
[----:B------:R-:W-:-:S04]  /*c210*/  @P1 LOP3.LUT R2, R3, R2, RZ, 0x3c, !PT ;  /* 0x0000000203021212 */ /* 0x000fc800078e3cff */
[----:B------:R-:W-:-:S05]  /*c220*/  @P1 LOP3.LUT R3, R3, R2, RZ, 0x3c, !PT ;  /* 0x0000000203031212 */ /* 0x000fca00078e3cff */
[----:B------:R-:W3:Y:S04]  /*c230*/  @P1 LDG.E.U16 R17, desc[UR8][R2.64] ;  /* 0x0000000802111981 */ /* 0x000ee8000c1e1500 */
[----:B---3--:R0:W-:Y:S04]  /*c240*/  STL [R1], R17 ;  /* 0x0000001101007387 */ /* 0x0081e80000100800 */
[----:B0-----:R-:W3:Y:S04]  /*c250*/  LDL.LU R17, [R1+0x157c] ;  /* 0x00157c0001117983 */ /* 0x001ee80000300800 */
[----:B------:R-:W4:Y:S04]  /*c260*/  LDL R2, [R1+0x698] ;  /* 0x0006980001027983 */ /* 0x000f280000100800 */
[----:B------:R-:W4:Y:S01]  /*c270*/  LDL R3, [R1+0x69c] ;  /* 0x00069c0001037983 */ /* 0x000f220000100800 */
[----:B------:R-:W-:-:S02]  /*c280*/  ISETP.GT.AND P1, PT, R6, 0x1c, PT ;  /* 0x0000001c0600780c */ /* 0x000fc40003f24270 */
[----:B---3--:R-:W-:Y:S02]  /*c290*/  PRMT R17, RZ, 0x7610, R17 ;  /* 0x00007610ff117816 */ /* 0x008fe40000000011 */
[----:B----4-:R-:W-:-:S04]  /*c2a0*/  @P2 LOP3.LUT R3, R3, R2, RZ, 0x3c, !PT ;  /* 0x0000000203032212 */ /* 0x010fc800078e3cff */
[----:B------:R-:W-:-:S04]  /*c2b0*/  @P2 LOP3.LUT R2, R3, R2, RZ, 0x3c, !PT ;  /* 0x0000000203022212 */ /* 0x000fc800078e3cff */
[----:B------:R-:W-:-:S05]  /*c2c0*/  @P2 LOP3.LUT R3, R3, R2, RZ, 0x3c, !PT ;  /* 0x0000000203032212 */ /* 0x000fca00078e3cff */
[----:B------:R-:W3:Y:S04]  /*c2d0*/  @P2 LDG.E.U16 R16, desc[UR8][R2.64] ;  /* 0x0000000802102981 */ /* 0x000ee8000c1e1500 */
[----:B---3--:R0:W-:Y:S04]  /*c2e0*/  STL [R1+0x1a0], R16 ;  /* 0x0001a01001007387 */ /* 0x0081e80000100800 */
[----:B0-----:R-:W3:Y:S04]  /*c2f0*/  LDL.LU R16, [R1+0x1578] ;  /* 0x0015780001107983 */ /* 0x001ee80000300800 */
[----:B------:R-:W4:Y:S04]  /*c300*/  LDL R2, [R1+0x690] ;  /* 0x0006900001027983 */ /* 0x000f280000100800 */
[----:B------:R-:W4:Y:S01]  /*c310*/  LDL R3, [R1+0x694] ;  /* 0x0006940001037983 */ /* 0x000f220000100800 */
[----:B---3--:R-:W-:-:S02]  /*c320*/  PRMT R16, RZ, 0x7610, R16 ;  /* 0x00007610ff107816 */ /* 0x008fc40000000010 */
        /* <DEDUP_REMOVED lines=65> */
[----:B------:R-:W-:-:S02]  /*c740*/  PRMT R25, RZ, 0x7610, R25 ;  /* 0x00007610ff197816 */ /* 0x000fc40000000019 */
[----:B------:R-:W-:Y:S02]  /*c750*/  PRMT R26, RZ, 0x7610, R26 ;  /* 0x00007610ff1a7816 */ /* 0x000fe4000000001a */
[----:B------:R-:W-:Y:S02]  /*c760*/  ISETP.GT.AND P2, PT, R6, 0x20, PT ;  /* 0x000000200600780c */ /* 0x000fe40003f44270 */
        /* <DEDUP_REMOVED lines=8> */
[----:B------:R-:W4:Y:S02]  /*c7f0*/  LDL R3, [R1+0x654] ;  /* 0x0006540001037983 */ /* 0x000f240000100800 */
[----:B----4-:R-:W-:-:S04]  /*c800*/  @P0 LOP3.LUT R3, R3, R2, RZ, 0x3c, !PT ;  /* 0x0000000203030212 */ /* 0x010fc800078e3cff */
[----:B------:R-:W-:-:S04]  /*c810*/  @P0 LOP3.LUT R2, R3, R2, RZ, 0x3c, !PT ;  /* 0x0000000203020212 */ /* 0x000fc800078e3cff */
[----:B------:R-:W-:-:S05]  /*c820*/  @P0 LOP3.LUT R3, R3, R2, RZ, 0x3c, !PT ;  /* 0x0000000203030212 */ /* 0x000fca00078e3cff */
[----:B------:R-:W4:Y:S04]  /*c830*/  @P0 LDG.E.U16 R17, desc[UR8][R2.64] ;  /* 0x0000000802110981 */ /* 0x000f28000c1e1500 */
[----:B----4-:R0:W-:Y:S04]  /*c840*/  STL [R1+0x36c], R17 ;  /* 0x00036c1101007387 */ /* 0x0101e80000100800 */
[----:B0-----:R-:W4:Y:S04]  /*c850*/  LDL.LU R17, [R1+0x1554] ;  /* 0x0015540001117983 */ /* 0x001f280000300800 */
[----:B------:R-:W2:Y:S04]  /*c860*/  LDL R2, [R1+0x648] ;  /* 0x0006480001027983 */ /* 0x000ea80000100800 */
[----:B------:R-:W2:Y:S01]  /*c870*/  LDL R3, [R1+0x64c] ;  /* 0x00064c0001037983 */ /* 0x000ea20000100800 */
[----:B---3--:R-:W-:-:S02]  /*c880*/  PRMT R16, RZ, 0x7610, R16 ;  /* 0x00007610ff107816 */ /* 0x008fc40000000010 */
[----:B------:R-:W-:Y:S02]  /*c890*/  ISETP.GT.AND P0, PT, R6, 0x21, PT ;  /* 0x000000210600780c */ /* 0x000fe40003f04270 */
[----:B--2---:R-:W-:-:S04]  /*c8a0*/  @P1 LOP3.LUT R3, R3, R2, RZ, 0x3c, !PT ;  /* 0x0000000203031212 */ /* 0x004fc800078e3cff */
[----:B------:R-:W-:-:S04]  /*c8b0*/  @P1 LOP3.LUT R2, R3, R2, RZ, 0x3c, !PT ;  /* 0x0000000203021212 */ /* 0x000fc800078e3cff */
[----:B------:R-:W-:-:S05]  /*c8c0*/  @P1 LOP3.LUT R3, R3, R2, RZ, 0x3c, !PT ;  /* 0x0000000203031212 */ /* 0x000fca00078e3cff */
[----:B------:R-:W2:Y:S04]  /*c8d0*/  @P1 LDG.E.U16 R25, desc[UR8][R2.64] ;  /* 0x0000000802191981 */ /* 0x000ea8000c1e1500 */
[----:B--2---:R0:W-:Y:S04]  /*c8e0*/  STL [R1+0x368], R25 ;  /* 0x0003681901007387 */ /* 0x0041e80000100800 */
[----:B0-----:R-:W2:Y:S04]  /*c8f0*/  LDL.LU R25, [R1+0x1550] ;  /* 0x0015500001197983 */ /* 0x001ea80000300800 */
[----:B------:R-:W3:Y:S04]  /*c900*/  LDL R2, [R1+0x640] ;  /* 0x0006400001027983 */ /* 0x000ee80000100800 */
[----:B------:R-:W3:Y:S02]  /*c910*/  LDL R3, [R1+0x644] ;  /* 0x0006440001037983 */ /* 0x000ee40000100800 */
[----:B---3--:R-:W-:-:S04]  /*c920*/  @P1 LOP3.LUT R3, R3, R2, RZ, 0x3c, !PT ;  /* 0x0000000203031212 */ /* 0x008fc800078e3cff */
[----:B------:R-:W-:-:S04]  /*c930*/  @P1 LOP3.LUT R2, R3, R2, RZ, 0x3c, !PT ;  /* 0x0000000203021212 */ /* 0x000fc800078e3cff */
[----:B------:R-:W-:-:S05]  /*c940*/  @P1 LOP3.LUT R3, R3, R2, RZ, 0x3c, !PT ;  /* 0x0000000203031212 */ /* 0x000fca00078e3cff */
[----:B------:R-:W3:Y:S04]  /*c950*/  @P1 LDG.E.U16 R26, desc[UR8][R2.64] ;  /* 0x00000008021a1981 */ /* 0x000ee8000c1e1500 */
[----:B---3--:R0:W-:Y:S04]  /*c960*/  STL [R1+0x364], R26 ;  /* 0x0003641a01007387 */ /* 0x0081e80000100800 */
[----:B0-----:R-:W3:Y:S04]  /*c970*/  LDL.LU R26, [R1+0x154c] ;  /* 0x00154c00011a7983 */ /* 0x001ee80000300800 */
[----:B------:R-:W2:Y:S04]  /*c980*/  LDL R2, [R1+0x638] ;  /* 0x0006380001027983 */ /* 0x000ea80000100800 */
[----:B------:R-:W2:Y:S01]  /*c990*/  LDL R3, [R1+0x63c] ;  /* 0x00063c0001037983 */ /* 0x000ea20000100800 */
[----:B----4-:R-:W-:-:S02]  /*c9a0*/  PRMT R17, RZ, 0x7610, R17 ;  /* 0x00007610ff117816 */ /* 0x010fc40000000011 */
[----:B--2---:R-:W-:-:S04]  /*c9b0*/  @P2 LOP3.LUT R3, R3, R2, RZ, 0x3c, !PT ;  /* 0x0000000203032212 */ /* 0x004fc800078e3cff */
[----:B------:R-:W-:-:S04]  /*c9c0*/  @P2 LOP3.LUT R2, R3, R2, RZ, 0x3c, !PT ;  /* 0x0000000203022212 */ /* 0x000fc800078e3cff */
[----:B------:R-:W-:-:S05]  /*c9d0*/  @P2 LOP3.LUT R3, R3, R2, RZ, 0x3c, !PT ;  /* 0x0000000203032212 */ /* 0x000fca00078e3cff */
[----:B------:R0:W2:Y:S04]  /*c9e0*/  @P2 LDG.E.U16 R16, desc[UR8][R2.64] ;  /* 0x0000000802102981 */ /* 0x0000a8000c1e1500 */
[----:B------:R-:W0:Y:S04]  /*c9f0*/  LDL R2, [R1+0x630] ;  /* 0x0006300001027983 */ /* 0x000e280000100800 */
[----:B------:R-:W0:Y:S01]  /*ca00*/  LDL R3, [R1+0x634] ;  /* 0x0006340001037983 */ /* 0x000e220000100800 */
[----:B------:R-:W-:Y:S02]  /*ca10*/  PRMT R25, RZ, 0x7610, R25 ;  /* 0x00007610ff197816 */ /* 0x000fe40000000019 */
[----:B------:R-:W-:-:S02]  /*ca20*/  ISETP.GT.AND P1, PT, R6, 0x22, PT ;  /* 0x000000220600780c */ /* 0x000fc40003f24270 */
[----:B0-----:R-:W-:-:S04]  /*ca30*/  @P2 LOP3.LUT R3, R3, R2, RZ, 0x3c, !PT ;  /* 0x0000000203032212 */ /* 0x001fc800078e3cff */
[----:B------:R-:W-:-:S04]  /*ca40*/  @P2 LOP3.LUT R2, R3, R2, RZ, 0x3c, !PT ;  /* 0x0000000203022212 */ /* 0x000fc800078e3cff */
[----:B------:R-:W-:-:S05]  /*ca50*/  @P2 LOP3.LUT R3, R3, R2, RZ, 0x3c, !PT ;  /* 0x0000000203032212 */ /* 0x000fca00078e3cff */
[----:B------:R0:W4:Y:S04]  /*ca60*/  @P2 LDG.E.U16 R17, desc[UR8][R2.64] ;  /* 0x0000000802112981 */ /* 0x000128000c1e1500 */
[----:B------:R-:W0:Y:S04]  /*ca70*/  LDL R2, [R1+0x628] ;  /* 0x0006280001027983 */ /* 0x000e280000100800 */
[----:B------:R-:W0:Y:S01]  /*ca80*/  LDL R3, [R1+0x62c] ;  /* 0x00062c0001037983 */ /* 0x000e220000100800 */
[----:B---3--:R-:W-:Y:S02]  /*ca90*/  PRMT R26, RZ, 0x7610, R26 ;  /* 0x00007610ff1a7816 */ /* 0x008fe4000000001a */
[----:B0-----:R-:W-:-:S04]  /*caa0*/  @P0 LOP3.LUT R3, R3, R2, RZ, 0x3c, !PT ;  /* 0x0000000203030212 */ /* 0x001fc800078e3cff */
[----:B------:R-:W-:-:S04]  /*cab0*/  @P0 LOP3.LUT R2, R3, R2, RZ, 0x3c, !PT ;  /* 0x0000000203020212 */ /* 0x000fc800078e3cff */
[----:B------:R-:W-:-:S05]  /*cac0*/  @P0 LOP3.LUT R3, R3, R2, RZ, 0x3c, !PT ;  /* 0x0000000203030212 */ /* 0x000fca00078e3cff */
[----:B------:R-:W3:Y:S04]  /*cad0*/  @P0 LDG.E.U16 R25, desc[UR8][R2.64] ;  /* 0x0000000802190981 */ /* 0x000ee8000c1e1500 */
[----:B------:R-:W2:Y:S04]  /*cae0*/  LDL R2, [R1+0x620] ;  /* 0x0006200001027983 */ /* 0x000ea80000100800 */
[----:B------:R-:W2:Y:S01]  /*caf0*/  LDL R3, [R1+0x624] ;  /* 0x0006240001037983 */ /* 0x000ea20000100800 */
[----:B------:R-:W-:Y:S02]  /*cb00*/  PRMT R13, RZ, 0x7610, R13 ;  /* 0x00007610ff0d7816 */ /* 0x000fe4000000000d */
[----:B------:R-:W-:-:S02]  /*cb10*/  PRMT R12, RZ, 0x7610, R12 ;  /* 0x00007610ff0c7816 */ /* 0x000fc4000000000c */
[----:B------:R-:W-:Y:S01]  /*cb20*/  ISETP.GT.AND P2, PT, R6, 0x23, PT ;  /* 0x000000230600780c */ /* 0x000fe20003f44270 */
[----:B---3--:R-:W-:Y:S01]  /*cb30*/  STL [R1+0x1458], R25 ;  /* 0x0014581901007387 */ /* 0x008fe20000100800 */
[----:B--2---:R-:W-:-:S04]  /*cb40*/  @P0 LOP3.LUT R3, R3, R2, RZ, 0x3c, !PT ;  /* 0x0000000203030212 */ /* 0x004fc800078e3cff */
[----:B------:R-:W-:-:S04]  /*cb50*/  @P0 LOP3.LUT R2, R3, R2, RZ, 0x3c, !PT ;  /* 0x0000000203020212 */ /* 0x000fc800078e3cff */
[----:B------:R-:W-:-:S05]  /*cb60*/  @P0 LOP3.LUT R3, R3, R2, RZ, 0x3c, !PT ;  /* 0x0000000203030212 */ /* 0x000fca00078e3cff */
[----:B------:R-:W2:Y:S04]  /*cb70*/  @P0 LDG.E.U16 R26, desc[UR8][R2.64] ;  /* 0x00000008021a0981 */ /* 0x000ea8000c1e1500 */
[----:B------:R-:W3:Y:S04]  /*cb80*/  LDL R2, [R1+0x618] ;  /* 0x0006180001027983 */ /* 0x000ee80000100800 */
[----:B------:R-:W3:Y:S01]  /*cb90*/  LDL R3, [R1+0x61c] ;  /* 0x00061c0001037983 */ /* 0x000ee20000100800 */
[----:B------:R-:W-:-:S03]  /*cba0*/  ISETP.GT.AND P0, PT, R6, 0x24, PT ;  /* 0x000000240600780c */ /* 0x000fc60003f04270 */
[----:B--2---:R-:W-:Y:S04]  /*cbb0*/  STL [R1+0x145c], R26 ;  /* 0x00145c1a01007387 */ /* 0x004fe80000100800 */
[----:B------:R-:W-:Y:S04]  /*cbc0*/  STL [R1+0x1468], R26 ;  /* 0x0014681a01007387 */ /* 0x000fe80000100800 */
[----:B------:R-:W-:Y:S01]  /*cbd0*/  STL [R1+0x146c], R26 ;  /* 0x00146c1a01007387 */ /* 0x000fe20000100800 */
        /* <DEDUP_REMOVED lines=75> */
[----:B------:R-:W-:Y:S02]  /*d090*/  PRMT R21, RZ, 0x7610, R21 ;  /* 0x00007610ff157816 */ /* 0x000fe40000000015 */
        /* <DEDUP_REMOVED lines=19> */
[----:B------:R-:W-:Y:S02]  /*d1d0*/  ISETP.GT.AND P2, PT, R6, 0x29, PT ;  /* 0x000000290600780c */ /* 0x000fe40003f44270 */
[----:B----4-:R-:W-:-:S04]  /*d1e0*/  @P0 LOP3.LUT R3, R3, R2, RZ, 0x3c, !PT ;  /* 0x0000000203030212 */ /* 0x010fc800078e3cff */
[----:B------:R-:W-:-:S04]  /*d1f0*/  @P0 LOP3.LUT R2, R3, R2, RZ, 0x3c, !PT ;  /* 0x0000000203020212 */ /* 0x000fc800078e3cff */
[----:B------:R-:W-:-:S05]  /*d200*/  @P0 LOP3.LUT R3, R3, R2, RZ, 0x3c, !PT ;  /* 0x0000000203030212 */ /* 0x000fca00078e3cff */
[----:B------:R-:W2:Y:S04]  /*d210*/  @P0 LDG.E.U16 R20, desc[UR8][R2.64] ;  /* 0x0000000802140981 */ /* 0x000ea8000c1e1500 */
[----:B--2---:R0:W-:Y:S04]  /*d220*/  STL [R1+0x1a8], R20 ;  /* 0x0001a81401007387 */ /* 0x0041e80000100800 */
[----:B0-----:R-:W2:Y:S04]  /*d230*/  LDL.LU R20, [R1+0x1520] ;  /* 0x0015200001147983 */ /* 0x001ea80000300800 */
        /* <DEDUP_REMOVED lines=22> */
[----:B------:R0:W3:Y:S04]  /*d3a0*/  @P1 LDG.E.U16 R12, desc[UR8][R2.64] ;  /* 0x00000008020c1981 */ /* 0x0000e8000c1e1500 */
[----:B------:R-:W0:Y:S04]  /*d3b0*/  LDL R2, [R1+0x5a8] ;  /* 0x0005a80001027983 */ /* 0x000e280000100800 */
[----:B------:R-:W0:Y:S01]  /*d3c0*/  LDL R3, [R1+0x5ac] ;  /* 0x0005ac0001037983 */ /* 0x000e220000100800 */
[----:B----4-:R-:W-:Y:S02]  /*d3d0*/  PRMT R21, RZ, 0x7610, R21 ;  /* 0x00007610ff157816 */ /* 0x010fe40000000015 */
[----:B0-----:R-:W-:-:S04]  /*d3e0*/  @P2 LOP3.LUT R3, R3, R2, RZ, 0x3c, !PT ;  /* 0x0000000203032212 */ /* 0x001fc800078e3cff */
[----:B------:R-:W-:-:S04]  /*d3f0*/  @P2 LOP3.LUT R2, R3, R2, RZ, 0x3c, !PT ;  /* 0x0000000203022212 */ /* 0x000fc800078e3cff */
[----:B------:R-:W-:-:S05]  /*d400*/  @P2 LOP3.LUT R3, R3, R2, RZ, 0x3c, !PT ;  /* 0x0000000203032212 */ /* 0x000fca00078e3cff */
[----:B------:R-:W4:Y:S04]  /*d410*/  @P2 LDG.E.U16 R20, desc[UR8][R2.64] ;  /* 0x0000000802142981 */ /* 0x000f28000c1e1500 */
[----:B------:R-:W2:Y:S04]  /*d420*/  LDL R2, [R1+0x5a0] ;  /* 0x0005a00001027983 */ /* 0x000ea80000100800 */
[----:B------:R-:W2:Y:S01]  /*d430*/  LDL R3, [R1+0x5a4] ;  /* 0x0005a40001037983 */ /* 0x000ea20000100800 */
[----:B------:R-:W-:Y:S02]  /*d440*/  PRMT R5, RZ, 0x7610, R5 ;  /* 0x00007610ff057816 */ /* 0x000fe40000000005 */
[----:B------:R-:W-:-:S02]  /*d450*/  PRMT R9, RZ, 0x7610, R9 ;  /* 0x00007610ff097816 */ /* 0x000fc40000000009 */
[----:B------:R-:W-:Y:S01]  /*d460*/  ISETP.GT.AND P1, PT, R6, 0x2b, PT ;  /* 0x0000002b0600780c */ /* 0x000fe20003f24270 */
[----:B----4-:R-:W-:Y:S04]  /*d470*/  STL [R1+0x1470], R20 ;  /* 0x0014701401007387 */ /* 0x010fe80000100800 */
[----:B------:R-:W-:Y:S01]  /*d480*/  STL [R1+0x1474], R20 ;  /* 0x0014741401007387 */ /* 0x000fe20000100800 */
[----:B--2---:R-:W-:-:S04]  /*d490*/  @P2 LOP3.LUT R3, R3, R2, RZ, 0x3c, !PT ;  /* 0x0000000203032212 */ /* 0x004fc800078e3cff */
[----:B------:R-:W-:-:S04]  /*d4a0*/  @P2 LOP3.LUT R2, R3, R2, RZ, 0x3c, !PT ;  /* 0x0000000203022212 */ /* 0x000fc800078e3cff */
[----:B------:R-:W-:-:S05]  /*d4b0*/  @P2 LOP3.LUT R3, R3, R2, RZ, 0x3c, !PT ;  /* 0x0000000203032212 */ /* 0x000fca00078e3cff */
[----:B------:R-:W2:Y:S04]  /*d4c0*/  @P2 LDG.E.U16 R21, desc[UR8][R2.64] ;  /* 0x0000000802152981 */ /* 0x000ea8000c1e1500 */
[----:B------:R-:W4:Y:S04]  /*d4d0*/  LDL R2, [R1+0x598] ;  /* 0x0005980001027983 */ /* 0x000f280000100800 */
[----:B------:R-:W4:Y:S01]  /*d4e0*/  LDL R3, [R1+0x59c] ;  /* 0x00059c0001037983 */ /* 0x000f220000100800 */
[----:B------:R-:W-:-:S03]  /*d4f0*/  ISETP.GT.AND P2, PT, R6, 0x2c, PT ;  /* 0x0000002c0600780c */ /* 0x000fc60003f44270 */
[----:B--2---:R-:W-:Y:S04]  /*d500*/  STL [R1+0x1454], R21 ;  /* 0x0014541501007387 */ /* 0x004fe80000100800 */
[----:B------:R-:W-:Y:S04]  /*d510*/  STL [R1+0x1478], R21 ;  /* 0x0014781501007387 */ /* 0x000fe80000100800 */
[----:B------:R-:W-:Y:S01]  /*d520*/  STL [R1+0x147c], R21 ;  /* 0x00147c1501007387 */ /* 0x000fe20000100800 */
        /* <DEDUP_REMOVED lines=17> */
[----:B------:R-:W-:-:S02]  /*d640*/  ISETP.GT.AND P0, PT, R6, 0x2d, PT ;  /* 0x0000002d0600780c */ /* 0x000fc40003f04270 */
[----:B--2---:R-:W-:Y:S02]  /*d650*/  PRMT R9, RZ, 0x7610, R9 ;  /* 0x00007610ff097816 */ /* 0x004fe40000000009 */
        /* <DEDUP_REMOVED lines=45> */
[----:B------:R-:W-:-:S02]  /*d930*/  PRMT R4, RZ, 0x7610, R4 ;  /* 0x00007610ff047816 */ /* 0x000fc40000000004 */
[----:B------:R-:W-:Y:S02]  /*d940*/  ISETP.GT.AND P2, PT, R6, 0x2f, PT ;  /* 0x0000002f0600780c */ /* 0x000fe40003f44270 */
[----:B--2---:R-:W-:Y:S02]  /*d950*/  PRMT R5, RZ, 0x7610, R5 ;  /* 0x00007610ff057816 */ /* 0x004fe40000000005 */
[----:B----4-:R-:W-:-:S04]  /*d960*/  @P0 LOP3.LUT R3, R3, R2, RZ, 0x3c, !PT ;  /* 0x0000000203030212 */ /* 0x010fc800078e3cff */
[----:B------:R-:W-:-:S04]  /*d970*/  @P0 LOP3.LUT R2, R3, R2, RZ, 0x3c, !PT ;  /* 0x0000000203020212 */ /* 0x000fc800078e3cff */
[----:B------:R-:W-:-:S05]  /*d980*/  @P0 LOP3.LUT R3, R3, R2, RZ, 0x3c, !PT ;  /* 0x0000000203030212 */ /* 0x000fca00078e3cff */
[----:B------:R-:W2:Y:S04]  /*d990*/  @P0 LDG.E.U16 R9, desc[UR8][R2.64] ;  /* 0x0000000802090981 */ /* 0x000ea8000c1e1500 */
[----:B------:R-:W4:Y:S04]  /*d9a0*/  LDL R2, [R1+0x558] ;  /* 0x0005580001027983 */ /* 0x000f280000100800 */
[----:B------:R-:W4:Y:S04]  /*d9b0*/  LDL R3, [R1+0x55c] ;  /* 0x00055c0001037983 */ /* 0x000f280000100800 */
[----:B--2---:R0:W-:Y:S04]  /*d9c0*/  STL [R1+0x184], R9 ;  /* 0x0001840901007387 */ /* 0x0041e80000100800 */
[----:B0-----:R-:W2:Y:S01]  /*d9d0*/  LDL R9, [R1+0x534] ;  /* 0x0005340001097983 */ /* 0x001ea20000100800 */
[----:B----4-:R-:W-:-:S04]  /*d9e0*/  @P1 LOP3.LUT R3, R3, R2, RZ, 0x3c, !PT ;  /* 0x0000000203031212 */ /* 0x010fc800078e3cff */
[----:B------:R-:W-:-:S04]  /*d9f0*/  @P1 LOP3.LUT R2, R3, R2, RZ, 0x3c, !PT ;  /* 0x0000000203021212 */ /* 0x000fc800078e3cff */
[----:B------:R-:W-:-:S05]  /*da00*/  @P1 LOP3.LUT R3, R3, R2, RZ, 0x3c, !PT ;  /* 0x0000000203031212 */ /* 0x000fca00078e3cff */
[----:B------:R-:W4:Y:S04]  /*da10*/  @P1 LDG.E.U16 R5, desc[UR8][R2.64] ;  /* 0x0000000802051981 */ /* 0x000f28000c1e1500 */
[----:B----4-:R0:W-:Y:S04]  /*da20*/  STL [R1+0x178], R5 ;  /* 0x0001780501007387 */ /* 0x0101e80000100800 */
[----:B0-----:R-:W4:Y:S04]  /*da30*/  LDL.LU R5, [R1+0x14fc] ;  /* 0x0014fc0001057983 */ /* 0x001f280000300800 */
        /* <DEDUP_REMOVED lines=10> */
[----:B------:R-:W-:-:S02]  /*dae0*/  PRMT R14, RZ, 0x7610, R14 ;  /* 0x00007610ff0e7816 */ /* 0x000fc4000000000e */
[----:B--2---:R-:W-:-:S04]  /*daf0*/  @P2 LOP3.LUT R3, R3, R2, RZ, 0x3c, !PT ;  /* 0x0000000203032212 */ /* 0x004fc800078e3cff */
        /* <DEDUP_REMOVED lines=9> */
[----:B----4-:R-:W-:-:S04]  /*db90*/  @P2 LOP3.LUT R3, R3, R2, RZ, 0x3c, !PT ;  /* 0x0000000203032212 */ /* 0x010fc800078e3cff */
[----:B------:R-:W-:-:S04]  /*dba0*/  @P2 LOP3.LUT R2, R3, R2, RZ, 0x3c, !PT ;  /* 0x0000000203022212 */ /* 0x000fc800078e3cff */
[----:B------:R-:W-:-:S05]  /*dbb0*/  @P2 LOP3.LUT R3, R3, R2, RZ, 0x3c, !PT ;  /* 0x0000000203032212 */ /* 0x000fca00078e3cff */
[----:B------:R-:W4:Y:S04]  /*dbc0*/  @P2 LDG.E.U16 R15, desc[UR8][R2.64] ;  /* 0x00000008020f2981 */ /* 0x000f28000c1e1500 */
[----:B----4-:R0:W-:Y:S04]  /*dbd0*/  STL [R1+0x16c], R15 ;  /* 0x00016c0f01007387 */ /* 0x0101e80000100800 */
[----:B0-----:R-:W4:Y:S04]  /*dbe0*/  LDL.LU R15, [R1+0x14f0] ;  /* 0x0014f000010f7983 */ /* 0x001f280000300800 */
[----:B------:R-:W3:Y:S04]  /*dbf0*/  LDL R2, [R1+0x538] ;  /* 0x0005380001027983 */ /* 0x000ee80000100800 */
[----:B------:R-:W3:Y:S01]  /*dc00*/  LDL R3, [R1+0x53c] ;  /* 0x00053c0001037983 */ /* 0x000ee20000100800 */
[----:B------:R-:W-:-:S02]  /*dc10*/  PRMT R5, RZ, 0x7610, R5 ;  /* 0x00007610ff057816 */ /* 0x000fc40000000005 */
[----:B---3--:R-:W-:-:S04]  /*dc20*/  @P0 LOP3.LUT R3, R3, R2, RZ, 0x3c, !PT ;  /* 0x0000000203030212 */ /* 0x008fc800078e3cff */
[----:B------:R-:W-:-:S04]  /*dc30*/  @P0 LOP3.LUT R2, R3, R2, RZ, 0x3c, !PT ;  /* 0x0000000203020212 */ /* 0x000fc800078e3cff */
[----:B------:R-:W-:-:S05]  /*dc40*/  @P0 LOP3.LUT R3, R3, R2, RZ, 0x3c, !PT ;  /* 0x0000000203030212 */ /* 0x000fca00078e3cff */
[----:B------:R0:W3:Y:S04]  /*dc50*/  @P0 LDG.E.U16 R5, desc[UR8][R2.64] ;  /* 0x0000000802050981 */ /* 0x0000e8000c1e1500 */
[----:B------:R-:W2:Y:S01]  /*dc60*/  LDL R3, [R1+0x530] ;  /* 0x0005300001037983 */ /* 0x000ea20000100800 */
[----:B------:R-:W-:Y:S01]  /*dc70*/  PRMT R4, RZ, 0x7610, R4 ;  /* 0x00007610ff047816 */ /* 0x000fe20000000004 */
[----:B0-----:R-:W-:Y:S01]  /*dc80*/  @P0 IMAD.MOV.U32 R2, RZ, RZ, R9 ;  /* 0x000000ffff020224 */ /* 0x001fe200078e0009 */
[----:B------:R-:W-:Y:S01]  /*dc90*/  ISETP.GT.AND P1, PT, R6, 0x31, PT ;  /* 0x000000310600780c */ /* 0x000fe20003f24270 */
[----:B------:R-:W3:Y:S04]  /*dca0*/  LDL R9, [R1+0x514] ;  /* 0x0005140001097983 */ /* 0x000ee80000100800 */
[----:B--2---:R0:W2:Y:S04]  /*dcb0*/  @P0 LDG.E.U16 R4, desc[UR8][R2.64] ;  /* 0x0000000802040981 */ /* 0x0040a8000c1e1500 */
[----:B------:R-:W0:Y:S04]  /*dcc0*/  LDL R2, [R1+0x528] ;  /* 0x0005280001027983 */ /* 0x000e280000100800 */
[----:B------:R-:W0:Y:S01]  /*dcd0*/  LDL R3, [R1+0x52c] ;  /* 0x00052c0001037983 */ /* 0x000e220000100800 */
[----:B------:R-:W-:-:S02]  /*dce0*/  PRMT R14, RZ, 0x7610, R14 ;  /* 0x00007610ff0e7816 */ /* 0x000fc4000000000e */
[----:B0-----:R-:W-:-:S04]  /*dcf0*/  @P1 LOP3.LUT R3, R3, R2, RZ, 0x3c, !PT ;  /* 0x0000000203031212 */ /* 0x001fc800078e3cff */
[----:B------:R-:W-:-:S04]  /*dd00*/  @P1 LOP3.LUT R2, R3, R2, RZ, 0x3c, !PT ;  /* 0x0000000203021212 */ /* 0x000fc800078e3cff */
[----:B------:R-:W-:-:S05]  /*dd10*/  @P1 LOP3.LUT R3, R3, R2, RZ, 0x3c, !PT ;  /* 0x0000000203031212 */ /* 0x000fca00078e3cff */
[----:B------:R-:W3:Y:S04]  /*dd20*/  @P1 LDG.E.U16 R14, desc[UR8][R2.64] ;  /* 0x00000008020e1981 */ /* 0x000ee8000c1e1500 */
[----:B------:R-:W2:Y:S04]  /*dd30*/  LDL R2, [R1+0x520] ;  /* 0x0005200001027983 */ /* 0x000ea80000100800 */
[----:B------:R-:W2:Y:S01]  /*dd40*/  LDL R3, [R1+0x524] ;  /* 0x0005240001037983 */ /* 0x000ea20000100800 */
[----:B----4-:R-:W-:Y:S02]  /*dd50*/  PRMT R15, RZ, 0x7610, R15 ;  /* 0x00007610ff0f7816 */ /* 0x010fe4000000000f */
[----:B------:R-:W-:Y:S01]  /*dd60*/  ISETP.GT.AND P0, PT, R6, 0x32, PT ;  /* 0x000000320600780c */ /* 0x000fe20003f04270 */
[----:B---3--:R-:W-:Y:S04]  /*dd70*/  STL [R1+0x1480], R14 ;  /* 0x0014800e01007387 */ /* 0x008fe80000100800 */
[----:B------:R-:W-:Y:S01]  /*dd80*/  STL [R1+0x1484], R14 ;  /* 0x0014840e01007387 */ /* 0x000fe20000100800 */
[----:B--2---:R-:W-:-:S04]  /*dd90*/  @P1 LOP3.LUT R3, R3, R2, RZ, 0x3c, !PT ;  /* 0x0000000203031212 */ /* 0x004fc800078e3cff */
[----:B------:R-:W-:-:S04]  /*dda0*/  @P1 LOP3.LUT R2, R3, R2, RZ, 0x3c, !PT ;  /* 0x0000000203021212 */ /* 0x000fc800078e3cff */
[----:B------:R-:W-:-:S05]  /*ddb0*/  @P1 LOP3.LUT R3, R3, R2, RZ, 0x3c, !PT ;  /* 0x0000000203031212 */ /* 0x000fca00078e3cff */
[----:B------:R-:W2:Y:S04]  /*ddc0*/  @P1 LDG.E.U16 R15, desc[UR8][R2.64] ;  /* 0x00000008020f1981 */ /* 0x000ea8000c1e1500 */
[----:B------:R-:W3:Y:S04]  /*ddd0*/  LDL R2, [R1+0x518] ;  /* 0x0005180001027983 */ /* 0x000ee80000100800 */
[----:B------:R-:W3:Y:S01]  /*dde0*/  LDL R3, [R1+0x51c] ;  /* 0x00051c0001037983 */ /* 0x000ee20000100800 */
[----:B------:R-:W-:-:S03]  /*ddf0*/  PRMT R8, RZ, 0x7610, R8 ;  /* 0x00007610ff087816 */ /* 0x000fc60000000008 */
[----:B--2---:R-:W-:Y:S04]  /*de00*/  STL [R1+0x1488], R15 ;  /* 0x0014880f01007387 */ /* 0x004fe80000100800 */
[----:B------:R-:W-:Y:S01]  /*de10*/  STL [R1+0x148c], R15 ;  /* 0x00148c0f01007387 */ /* 0x000fe20000100800 */
[----:B---3--:R-:W-:-:S04]  /*de20*/  @P0 LOP3.LUT R3, R3, R2, RZ, 0x3c, !PT ;  /* 0x0000000203030212 */ /* 0x008fc800078e3cff */
[----:B------:R-:W-:-:S04]  /*de30*/  @P0 LOP3.LUT R2, R3, R2, RZ, 0x3c, !PT ;  /* 0x0000000203020212 */ /* 0x000fc800078e3cff */
[----:B------:R-:W-:-:S05]  /*de40*/  @P0 LOP3.LUT R3, R3, R2, RZ, 0x3c, !PT ;  /* 0x0000000203030212 */ /* 0x000fca00078e3cff */
[----:B------:R-:W2:Y:S04]  /*de50*/  @P0 LDG.E.U16 R8, desc[UR8][R2.64] ;  /* 0x0000000802080981 */ /* 0x000ea8000c1e1500 */
[----:B--2---:R0:W-:Y:S04]  /*de60*/  STL [R1+0xc4], R8 ;  /* 0x0000c40801007387 */ /* 0x0041e80000100800 */
[----:B0-----:R-:W2:Y:S04]  /*de70*/  LDL.LU R8, [R1+0x14ec] ;  /* 0x0014ec0001087983 */ /* 0x001ea80000300800 */
[----:B------:R-:W3:Y:S01]  /*de80*/  LDL R3, [R1+0x510] ;  /* 0x0005100001037983 */ /* 0x000ee20000100800 */
[----:B------:R-:W-:Y:S01]  /*de90*/  @P0 IMAD.MOV.U32 R2, RZ, RZ, R9 ;  /* 0x000000ffff020224 */ /* 0x000fe200078e0009 */
[----:B------:R-:W-:-:S02]  /*dea0*/  ISETP.GT.AND P1, PT, R6, 0x33, PT ;  /* 0x000000330600780c */ /* 0x000fc40003f24270 */
[----:B------:R-:W-:Y:S01]  /*deb0*/  PRMT R10, RZ, 0x7610, R10 ;  /* 0x00007610ff0a7816 */ /* 0x000fe2000000000a */
[----:B------:R-:W4:Y:S01]  /*dec0*/  LDL R9, [R1+0x4b8] ;  /* 0x0004b80001097983 */ /* 0x000f220000100800 */
[----:B--2---:R-:W-:-:S06]  /*ded0*/  PRMT R8, RZ, 0x7610, R8 ;  /* 0x00007610ff087816 */ /* 0x004fcc0000000008 */
[----:B---3--:R0:W2:Y:S04]  /*dee0*/  @P0 LDG.E.U16 R8, desc[UR8][R2.64] ;  /* 0x0000000802080981 */ /* 0x0080a8000c1e1500 */
[----:B------:R-:W0:Y:S04]  /*def0*/  LDL R2, [R1+0x508] ;  /* 0x0005080001027983 */ /* 0x000e280000100800 */
[----:B------:R-:W0:Y:S02]  /*df00*/  LDL R3, [R1+0x50c] ;  /* 0x00050c0001037983 */ /* 0x000e240000100800 */
[----:B0-----:R-:W-:-:S04]  /*df10*/  @P1 LOP3.LUT R3, R3, R2, RZ, 0x3c, !PT ;  /* 0x0000000203031212 */ /* 0x001fc800078e3cff */
[----:B------:R-:W-:-:S04]  /*df20*/  @P1 LOP3.LUT R2, R3, R2, RZ, 0x3c, !PT ;  /* 0x0000000203021212 */ /* 0x000fc800078e3cff */
[----:B------:R-:W-:-:S05]  /*df30*/  @P1 LOP3.LUT R3, R3, R2, RZ, 0x3c, !PT ;  /* 0x0000000203031212 */ /* 0x000fca00078e3cff */
[----:B------:R-:W3:Y:S04]  /*df40*/  @P1 LDG.E.U16 R10, desc[UR8][R2.64] ;  /* 0x00000008020a1981 */ /* 0x000ee8000c1e1500 */
[----:B--2---:R0:W-:Y:S04]  /*df50*/  STL [R1+0xc8], R8 ;  /* 0x0000c80801007387 */ /* 0x0041e80000100800 */
[----:B0-----:R-:W4:Y:S04]  /*df60*/  LDL R8, [R1+0x4bc] ;  /* 0x0004bc0001087983 */ /* 0x001f280000100800 */
[----:B---3--:R0:W-:Y:S04]  /*df70*/  STL [R1+0x168], R10 ;  /* 0x0001680a01007387 */ /* 0x0081e80000100800 */
[----:B0-----:R-:W2:Y:S04]  /*df80*/  LDL.LU R10, [R1+0x14e8] ;  /* 0x0014e800010a7983 */ /* 0x001ea80000300800 */
[----:B------:R-:W3:Y:S04]  /*df90*/  LDL R2, [R1+0x500] ;  /* 0x0005000001027983 */ /* 0x000ee80000100800 */
[----:B------:R-:W3:Y:S01]  /*dfa0*/  LDL R3, [R1+0x504] ;  /* 0x0005040001037983 */ /* 0x000ee20000100800 */
[----:B--2---:R-:W-:-:S02]  /*dfb0*/  PRMT R10, RZ, 0x7610, R10 ;  /* 0x00007610ff0a7816 */ /* 0x004fc4000000000a */
[----:B---3--:R-:W-:-:S04]  /*dfc0*/  @P1 LOP3.LUT R3, R3, R2, RZ, 0x3c, !PT ;  /* 0x0000000203031212 */ /* 0x008fc800078e3cff */
[----:B------:R-:W-:-:S04]  /*dfd0*/  @P1 LOP3.LUT R2, R3, R2, RZ, 0x3c, !PT ;  /* 0x0000000203021212 */ /* 0x000fc800078e3cff */
[----:B------:R-:W-:-:S05]  /*dfe0*/  @P1 LOP3.LUT R3, R3, R2, RZ, 0x3c, !PT ;  /* 0x0000000203031212 */ /* 0x000fca00078e3cff */
[----:B------:R-:W2:Y:S01]  /*dff0*/  @P1 LDG.E.U16 R10, desc[UR8][R2.64] ;  /* 0x00000008020a1981 */ /* 0x000ea2000c1e1500 */
[----:B------:R-:W-:-:S03]  /*e000*/  ISETP.GT.AND P0, PT, R6, 0x34, PT ;  /* 0x000000340600780c */ /* 0x000fc60003f04270 */
[----:B--2---:R0:W-:Y:S04]  /*e010*/  STL [R1+0x164], R10 ;  /* 0x0001640a01007387 */ /* 0x0041e80000100800 */
[----:B0-----:R-:W2:Y:S04]  /*e020*/  LDL.LU R10, [R1+0x14e4] ;  /* 0x0014e400010a7983 */ /* 0x001ea80000300800 */
[----:B------:R-:W3:Y:S04]  /*e030*/  LDL R2, [R1+0x4f8] ;  /* 0x0004f80001027983 */ /* 0x000ee80000100800 */
[----:B------:R-:W3:Y:S01]  /*e040*/  LDL R3, [R1+0x4fc] ;  /* 0x0004fc0001037983 */ /* 0x000ee20000100800 */
[----:B------:R-:W-:-:S02]  /*e050*/  PRMT R0, RZ, 0x7610, R0 ;  /* 0x00007610ff007816 */ /* 0x000fc40000000000 */
[----:B---3--:R-:W-:-:S04]  /*e060*/  @P0 LOP3.LUT R3, R3, R2, RZ, 0x3c, !PT ;  /* 0x0000000203030212 */ /* 0x008fc800078e3cff */
[----:B------:R-:W-:-:S04]  /*e070*/  @P0 LOP3.LUT R2, R3, R2, RZ, 0x3c, !PT ;  /* 0x0000000203020212 */ /* 0x000fc800078e3cff */
[----:B------:R-:W-:-:S05]  /*e080*/  @P0 LOP3.LUT R3, R3, R2, RZ, 0x3c, !PT ;  /* 0x0000000203030212 */ /* 0x000fca00078e3cff */
[----:B------:R0:W3:Y:S04]  /*e090*/  @P0 LDG.E.U16 R0, desc[UR8][R2.64] ;  /* 0x0000000802000981 */ /* 0x0000e8000c1e1500 */
[----:B------:R-:W0:Y:S04]  /*e0a0*/  LDL R2, [R1+0x4f0] ;  /* 0x0004f00001027983 */ /* 0x000e280000100800 */
[----:B------:R-:W0:Y:S01]  /*e0b0*/  LDL R3, [R1+0x4f4] ;  /* 0x0004f40001037983 */ /* 0x000e220000100800 */
[----:B--2---:R-:W-:Y:S02]  /*e0c0*/  PRMT R10, RZ, 0x7610, R10 ;  /* 0x00007610ff0a7816 */ /* 0x004fe4000000000a */
[----:B0-----:R-:W-:-:S04]  /*e0d0*/  @P0 LOP3.LUT R3, R3, R2, RZ, 0x3c, !PT ;  /* 0x0000000203030212 */ /* 0x001fc800078e3cff */
[----:B------:R-:W-:-:S04]  /*e0e0*/  @P0 LOP3.LUT R2, R3, R2, RZ, 0x3c, !PT ;  /* 0x0000000203020212 */ /* 0x000fc800078e3cff */
[----:B------:R-:W-:-:S05]  /*e0f0*/  @P0 LOP3.LUT R3, R3, R2, RZ, 0x3c, !PT ;  /* 0x0000000203030212 */ /* 0x000fca00078e3cff */
[----:B------:R0:W2:Y:S01]  /*e100*/  @P0 LDG.E.U16 R10, desc[UR8][R2.64] ;  /* 0x00000008020a0981 */ /* 0x0000a2000c1e1500 */
[----:B------:R-:W-:-:S03]  /*e110*/  ISETP.GT.AND P1, PT, R6, 0x38, PT ;  /* 0x000000380600780c */ /* 0x000fc60003f24270 */
[----:B---3--:R-:W-:Y:S01]  /*e120*/  STL [R1+0x1444], R0 ;  /* 0x0014440001007387 */ /* 0x008fe20000100800 */
[----:B0-----:R-:W-:-:S09]  /*e130*/  PRMT R3, RZ, 0x7610, R3 ;  /* 0x00007610ff037816 */ /* 0x001fd20000000003 */
[----:B----4-:R0:W3:Y:S04]  /*e140*/  @P1 LDG.E.U16 R3, desc[UR8][R8.64] ;  /* 0x0000000808031981 */ /* 0x0100e8000c1e1500 */
[----:B--2---:R1:W-:Y:S04]  /*e150*/  STL [R1+0xe4], R10 ;  /* 0x0000e40a01007387 */ /* 0x0043e80000100800 */
[----:B-1----:R-:W2:Y:S04]  /*e160*/  LDL.LU R10, [R1+0x14e0] ;  /* 0x0014e000010a7983 */ /* 0x002ea80000300800 */
[----:B------:R-:W0:Y:S04]  /*e170*/  LDL R8, [R1+0x4b0] ;  /* 0x0004b00001087983 */ /* 0x000e280000100800 */
[----:B------:R-:W0:Y:S01]  /*e180*/  LDL R9, [R1+0x4b4] ;  /* 0x0004b40001097983 */ /* 0x000e220000100800 */
[----:B------:R-:W-:-:S02]  /*e190*/  PRMT R2, RZ, 0x7610, R2 ;  /* 0x00007610ff027816 */ /* 0x000fc40000000002 */
[----:B0-----:R-:W-:-:S04]  /*e1a0*/  @P1 LOP3.LUT R9, R9, R8, RZ, 0x3c, !PT ;  /* 0x0000000809091212 */ /* 0x001fc800078e3cff */
[----:B------:R-:W-:-:S04]  /*e1b0*/  @P1 LOP3.LUT R8, R9, R8, RZ, 0x3c, !PT ;  /* 0x0000000809081212 */ /* 0x000fc800078e3cff */
[----:B------:R-:W-:-:S05]  /*e1c0*/  @P1 LOP3.LUT R9, R9, R8, RZ, 0x3c, !PT ;  /* 0x0000000809091212 */ /* 0x000fca00078e3cff */
[----:B------:R0:W4:Y:S04]  /*e1d0*/  @P1 LDG.E.U16 R2, desc[UR8][R8.64] ;  /* 0x0000000808021981 */ /* 0x000128000c1e1500 */
[----:B------:R-:W0:Y:S04]  /*e1e0*/  LDL R8, [R1+0x4e8] ;  /* 0x0004e80001087983 */ /* 0x000e280000100800 */
[----:B------:R-:W0:Y:S01]  /*e1f0*/  LDL R9, [R1+0x4ec] ;  /* 0x0004ec0001097983 */ /* 0x000e220000100800 */
[----:B------:R-:W-:Y:S02]  /*e200*/  ISETP.GT.AND P0, PT, R6, 0x35, PT ;  /* 0x000000350600780c */ /* 0x000fe40003f04270 */
[----:B--2---:R-:W-:-:S11]  /*e210*/  PRMT R10, RZ, 0x7610, R10 ;  /* 0x00007610ff0a7816 */ /* 0x004fd6000000000a */
[----:B0-----:R-:W-:-:S04]  /*e220*/  @P0 LOP3.LUT R9, R9, R8, RZ, 0x3c, !PT ;  /* 0x0000000809090212 */ /* 0x001fc800078e3cff */
        /* <DEDUP_REMOVED lines=11> */
[----:B------:R-:W3:Y:S01]  /*e2e0*/  @P0 LDG.E.U16 R11, desc[UR8][R8.64] ;  /* 0x00000008080b0981 */ /* 0x000ee2000c1e1500 */
[----:B------:R-:W-:-:S03]  /*e2f0*/  ISETP.GT.AND P1, PT, R6, 0x36, PT ;  /* 0x000000360600780c */ /* 0x000fc60003f24270 */
[----:B---3--:R0:W-:Y:S04]  /*e300*/  STL [R1+0xdc], R11 ;  /* 0x0000dc0b01007387 */ /* 0x0081e80000100800 */
[----:B0-----:R-:W3:Y:S04]  /*e310*/  LDL.LU R11, [R1+0x14d8] ;  /* 0x0014d800010b7983 */ /* 0x001ee80000300800 */
[----:B------:R-:W4:Y:S04]  /*e320*/  LDL R8, [R1+0x4d8] ;  /* 0x0004d80001087983 */ /* 0x000f280000100800 */
[----:B------:R-:W4:Y:S01]  /*e330*/  LDL R9, [R1+0x4dc] ;  /* 0x0004dc0001097983 */ /* 0x000f220000100800 */
[----:B------:R-:W-:-:S02]  /*e340*/  PRMT R29, RZ, 0x7610, R29 ;  /* 0x00007610ff1d7816 */ /* 0x000fc4000000001d */
[----:B----4-:R-:W-:-:S04]  /*e350*/  @P1 LOP3.LUT R9, R9, R8, RZ, 0x3c, !PT ;  /* 0x0000000809091212 */ /* 0x010fc800078e3cff */
[----:B------:R-:W-:-:S04]  /*e360*/  @P1 LOP3.LUT R8, R9, R8, RZ, 0x3c, !PT ;  /* 0x0000000809081212 */ /* 0x000fc800078e3cff */
[----:B------:R-:W-:-:S05]  /*e370*/  @P1 LOP3.LUT R9, R9, R8, RZ, 0x3c, !PT ;  /* 0x0000000809091212 */ /* 0x000fca00078e3cff */
[----:B------:R0:W4:Y:S04]  /*e380*/  @P1 LDG.E.U16 R29, desc[UR8][R8.64] ;  /* 0x00000008081d1981 */ /* 0x000128000c1e1500 */
[----:B------:R-:W0:Y:S04]  /*e390*/  LDL R8, [R1+0x4d0] ;  /* 0x0004d00001087983 */ /* 0x000e280000100800 */
[----:B------:R-:W0:Y:S01]  /*e3a0*/  LDL R9, [R1+0x4d4] ;  /* 0x0004d40001097983 */ /* 0x000e220000100800 */
[----:B------:R-:W-:Y:S02]  /*e3b0*/  PRMT R18, RZ, 0x7610, R18 ;  /* 0x00007610ff127816 */ /* 0x000fe40000000012 */
[----:B0-----:R-:W-:-:S04]  /*e3c0*/  @P1 LOP3.LUT R9, R9, R8, RZ, 0x3c, !PT ;  /* 0x0000000809091212 */ /* 0x001fc800078e3cff */
[----:B------:R-:W-:-:S04]  /*e3d0*/  @P1 LOP3.LUT R8, R9, R8, RZ, 0x3c, !PT ;  /* 0x0000000809081212 */ /* 0x000fc800078e3cff */
[----:B------:R-:W-:-:S05]  /*e3e0*/  @P1 LOP3.LUT R9, R9, R8, RZ, 0x3c, !PT ;  /* 0x0000000809091212 */ /* 0x000fca00078e3cff */
[----:B------:R-:W2:Y:S04]  /*e3f0*/  @P1 LDG.E.U16 R18, desc[UR8][R8.64] ;  /* 0x0000000808121981 */ /* 0x000ea8000c1e1500 */
[----:B----4-:R0:W-:Y:S04]  /*e400*/  STL [R1+0xd8], R29 ;  /* 0x0000d81d01007387 */ /* 0x0101e80000100800 */
[----:B0-----:R-:W4:Y:S04]  /*e410*/  LDL R29, [R1+0x4a4] ;  /* 0x0004a400011d7983 */ /* 0x001f280000100800 */
[----:B--2---:R0:W-:Y:S04]  /*e420*/  STL [R1+0xd4], R18 ;  /* 0x0000d41201007387 */ /* 0x0041e80000100800 */
[----:B0-----:R-:W2:Y:S04]  /*e430*/  LDL.LU R18, [R1+0x14d4] ;  /* 0x0014d40001127983 */ /* 0x001ea80000300800 */
[----:B------:R-:W3:Y:S04]  /*e440*/  LDL R8, [R1+0x4c8] ;  /* 0x0004c80001087983 */ /* 0x000ee80000100800 */
[----:B------:R-:W3:Y:S01]  /*e450*/  LDL R9, [R1+0x4cc] ;  /* 0x0004cc0001097983 */ /* 0x000ee20000100800 */
[----:B------:R-:W-:-:S02]  /*e460*/  ISETP.GT.AND P0, PT, R6, 0x37, PT ;  /* 0x000000370600780c */ /* 0x000fc40003f04270 */
[----:B------:R-:W-:-:S11]  /*e470*/  PRMT R24, RZ, 0x7610, R24 ;  /* 0x00007610ff187816 */ /* 0x000fd60000000018 */
[----:B---3--:R-:W-:-:S04]  /*e480*/  @P0 LOP3.LUT R9, R9, R8, RZ, 0x3c, !PT ;  /* 0x0000000809090212 */ /* 0x008fc800078e3cff */
[----:B------:R-:W-:-:S04]  /*e490*/  @P0 LOP3.LUT R8, R9, R8, RZ, 0x3c, !PT ;  /* 0x0000000809080212 */ /* 0x000fc800078e3cff */
[----:B------:R-:W-:-:S05]  /*e4a0*/  @P0 LOP3.LUT R9, R9, R8, RZ, 0x3c, !PT ;  /* 0x0000000809090212 */ /* 0x000fca00078e3cff */
[----:B------:R0:W3:Y:S04]  /*e4b0*/  @P0 LDG.E.U16 R24, desc[UR8][R8.64] ;  /* 0x0000000808180981 */ /* 0x0000e8000c1e1500 */
[----:B------:R-:W0:Y:S04]  /*e4c0*/  LDL R8, [R1+0x4c0] ;  /* 0x0004c00001087983 */ /* 0x000e280000100800 */
[----:B------:R-:W0:Y:S01]  /*e4d0*/  LDL R9, [R1+0x4c4] ;  /* 0x0004c40001097983 */ /* 0x000e220000100800 */
[----:B------:R-:W-:Y:S02]  /*e4e0*/  PRMT R19, RZ, 0x7610, R19 ;  /* 0x00007610ff137816 */ /* 0x000fe40000000013 */
[----:B0-----:R-:W-:-:S04]  /*e4f0*/  @P0 LOP3.LUT R9, R9, R8, RZ, 0x3c, !PT ;  /* 0x0000000809090212 */ /* 0x001fc800078e3cff */
[----:B------:R-:W-:-:S04]  /*e500*/  @P0 LOP3.LUT R8, R9, R8, RZ, 0x3c, !PT ;  /* 0x0000000809080212 */ /* 0x000fc800078e3cff */
[----:B------:R-:W-:-:S05]  /*e510*/  @P0 LOP3.LUT R9, R9, R8, RZ, 0x3c, !PT ;  /* 0x0000000809090212 */ /* 0x000fca00078e3cff */
[----:B------:R-:W4:Y:S04]  /*e520*/  @P0 LDG.E.U16 R19, desc[UR8][R8.64] ;  /* 0x0000000808130981 */ /* 0x000f28000c1e1500 */
[----:B---3--:R0:W-:Y:S04]  /*e530*/  STL [R1+0xd0], R24 ;  /* 0x0000d01801007387 */ /* 0x0081e80000100800 */
[----:B0-----:R-:W3:Y:S04]  /*e540*/  LDL R24, [R1+0x494] ;  /* 0x0004940001187983 */ /* 0x001ee80000100800 */
[----:B----4-:R0:W-:Y:S04]  /*e550*/  STL [R1+0xcc], R19 ;  /* 0x0000cc1301007387 */ /* 0x0101e80000100800 */
[----:B0-----:R-:W4:Y:S04]  /*e560*/  LDL.LU R19, [R1+0x14d0] ;  /* 0x0014d00001137983 */ /* 0x001f280000300800 */
[----:B------:R-:W2:Y:S04]  /*e570*/  LDL R8, [R1+0x4a8] ;  /* 0x0004a80001087983 */ /* 0x000ea80000100800 */
[----:B------:R-:W2:Y:S01]  /*e580*/  LDL R9, [R1+0x4ac] ;  /* 0x0004ac0001097983 */ /* 0x000ea20000100800 */
[----:B------:R-:W-:-:S02]  /*e590*/  ISETP.GT.AND P1, PT, R6, 0x39, PT ;  /* 0x000000390600780c */ /* 0x000fc40003f24270 */
[----:B------:R-:W-:-:S11]  /*e5a0*/  PRMT R10, RZ, 0x7610, R10 ;  /* 0x00007610ff0a7816 */ /* 0x000fd6000000000a */
[----:B--2---:R-:W-:-:S04]  /*e5b0*/  @P1 LOP3.LUT R9, R9, R8, RZ, 0x3c, !PT ;  /* 0x0000000809091212 */ /* 0x004fc800078e3cff */
[----:B------:R-:W-:-:S04]  /*e5c0*/  @P1 LOP3.LUT R8, R9, R8, RZ, 0x3c, !PT ;  /* 0x0000000809081212 */ /* 0x000fc800078e3cff */
[----:B------:R-:W-:-:S05]  /*e5d0*/  @P1 LOP3.LUT R9, R9, R8, RZ, 0x3c, !PT ;  /* 0x0000000809091212 */ /* 0x000fca00078e3cff */
[----:B------:R0:W2:Y:S04]  /*e5e0*/  @P1 LDG.E.U16 R10, desc[UR8][R8.64] ;  /* 0x00000008080a1981 */ /* 0x0000a8000c1e1500 */
[----:B------:R-:W3:Y:S01]  /*e5f0*/  LDL R9, [R1+0x4a0] ;  /* 0x0004a00001097983 */ /* 0x000ee20000100800 */
[----:B------:R-:W-:Y:S01]  /*e600*/  PRMT R11, RZ, 0x7610, R11 ;  /* 0x00007610ff0b7816 */ /* 0x000fe2000000000b */
[----:B0-----:R-:W-:Y:S01]  /*e610*/  @P1 IMAD.MOV.U32 R8, RZ, RZ, R29 ;  /* 0x000000ffff081224 */ /* 0x001fe200078e001d */
[----:B------:R-:W-:Y:S01]  /*e620*/  ISETP.GT.AND P0, PT, R6, 0x3a, PT ;  /* 0x0000003a0600780c */ /* 0x000fe20003f04270 */
[----:B------:R-:W2:Y:S04]  /*e630*/  LDL R29, [R1+0x484] ;  /* 0x00048400011d7983 */ /* 0x000ea80000100800 */
[----:B---3--:R0:W3:Y:S04]  /*e640*/  @P1 LDG.E.U16 R11, desc[UR8][R8.64] ;  /* 0x00000008080b1981 */ /* 0x0080e8000c1e1500 */
[----:B------:R-:W0:Y:S04]  /*e650*/  LDL R8, [R1+0x498] ;  /* 0x0004980001087983 */ /* 0x000e280000100800 */
[----:B------:R-:W0:Y:S01]  /*e660*/  LDL R9, [R1+0x49c] ;  /* 0x00049c0001097983 */ /* 0x000e220000100800 */
[----:B------:R-:W-:-:S02]  /*e670*/  PRMT R18, RZ, 0x7610, R18 ;  /* 0x00007610ff127816 */ /* 0x000fc40000000012 */
[----:B0-----:R-:W-:-:S04]  /*e680*/  @P0 LOP3.LUT R9, R9, R8, RZ, 0x3c, !PT ;  /* 0x0000000809090212 */ /* 0x001fc800078e3cff */
[----:B------:R-:W-:-:S04]  /*e690*/  @P0 LOP3.LUT R8, R9, R8, RZ, 0x3c, !PT ;  /* 0x0000000809080212 */ /* 0x000fc800078e3cff */
[----:B------:R-:W-:-:S05]  /*e6a0*/  @P0 LOP3.LUT R9, R9, R8, RZ, 0x3c, !PT ;  /* 0x0000000809090212 */ /* 0x000fca00078e3cff */
[----:B------:R0:W2:Y:S04]  /*e6b0*/  @P0 LDG.E.U16 R18, desc[UR8][R8.64] ;  /* 0x0000000808120981 */ /* 0x0000a8000c1e1500 */
[----:B------:R-:W3:Y:S01]  /*e6c0*/  LDL R9, [R1+0x490] ;  /* 0x0004900001097983 */ /* 0x000ee20000100800 */
[----:B----4-:R-:W-:Y:S01]  /*e6d0*/  PRMT R19, RZ, 0x7610, R19 ;  /* 0x00007610ff137816 */ /* 0x010fe20000000013 */
[----:B0-----:R-:W-:Y:S02]  /*e6e0*/  @P0 IMAD.MOV.U32 R8, RZ, RZ, R24 ;  /* 0x000000ffff080224 */ /* 0x001fe400078e0018 */
[----:B--2---:R-:W-:Y:S01]  /*e6f0*/  STL [R1+0x1448], R18 ;  /* 0x0014481201007387 */ /* 0x004fe20000100800 */
[----:B------:R-:W-:Y:S02]  /*e700*/  ISETP.GT.AND P1, PT, R6, 0x3b, PT ;  /* 0x0000003b0600780c */ /* 0x000fe40003f24270 */
[----:B------:R-:W-:Y:S01]  /*e710*/  PRMT R7, RZ, 0x7610, R7 ;  /* 0x00007610ff077816 */ /* 0x000fe20000000007 */
[----:B------:R-:W2:Y:S04]  /*e720*/  LDL R24, [R1+0x474] ;  /* 0x0004740001187983 */ /* 0x000ea80000100800 */
[----:B---3--:R0:W3:Y:S04]  /*e730*/  @P0 LDG.E.U16 R19, desc[UR8][R8.64] ;  /* 0x0000000808130981 */ /* 0x0080e8000c1e1500 */
[----:B------:R-:W0:Y:S04]  /*e740*/  LDL R8, [R1+0x488] ;  /* 0x0004880001087983 */ /* 0x000e280000100800 */
[----:B------:R-:W0:Y:S02]  /*e750*/  LDL R9, [R1+0x48c] ;  /* 0x00048c0001097983 */ /* 0x000e240000100800 */
[----:B0-----:R-:W-:-:S04]  /*e760*/  @P1 LOP3.LUT R9, R9, R8, RZ, 0x3c, !PT ;  /* 0x0000000809091212 */ /* 0x001fc800078e3cff */
[----:B------:R-:W-:-:S04]  /*e770*/  @P1 LOP3.LUT R8, R9, R8, RZ, 0x3c, !PT ;  /* 0x0000000809081212 */ /* 0x000fc800078e3cff */
[----:B------:R-:W-:-:S05]  /*e780*/  @P1 LOP3.LUT R9, R9, R8, RZ, 0x3c, !PT ;  /* 0x0000000809091212 */ /* 0x000fca00078e3cff */
[----:B------:R-:W4:Y:S04]  /*e790*/  @P1 LDG.E.U16 R7, desc[UR8][R8.64] ;  /* 0x0000000808071981 */ /* 0x000f28000c1e1500 */
[----:B---3--:R-:W-:Y:S04]  /*e7a0*/  STL [R1+0x144c], R19 ;  /* 0x00144c1301007387 */ /* 0x008fe80000100800 */
[----:B------:R-:W-:Y:S04]  /*e7b0*/  STL [R1+0x1450], R19 ;  /* 0x0014501301007387 */ /* 0x000fe80000100800 */
[----:B----4-:R0:W-:Y:S04]  /*e7c0*/  STL [R1+0xc0], R7 ;  /* 0x0000c00701007387 */ /* 0x0101e80000100800 */
[----:B0-----:R-:W3:Y:S04]  /*e7d0*/  LDL.LU R7, [R1+0x14cc] ;  /* 0x0014cc0001077983 */ /* 0x001ee80000300800 */
[----:B------:R-:W4:Y:S01]  /*e7e0*/  LDL R9, [R1+0x480] ;  /* 0x0004800001097983 */ /* 0x000f220000100800 */
[----:B------:R-:W-:Y:S01]  /*e7f0*/  PRMT R0, RZ, 0x7610, R0 ;  /* 0x00007610ff007816 */ /* 0x000fe20000000000 */
[----:B------:R-:W-:Y:S01]  /*e800*/  @P1 IMAD.MOV.U32 R8, RZ, RZ, R29 ;  /* 0x000000ffff081224 */ /* 0x000fe200078e001d */
[----:B------:R-:W-:Y:S01]  /*e810*/  ISETP.GT.AND P0, PT, R6, 0x3c, PT ;  /* 0x0000003c0600780c */ /* 0x000fe20003f04270 */
[----:B------:R-:W2:Y:S04]  /*e820*/  LDL R29, [R1+0x45c] ;  /* 0x00045c00011d7983 */ /* 0x000ea80000100800 */
[----:B----4-:R0:W4:Y:S04]  /*e830*/  @P1 LDG.E.U16 R0, desc[UR8][R8.64] ;  /* 0x0000000808001981 */ /* 0x010128000c1e1500 */
[----:B------:R-:W0:Y:S04]  /*e840*/  LDL R8, [R1+0x478] ;  /* 0x0004780001087983 */ /* 0x000e280000100800 */
[----:B------:R-:W0:Y:S01]  /*e850*/  LDL R9, [R1+0x47c] ;  /* 0x00047c0001097983 */ /* 0x000e220000100800 */
[----:B---3--:R-:W-:-:S02]  /*e860*/  PRMT R7, RZ, 0x7610, R7 ;  /* 0x00007610ff077816 */ /* 0x008fc40000000007 */
[----:B0-----:R-:W-:-:S04]  /*e870*/  @P0 LOP3.LUT R9, R9, R8, RZ, 0x3c, !PT ;  /* 0x0000000809090212 */ /* 0x001fc800078e3cff */
[----:B------:R-:W-:-:S04]  /*e880*/  @P0 LOP3.LUT R8, R9, R8, RZ, 0x3c, !PT ;  /* 0x0000000809080212 */ /* 0x000fc800078e3cff */
[----:B------:R-:W-:-:S05]  /*e890*/  @P0 LOP3.LUT R9, R9, R8, RZ, 0x3c, !PT ;  /* 0x0000000809090212 */ /* 0x000fca00078e3cff */
[----:B------:R-:W3:Y:S04]  /*e8a0*/  @P0 LDG.E.U16 R7, desc[UR8][R8.64] ;  /* 0x0000000808070981 */ /* 0x000ee8000c1e1500 */
[----:B---3--:R0:W-:Y:S04]  /*e8b0*/  STL [R1+0xb8], R7 ;  /* 0x0000b80701007387 */ /* 0x0081e80000100800 */
[----:B0-----:R-:W3:Y:S04]  /*e8c0*/  LDL.LU R7, [R1+0x14c8] ;  /* 0x0014c80001077983 */ /* 0x001ee80000300800 */
[----:B------:R-:W4:Y:S01]  /*e8d0*/  LDL R9, [R1+0x470] ;  /* 0x0004700001097983 */ /* 0x000f220000100800 */
[----:B--2---:R-:W-:-:S03]  /*e8e0*/  @P0 IMAD.MOV.U32 R8, RZ, RZ, R24 ;  /* 0x000000ffff080224 */ /* 0x004fc600078e0018 */
[----:B------:R-:W2:Y:S01]  /*e8f0*/  LDL R24, [R1+0x454] ;  /* 0x0004540001187983 */ /* 0x000ea20000100800 */
[----:B---3--:R-:W-:-:S06]  /*e900*/  PRMT R7, RZ, 0x7610, R7 ;  /* 0x00007610ff077816 */ /* 0x008fcc0000000007 */
[----:B----4-:R-:W3:Y:S01]  /*e910*/  @P0 LDG.E.U16 R7, desc[UR8][R8.64] ;  /* 0x0000000808070981 */ /* 0x010ee2000c1e1500 */
[----:B------:R-:W-:-:S03]  /*e920*/  ISETP.GT.AND P1, PT, R6, 0x3d, PT ;  /* 0x0000003d0600780c */ /* 0x000fc60003f24270 */
        /* <DEDUP_REMOVED lines=17> */
[----:B0-----:R-:W3:Y:S01]  /*ea40*/  LDL R7, [R1+0x44c] ;  /* 0x00044c0001077983 */ /* 0x001ee20000100800 */
[----:B------:R-:W-:-:S03]  /*ea50*/  ISETP.GT.AND P0, PT, R6, 0x3e, PT ;  /* 0x0000003e0600780c */ /* 0x000fc60003f04270 */
[----:B----4-:R0:W-:Y:S04]  /*ea60*/  STL [R1+0xac], R28 ;  /* 0x0000ac1c01007387 */ /* 0x0101e80000100800 */
[----:B0-----:R-:W4:Y:S04]  /*ea70*/  LDL.LU R28, [R1+0x14c0] ;  /* 0x0014c000011c7983 */ /* 0x001f280000300800 */
[----:B------:R-:W2:Y:S01]  /*ea80*/  LDL R9, [R1+0x458] ;  /* 0x0004580001097983 */ /* 0x000ea20000100800 */
[----:B------:R-:W-:Y:S01]  /*ea90*/  PRMT R27, RZ, 0x7610, R27 ;  /* 0x00007610ff1b7816 */ /* 0x000fe2000000001b */
[----:B------:R-:W-:-:S05]  /*eaa0*/  @P0 IMAD.MOV.U32 R8, RZ, RZ, R29 ;  /* 0x000000ffff080224 */ /* 0x000fca00078e001d */
[----:B--2---:R0:W2:Y:S04]  /*eab0*/  @P0 LDG.E.U16 R27, desc[UR8][R8.64] ;  /* 0x00000008081b0981 */ /* 0x0040a8000c1e1500 */
[----:B------:R-:W3:Y:S01]  /*eac0*/  LDL R9, [R1+0x450] ;  /* 0x0004500001097983 */ /* 0x000ee20000100800 */
[----:B----4-:R-:W-:Y:S01]  /*ead0*/  PRMT R28, RZ, 0x7610, R28 ;  /* 0x00007610ff1c7816 */ /* 0x010fe2000000001c */
[----:B0-----:R-:W-:Y:S01]  /*eae0*/  @P0 IMAD.MOV.U32 R8, RZ, RZ, R24 ;  /* 0x000000ffff080224 */ /* 0x001fe200078e0018 */
[----:B------:R-:W0:Y:S04]  /*eaf0*/  S2R R29, SR_TID.X ;  /* 0x00000000001d7919 */ /* 0x000e280000002100 */
[----:B---3--:R-:W3:Y:S01]  /*eb00*/  @P0 LDG.E.U16 R28, desc[UR8][R8.64] ;  /* 0x00000008081c0981 */ /* 0x008ee2000c1e1500 */
[----:B0-----:R-:W-:-:S03]  /*eb10*/  LOP3.LUT R29, R29, 0x3f, RZ, 0xc0, !PT ;  /* 0x0000003f1d1d7812 */ /* 0x001fc600078ec0ff */
[----:B--2---:R0:W-:Y:S01]  /*eb20*/  STL [R1+0xa8], R27 ;  /* 0x0000a81b01007387 */ /* 0x0041e20000100800 */
[----:B------:R-:W-:-:S03]  /*eb30*/  ISETP.GT.AND P1, PT, R6, 0x3f, PT ;  /* 0x0000003f0600780c */ /* 0x000fc60003f24270 */
[----:B------:R-:W2:Y:S01]  /*eb40*/  LDL R24, [R1+0x844] ;  /* 0x0008440001187983 */ /* 0x000ea20000100800 */
[----:B------:R-:W-:-:S03]  /*eb50*/  ISETP.GE.AND P0, PT, R29, R6, PT ;  /* 0x000000061d00720c */ /* 0x000fc60003f06270 */
[----:B0-----:R-:W4:Y:S04]  /*eb60*/  LDL R27, [R1+0xa14] ;  /* 0x000a1400011b7983 */ /* 0x001f280000100800 */
[----:B---3--:R0:W-:Y:S04]  /*eb70*/  STL [R1+0xa4], R28 ;  /* 0x0000a41c01007387 */ /* 0x0081e80000100800 */
[----:B0-----:R-:W3:Y:S04]  /*eb80*/  LDL.LU R28, [R1+0x14bc] ;  /* 0x0014bc00011c7983 */ /* 0x001ee80000300800 */
[----:B------:R-:W2:Y:S04]  /*eb90*/  LDL R6, [R1+0x448] ;  /* 0x0004480001067983 */ /* 0x000ea80000100800 */
[----:B------:R-:W4:Y:S01]  /*eba0*/  LDL R29, [R1+0x9ac] ;  /* 0x0009ac00011d7983 */ /* 0x000f220000100800 */
[----:B--2---:R-:W-:-:S04]  /*ebb0*/  @P1 LOP3.LUT R7, R7, R6, RZ, 0x3c, !PT ;  /* 0x0000000607071212 */ /* 0x004fc800078e3cff */
[C---:B------:R-:W-:Y:S02]  /*ebc0*/  @P1 LOP3.LUT R6, R7.reuse, R6, RZ, 0x3c, !PT ;  /* 0x0000000607061212 */ /* 0x040fe400078e3cff */
[----:B---3--:R-:W-:Y:S02]  /*ebd0*/  PRMT R28, RZ, 0x7610, R28 ;  /* 0x00007610ff1c7816 */ /* 0x008fe4000000001c */
        /* <DEDUP_REMOVED lines=11> */
[----:B------:R-:W3:Y:S01]  /*ec90*/  LDL R7, [R1+0xa0c] ;  /* 0x000a0c0001077983 */ /* 0x000ee20000100800 */
[----:B--2---:R-:W-:Y:S01]  /*eca0*/  PRMT R28, RZ, 0x7610, R28 ;  /* 0x00007610ff1c7816 */ /* 0x004fe2000000001c */
[----:B----4-:R-:W-:Y:S01]  /*ecb0*/  @!P0 IMAD.MOV.U32 R6, RZ, RZ, R27 ;  /* 0x000000ffff068224 */ /* 0x010fe200078e001b */
[----:B------:R-:W-:Y:S06]  /*ecc0*/  BAR.SYNC.DEFER_BLOCKING 0x0 ;  /* 0x0000000000007b1d */ /* 0x000fec0000010000 */
[----:B---3--:R-:W2:Y:S04]  /*ecd0*/  @!P0 LDG.E.U16 R28, desc[UR8][R6.64] ;  /* 0x00000008061c8981 */ /* 0x008ea8000c1e1500 */
[----:B------:R0:W-:Y:S04]  /*ece0*/  STL [R1+0x9c], R22 ;  /* 0x00009c1601007387 */ /* 0x0001e80000100800 */
[----:B0-----:R-:W3:Y:S04]  /*ecf0*/  LDL.LU R22, [R1+0x14] ;  /* 0x0000140001167983 */ /* 0x001ee80000300800 */
[----:B------:R-:W4:Y:S04]  /*ed00*/  LDL.LU R27, [R1+0x18] ;  /* 0x00001800011b7983 */ /* 0x000f280000300800 */
[----:B--2---:R0:W-:Y:S04]  /*ed10*/  STL [R1+0x98], R28 ;  /* 0x0000981c01007387 */ /* 0x0041e80000100800 */
[----:B0-----:R-:W2:Y:S04]  /*ed20*/  LDL.LU R28, [R1+0x14b4] ;  /* 0x0014b400011c7983 */ /* 0x001ea80000300800 */
[----:B------:R-:W3:Y:S01]  /*ed30*/  LDL R7, [R1+0x43c] ;  /* 0x00043c0001077983 */ /* 0x000ee20000100800 */
[----:B------:R-:W-:-:S03]  /*ed40*/  @!P0 IMAD.MOV.U32 R6, RZ, RZ, R24 ;  /* 0x000000ffff068224 */ /* 0x000fc600078e0018 */
[----:B------:R-:W4:Y:S01]  /*ed50*/  LDL.LU R24, [R1+0x4] ;  /* 0x0000040001187983 */ /* 0x000f220000300800 */
[----:B--2---:R-:W-:-:S06]  /*ed60*/  PRMT R28, RZ, 0x7610, R28 ;  /* 0x00007610ff1c7816 */ /* 0x004fcc000000001c */
[----:B---3--:R-:W2:Y:S04]  /*ed70*/  @!P0 LDG.E.U16 R28, desc[UR8][R6.64] ;  /* 0x00000008061c8981 */ /* 0x008ea8000c1e1500 */
        /* <DEDUP_REMOVED lines=9> */
[----:B------:R-:W3:Y:S04]  /*ee10*/  LDL R6, [R1+0x968] ;  /* 0x0009680001067983 */ /* 0x000ee80000100800 */
[----:B------:R-:W3:Y:S01]  /*ee20*/  LDL R7, [R1+0x96c] ;  /* 0x00096c0001077983 */ /* 0x000ee20000100800 */
[----:B--2---:R-:W-:-:S02]  /*ee30*/  PRMT R28, RZ, 0x7610, R28 ;  /* 0x00007610ff1c7816 */ /* 0x004fc4000000001c */
[----:B---3--:R-:W-:-:S04]  /*ee40*/  @!P0 LOP3.LUT R7, R7, R6, RZ, 0x3c, !PT ;  /* 0x0000000607078212 */ /* 0x008fc800078e3cff */
[----:B------:R-:W-:-:S04]  /*ee50*/  @!P0 LOP3.LUT R6, R7, R6, RZ, 0x3c, !PT ;  /* 0x0000000607068212 */ /* 0x000fc800078e3cff */
[----:B------:R-:W-:-:S05]  /*ee60*/  @!P0 LOP3.LUT R7, R7, R6, RZ, 0x3c, !PT ;  /* 0x0000000607078212 */ /* 0x000fca00078e3cff */
[----:B------:R-:W2:Y:S04]  /*ee70*/  @!P0 LDG.E.U16 R28, desc[UR8][R6.64] ;  /* 0x00000008061c8981 */ /* 0x000ea8000c1e1500 */
        /* <DEDUP_REMOVED lines=37> */
[----:B------:R-:W2:Y:S04]  /*f0d0*/  LDL R6, [R1+0x9d4] ;  /* 0x0009d40001067983 */ /* 0x000ea80000100800 */
[----:B------:R-:W2:Y:S01]  /*f0e0*/  LDL R7, [R1+0xa08] ;  /* 0x000a080001077983 */ /* 0x000ea20000100800 */
[----:B0-----:R-:W0:Y:S02]  /*f0f0*/  S2R R28, SR_TID.X ;  /* 0x00000000001c7919 */ /* 0x001e240000002100 */
[----:B0-----:R-:W-:-:S05]  /*f100*/  LOP3.LUT R28, R28, 0x3f, RZ, 0xc0, !PT ;  /* 0x0000003f1c1c7812 */ /* 0x001fca00078ec0ff */
[----:B------:R-:W-:-:S05]  /*f110*/  IMAD.SHL.U32 R28, R28, 0x2, RZ ;  /* 0x000000021c1c7824 */ /* 0x000fca00078e00ff */
[----:B------:R0:W-:Y:S02]  /*f120*/  STS.U16 [R28+UR5], R22 ;  /* 0x000000161c007988 */ /* 0x0001e40008000405 */
[----:B0-----:R-:W-:Y:S02]  /*f130*/  PRMT R28, RZ, 0x7610, R28 ;  /* 0x00007610ff1c7816 */ /* 0x001fe4000000001c */
[----:B------:R-:W3:Y:S01]  /*f140*/  LDL.LU R22, [R1+0x1498] ;  /* 0x0014980001167983 */ /* 0x000ee20000300800 */
[----:B--2---:R-:W-:-:S04]  /*f150*/  @!P0 LOP3.LUT R7, R7, R6, RZ, 0x3c, !PT ;  /* 0x0000000607078212 */ /* 0x004fc800078e3cff */
        /* <DEDUP_REMOVED lines=9> */
[----:B----4-:R0:W-:Y:S02]  /*f1f0*/  STS.U16 [R28+UR5+0x80], R27 ;  /* 0x0000801b1c007988 */ /* 0x0101e40008000405 */
[----:B0-----:R-:W-:Y:S02]  /*f200*/  PRMT R28, RZ, 0x7610, R28 ;  /* 0x00007610ff1c7816 */ /* 0x001fe4000000001c */
[----:B------:R-:W4:Y:S01]  /*f210*/  LDL.LU R27, [R1+0x1494] ;  /* 0x00149400011b7983 */ /* 0x000f220000300800 */
[----:B--2---:R-:W-:-:S04]  /*f220*/  @!P0 LOP3.LUT R7, R7, R6, RZ, 0x3c, !PT ;  /* 0x0000000607078212 */ /* 0x004fc800078e3cff */
[----:B------:R-:W-:-:S04]  /*f230*/  @!P0 LOP3.LUT R6, R7, R6, RZ, 0x3c, !PT ;  /* 0x0000000607068212 */ /* 0x000fc800078e3cff */
[----:B------:R-:W-:-:S05]  /*f240*/  @!P0 LOP3.LUT R7, R7, R6, RZ, 0x3c, !PT ;  /* 0x0000000607078212 */ /* 0x000fca00078e3cff */
[----:B------:R-:W2:Y:S04]  /*f250*/  @!P0 LDG.E.U16 R28, desc[UR8][R6.64] ;  /* 0x00000008061c8981 */ /* 0x000ea8000c1e1500 */
[----:B--2---:R0:W-:Y:S04]  /*f260*/  STL [R1+0x74], R28 ;  /* 0x0000741c01007387 */ /* 0x0041e80000100800 */
[----:B------:R-:W2:Y:S04]  /*f270*/  LDL R6, [R1+0x9a0] ;  /* 0x0009a00001067983 */ /* 0x000ea80000100800 */
[----:B------:R-:W2:Y:S01]  /*f280*/  LDL R7, [R1+0x9a4] ;  /* 0x0009a40001077983 */ /* 0x000ea20000100800 */
[----:B0-----:R-:W0:Y:S01]  /*f290*/  S2R R28, SR_TID.X ;  /* 0x00000000001c7919 */ /* 0x001e220000002100 */
[----:B------:R-:W-:-:S02]  /*f2a0*/  PRMT R14, RZ, 0x7610, R14 ;  /* 0x00007610ff0e7816 */ /* 0x000fc4000000000e */
[----:B0-----:R-:W-:-:S05]  /*f2b0*/  LOP3.LUT R28, R28, 0x3f, RZ, 0xc0, !PT ;  /* 0x0000003f1c1c7812 */ /* 0x001fca00078ec0ff */
[----:B------:R-:W-:-:S05]  /*f2c0*/  IMAD.SHL.U32 R28, R28, 0x2, RZ ;  /* 0x000000021c1c7824 */ /* 0x000fca00078e00ff */
[----:B------:R0:W-:Y:S04]  /*f2d0*/  STS.U16 [R28+UR5+0x800], R24 ;  /* 0x000800181c007988 */ /* 0x0001e80008000405 */
[----:B0-----:R-:W3:Y:S01]  /*f2e0*/  LDL.LU R24, [R1+0x1490] ;  /* 0x0014900001187983 */ /* 0x001ee20000300800 */
[----:B--2---:R-:W-:-:S04]  /*f2f0*/  @!P0 LOP3.LUT R7, R7, R6, RZ, 0x3c, !PT ;  /* 0x0000000607078212 */ /* 0x004fc800078e3cff */
[----:B------:R-:W-:-:S04]  /*f300*/  @!P0 LOP3.LUT R6, R7, R6, RZ, 0x3c, !PT ;  /* 0x0000000607068212 */ /* 0x000fc800078e3cff */
[----:B------:R-:W-:-:S05]  /*f310*/  @!P0 LOP3.LUT R7, R7, R6, RZ, 0x3c, !PT ;  /* 0x0000000607078212 */ /* 0x000fca00078e3cff */
[----:B------:R0:W2:Y:S04]  /*f320*/  @!P0 LDG.E.U16 R14, desc[UR8][R6.64] ;  /* 0x00000008060e8981 */ /* 0x0000a8000c1e1500 */
[----:B------:R-:W0:Y:S04]  /*f330*/  LDL R6, [R1+0x960] ;  /* 0x0009600001067983 */ /* 0x000e280000100800 */
[----:B------:R-:W0:Y:S04]  /*f340*/  LDL R7, [R1+0x964] ;  /* 0x0009640001077983 */ /* 0x000e280000100800 */
[----:B------:R1:W-:Y:S02]  /*f350*/  STS.U16 [R28+UR5+0x880], R29 ;  /* 0x0008801d1c007988 */ /* 0x0003e40008000405 */
[----:B-1----:R-:W-:-:S02]  /*f360*/  PRMT R28, RZ, 0x7610, R28 ;  /* 0x00007610ff1c7816 */ /* 0x002fc4000000001c */
[----:B------:R-:W4:Y:S01]  /*f370*/  LDL R29, [R1+0x860] ;  /* 0x00086000011d7983 */ /* 0x000f220000100800 */
[----:B0-----:R-:W-:-:S04]  /*f380*/  @!P0 LOP3.LUT R7, R7, R6, RZ, 0x3c, !PT ;  /* 0x0000000607078212 */ /* 0x001fc800078e3cff */
[----:B------:R-:W-:-:S04]  /*f390*/  @!P0 LOP3.LUT R6, R7, R6, RZ, 0x3c, !PT ;  /* 0x0000000607068212 */ /* 0x000fc800078e3cff */
[----:B------:R-:W-:-:S05]  /*f3a0*/  @!P0 LOP3.LUT R7, R7, R6, RZ, 0x3c, !PT ;  /* 0x0000000607078212 */ /* 0x000fca00078e3cff */
[----:B------:R-:W3:Y:S04]  /*f3b0*/  @!P0 LDG.E.U16 R28, desc[UR8][R6.64] ;  /* 0x00000008061c8981 */ /* 0x000ee8000c1e1500 */
[----:B--2---:R0:W-:Y:S04]  /*f3c0*/  STL [R1+0x70], R14 ;  /* 0x0000700e01007387 */ /* 0x0041e80000100800 */
[----:B0-----:R-:W2:Y:S04]  /*f3d0*/  LDL R14, [R1+0x864] ;  /* 0x00086400010e7983 */ /* 0x001ea80000100800 */
[----:B---3--:R0:W-:Y:S04]  /*f3e0*/  STL [R1+0x6c], R28 ;  /* 0x00006c1c01007387 */ /* 0x0081e80000100800 */
[----:B------:R-:W3:Y:S04]  /*f3f0*/  LDL R6, [R1+0x920] ;  /* 0x0009200001067983 */ /* 0x000ee80000100800 */
[----:B------:R-:W3:Y:S01]  /*f400*/  LDL R7, [R1+0x924] ;  /* 0x0009240001077983 */ /* 0x000ee20000100800 */
[----:B0-----:R-:W0:Y:S02]  /*f410*/  S2R R28, SR_TID.X ;  /* 0x00000000001c7919 */ /* 0x001e240000002100 */
[----:B0-----:R-:W-:-:S05]  /*f420*/  LOP3.LUT R28, R28, 0x3f, RZ, 0xc0, !PT ;  /* 0x0000003f1c1c7812 */ /* 0x001fca00078ec0ff */
[----:B------:R-:W-:-:S05]  /*f430*/  IMAD.SHL.U32 R28, R28, 0x2, RZ ;  /* 0x000000021c1c7824 */ /* 0x000fca00078e00ff */
[----:B------:R0:W-:Y:S02]  /*f440*/  STS.U16 [R28+UR5+0x1000], R24 ;  /* 0x001000181c007988 */ /* 0x0001e40008000405 */
[----:B0-----:R-:W-:Y:S02]  /*f450*/  PRMT R28, RZ, 0x7610, R28 ;  /* 0x00007610ff1c7816 */ /* 0x001fe4000000001c */
[----:B---3--:R-:W-:-:S04]  /*f460*/  @!P0 LOP3.LUT R7, R7, R6, RZ, 0x3c, !PT ;  /* 0x0000000607078212 */ /* 0x008fc800078e3cff */
[----:B------:R-:W-:-:S04]  /*f470*/  @!P0 LOP3.LUT R6, R7, R6, RZ, 0x3c, !PT ;  /* 0x0000000607068212 */ /* 0x000fc800078e3cff */
[----:B------:R-:W-:-:S05]  /*f480*/  @!P0 LOP3.LUT R7, R7, R6, RZ, 0x3c, !PT ;  /* 0x0000000607078212 */ /* 0x000fca00078e3cff */
[----:B------:R-:W3:Y:S04]  /*f490*/  @!P0 LDG.E.U16 R28, desc[UR8][R6.64] ;  /* 0x00000008061c8981 */ /* 0x000ee8000c1e1500 */
[----:B---3--:R0:W-:Y:S04]  /*f4a0*/  STL [R1+0x68], R28 ;  /* 0x0000681c01007387 */ /* 0x0081e80000100800 */
[----:B------:R-:W3:Y:S04]  /*f4b0*/  LDL R6, [R1+0x8e0] ;  /* 0x0008e00001067983 */ /* 0x000ee80000100800 */
[----:B------:R-:W3:Y:S01]  /*f4c0*/  LDL R7, [R1+0x8e4] ;  /* 0x0008e40001077983 */ /* 0x000ee20000100800 */
[----:B0-----:R-:W0:Y:S02]  /*f4d0*/  S2R R28, SR_TID.X ;  /* 0x00000000001c7919 */ /* 0x001e240000002100 */
[----:B0-----:R-:W-:-:S05]  /*f4e0*/  LOP3.LUT R28, R28, 0x3f, RZ, 0xc0, !PT ;  /* 0x0000003f1c1c7812 */ /* 0x001fca00078ec0ff */
[----:B------:R-:W-:-:S05]  /*f4f0*/  IMAD.SHL.U32 R28, R28, 0x2, RZ ;  /* 0x000000021c1c7824 */ /* 0x000fca00078e00ff */
[----:B----4-:R0:W-:Y:S02]  /*f500*/  STS.U16 [R28+UR5+0x1080], R27 ;  /* 0x0010801b1c007988 */ /* 0x0101e40008000405 */
        /* <DEDUP_REMOVED lines=16> */
[----:B------:R2:W3:Y:S02]  /*f610*/  @!P0 LDG.E.U16 R28, desc[UR8][R6.64] ;  /* 0x00000008061c8981 */ /* 0x0004e4000c1e1500 */
[----:B--2---:R-:W-:Y:S02]  /*f620*/  @!P0 IMAD.MOV.U32 R6, RZ, RZ, R14 ;  /* 0x000000ffff068224 */ /* 0x004fe400078e000e */
[----:B------:R-:W-:Y:S01]  /*f630*/  @!P0 IMAD.MOV.U32 R7, RZ, RZ, R29 ;  /* 0x000000ffff078224 */ /* 0x000fe200078e001d */
[----:B---3--:R0:W-:Y:S04]  /*f640*/  STL [R1+0x60], R28 ;  /* 0x0000601c01007387 */ /* 0x0081e80000100800 */
[----:B------:R-:W2:Y:S04]  /*f650*/  LDL R29, [R1+0x958] ;  /* 0x00095800011d7983 */ /* 0x000ea80000100800 */
[----:B------:R-:W3:Y:S01]  /*f660*/  LDL R14, [R1+0x95c] ;  /* 0x00095c00010e7983 */ /* 0x000ee20000100800 */
[----:B0-----:R-:W0:Y:S02]  /*f670*/  S2R R28, SR_TID.X ;  /* 0x00000000001c7919 */ /* 0x001e240000002100 */
[----:B0-----:R-:W-:-:S05]  /*f680*/  LOP3.LUT R28, R28, 0x3f, RZ, 0xc0, !PT ;  /* 0x0000003f1c1c7812 */ /* 0x001fca00078ec0ff */
[----:B------:R-:W-:-:S05]  /*f690*/  IMAD.SHL.U32 R28, R28, 0x2, RZ ;  /* 0x000000021c1c7824 */ /* 0x000fca00078e00ff */
[----:B------:R0:W-:Y:S02]  /*f6a0*/  STS.U16 [R28+UR5+0x1880], R23 ;  /* 0x001880171c007988 */ /* 0x0001e40008000405 */
[----:B0-----:R-:W-:-:S06]  /*f6b0*/  PRMT R28, RZ, 0x7610, R28 ;  /* 0x00007610ff1c7816 */ /* 0x001fcc000000001c */
[----:B------:R-:W4:Y:S04]  /*f6c0*/  @!P0 LDG.E.U16 R28, desc[UR8][R6.64] ;  /* 0x00000008061c8981 */ /* 0x000f28000c1e1500 */
[----:B----4-:R0:W-:Y:S04]  /*f6d0*/  STL [R1+0x5c], R28 ;  /* 0x00005c1c01007387 */ /* 0x0101e80000100800 */
[----:B------:R-:W4:Y:S04]  /*f6e0*/  LDL R6, [R1+0x9dc] ;  /* 0x0009dc0001067983 */ /* 0x000f280000100800 */
[----:B------:R-:W4:Y:S01]  /*f6f0*/  LDL R7, [R1+0xa10] ;  /* 0x000a100001077983 */ /* 0x000f220000100800 */
[----:B0-----:R-:W0:Y:S02]  /*f700*/  S2R R28, SR_TID.X ;  /* 0x00000000001c7919 */ /* 0x001e240000002100 */
[----:B0-----:R-:W-:-:S05]  /*f710*/  LOP3.LUT R28, R28, 0x3f, RZ, 0xc0, !PT ;  /* 0x0000003f1c1c7812 */ /* 0x001fca00078ec0ff */
[----:B------:R-:W-:-:S05]  /*f720*/  IMAD.SHL.U32 R28, R28, 0x2, RZ ;  /* 0x000000021c1c7824 */ /* 0x000fca00078e00ff */
[----:B------:R0:W-:Y:S02]  /*f730*/  STS.U16 [R28+UR5+0x2000], R16 ;  /* 0x002000101c007988 */ /* 0x0001e40008000405 */
[----:B0-----:R-:W-:Y:S02]  /*f740*/  PRMT R28, RZ, 0x7610, R28 ;  /* 0x00007610ff1c7816 */ /* 0x001fe4000000001c */
[----:B----4-:R-:W-:-:S04]  /*f750*/  @!P0 LOP3.LUT R7, R7, R6, RZ, 0x3c, !PT ;  /* 0x0000000607078212 */ /* 0x010fc800078e3cff */
[----:B------:R-:W-:-:S04]  /*f760*/  @!P0 LOP3.LUT R6, R7, R6, RZ, 0x3c, !PT ;  /* 0x0000000607068212 */ /* 0x000fc800078e3cff */
[----:B------:R-:W-:-:S05]  /*f770*/  @!P0 LOP3.LUT R7, R7, R6, RZ, 0x3c, !PT ;  /* 0x0000000607078212 */ /* 0x000fca00078e3cff */
        /* <DEDUP_REMOVED lines=13> */
[----:B----4-:R-:W-:Y:S04]  /*f850*/  STL [R1+0x54], R28 ;  /* 0x0000541c01007387 */ /* 0x010fe80000100800 */
[----:B------:R-:W4:Y:S04]  /*f860*/  LDL R6, [R1+0x998] ;  /* 0x0009980001067983 */ /* 0x000f280000100800 */
[----:B------:R-:W4:Y:S01]  /*f870*/  LDL R7, [R1+0x99c] ;  /* 0x00099c0001077983 */ /* 0x000f220000100800 */
[----:B------:R-:W-:-:S02]  /*f880*/  PRMT R15, RZ, 0x7610, R15 ;  /* 0x00007610ff0f7816 */ /* 0x000fc4000000000f */
[----:B----4-:R-:W-:-:S04]  /*f890*/  @!P0 LOP3.LUT R7, R7, R6, RZ, 0x3c, !PT ;  /* 0x0000000607078212 */ /* 0x010fc800078e3cff */
[----:B------:R-:W-:-:S04]  /*f8a0*/  @!P0 LOP3.LUT R6, R7, R6, RZ, 0x3c, !PT ;  /* 0x0000000607068212 */ /* 0x000fc800078e3cff */
[----:B------:R-:W-:-:S05]  /*f8b0*/  @!P0 LOP3.LUT R7, R7, R6, RZ, 0x3c, !PT ;  /* 0x0000000607078212 */ /* 0x000fca00078e3cff */
[----:B------:R3:W4:Y:S01]  /*f8c0*/  @!P0 LDG.E.U16 R15, desc[UR8][R6.64] ;  /* 0x00000008060f8981 */ /* 0x000722000c1e1500 */
[----:B------:R-:W-:Y:S01]  /*f8d0*/  PRMT R21, RZ, 0x7610, R21 ;  /* 0x00007610ff157816 */ /* 0x000fe20000000015 */
[----:B---3--:R-:W-:Y:S02]  /*f8e0*/  @!P0 IMAD.MOV.U32 R6, RZ, RZ, R14 ;  /* 0x000000ffff068224 */ /* 0x008fe400078e000e */
[----:B--2---:R-:W-:-:S05]  /*f8f0*/  @!P0 IMAD.MOV.U32 R7, RZ, RZ, R29 ;  /* 0x000000ffff078224 */ /* 0x004fca00078e001d */
[----:B------:R0:W2:Y:S04]  /*f900*/  @!P0 LDG.E.U16 R21, desc[UR8][R6.64] ;  /* 0x0000000806158981 */ /* 0x0000a8000c1e1500 */
[----:B----4-:R1:W-:Y:S04]  /*f910*/  STL [R1+0x50], R15 ;  /* 0x0000500f01007387 */ /* 0x0103e80000100800 */
[----:B-1----:R-:W3:Y:S04]  /*f920*/  LDL.LU R15, [R1+0x24] ;  /* 0x00002400010f7983 */ /* 0x002ee80000300800 */
[----:B------:R-:W4:Y:S04]  /*f930*/  LDL R29, [R1+0x89c] ;  /* 0x00089c00011d7983 */ /* 0x000f280000100800 */
[----:B------:R-:W3:Y:S04]  /*f940*/  LDL.LU R14, [R1+0x28] ;  /* 0x00002800010e7983 */ /* 0x000ee80000300800 */
[----:B------:R-:W0:Y:S04]  /*f950*/  LDL R6, [R1+0x918] ;  /* 0x0009180001067983 */ /* 0x000e280000100800 */
[----:B------:R-:W0:Y:S01]  /*f960*/  LDL R7, [R1+0x91c] ;  /* 0x00091c0001077983 */ /* 0x000e220000100800 */
[----:B------:R-:W-:Y:S01]  /*f970*/  PRMT R20, RZ, 0x7610, R20 ;  /* 0x00007610ff147816 */ /* 0x000fe20000000014 */
[----:B------:R-:W1:Y:S01]  /*f980*/  S2R R28, SR_TID.X ;  /* 0x00000000001c7919 */ /* 0x000e620000002100 */
[----:B0-----:R-:W-:-:S04]  /*f990*/  @!P0 LOP3.LUT R7, R7, R6, RZ, 0x3c, !PT ;  /* 0x0000000607078212 */ /* 0x001fc800078e3cff */
[----:B------:R-:W-:-:S04]  /*f9a0*/  @!P0 LOP3.LUT R6, R7, R6, RZ, 0x3c, !PT ;  /* 0x0000000607068212 */ /* 0x000fc800078e3cff */
[----:B------:R-:W-:-:S05]  /*f9b0*/  @!P0 LOP3.LUT R7, R7, R6, RZ, 0x3c, !PT ;  /* 0x0000000607078212 */ /* 0x000fca00078e3cff */
[----:B------:R-:W4:Y:S01]  /*f9c0*/  @!P0 LDG.E.U16 R20, desc[UR8][R6.64] ;  /* 0x0000000806148981 */ /* 0x000f22000c1e1500 */
[----:B-1----:R-:W-:-:S05]  /*f9d0*/  LOP3.LUT R28, R28, 0x3f, RZ, 0xc0, !PT ;  /* 0x0000003f1c1c7812 */ /* 0x002fca00078ec0ff */
[----:B------:R-:W-:Y:S01]  /*f9e0*/  IMAD.SHL.U32 R28, R28, 0x2, RZ ;  /* 0x000000021c1c7824 */ /* 0x000fe200078e00ff */
[----:B--2---:R0:W-:Y:S04]  /*f9f0*/  STL [R1+0x4c], R21 ;  /* 0x00004c1501007387 */ /* 0x0041e80000100800 */
[----:B------:R1:W-:Y:S04]  /*fa00*/  STS.U16 [R28+UR5+0x3000], R5 ;  /* 0x003000051c007988 */ /* 0x0003e80008000405 */
[----:B0-----:R-:W2:Y:S04]  /*fa10*/  LDL.LU R21, [R1+0x1c] ;  /* 0x00001c0001157983 */ /* 0x001ea80000300800 */
[----:B-1----:R-:W3:Y:S04]  /*fa20*/  LDL R5, [R1+0x8dc] ;  /* 0x0008dc0001057983 */ /* 0x002ee80000100800 */
[----:B------:R-:W-:Y:S04]  /*fa30*/  STS.U16 [R28+UR5+0x3080], R4 ;  /* 0x003080041c007988 */ /* 0x000fe80008000405 */
[----:B----4-:R0:W-:Y:S04]  /*fa40*/  STL [R1+0x48], R20 ;  /* 0x0000481401007387 */ /* 0x0101e80000100800 */
[----:B0-----:R-:W4:Y:S04]  /*fa50*/  LDL.LU R20, [R1+0x20] ;  /* 0x0000200001147983 */ /* 0x001f280000300800 */
[----:B------:R-:W3:Y:S01]  /*fa60*/  LDL R4, [R1+0x8d8] ;  /* 0x0008d80001047983 */ /* 0x000ee20000100800 */
[----:B------:R-:W-:-:S02]  /*fa70*/  PRMT R26, RZ, 0x7610, R26 ;  /* 0x00007610ff1a7816 */ /* 0x000fc4000000001a */
[----:B---3--:R-:W-:-:S04]  /*fa80*/  @!P0 LOP3.LUT R5, R5, R4, RZ, 0x3c, !PT ;  /* 0x0000000405058212 */ /* 0x008fc800078e3cff */
[----:B------:R-:W-:-:S04]  /*fa90*/  @!P0 LOP3.LUT R4, R5, R4, RZ, 0x3c, !PT ;  /* 0x0000000405048212 */ /* 0x000fc800078e3cff */
[----:B------:R-:W-:-:S05]  /*faa0*/  @!P0 LOP3.LUT R5, R5, R4, RZ, 0x3c, !PT ;  /* 0x0000000405058212 */ /* 0x000fca00078e3cff */
[----:B------:R0:W3:Y:S04]  /*fab0*/  @!P0 LDG.E.U16 R26, desc[UR8][R4.64] ;  /* 0x00000008041a8981 */ /* 0x0000e8000c1e1500 */
[----:B------:R-:W2:Y:S01]  /*fac0*/  LDL R5, [R1+0x898] ;  /* 0x0008980001057983 */ /* 0x000ea20000100800 */
[----:B0-----:R-:W-:-:S03]  /*fad0*/  @!P0 IMAD.MOV.U32 R4, RZ, RZ, R29 ;  /* 0x000000ffff048224 */ /* 0x001fc600078e001d */
[----:B------:R-:W-:Y:S04]  /*fae0*/  STS.U16 [R28+UR5+0x2800], R13 ;  /* 0x0028000d1c007988 */ /* 0x000fe80008000405 */
[----:B------:R-:W-:Y:S04]  /*faf0*/  STS.U16 [R28+UR5+0x2880], R12 ;  /* 0x0028800c1c007988 */ /* 0x000fe80008000405 */
[----:B------:R0:W-:Y:S02]  /*fb00*/  STS.U16 [R28+UR5+0x3800], R3 ;  /* 0x003800031c007988 */ /* 0x0001e40008000405 */
[----:B0-----:R-:W-:-:S06]  /*fb10*/  PRMT R28, RZ, 0x7610, R28 ;  /* 0x00007610ff1c7816 */ /* 0x001fcc000000001c */
[----:B--2---:R-:W2:Y:S04]  /*fb20*/  @!P0 LDG.E.U16 R28, desc[UR8][R4.64] ;  /* 0x00000008041c8981 */ /* 0x004ea8000c1e1500 */
[----:B---3--:R0:W-:Y:S04]  /*fb30*/  STL [R1+0x44], R26 ;  /* 0x0000441a01007387 */ /* 0x0081e80000100800 */
[----:B0-----:R-:W3:Y:S04]  /*fb40*/  LDL.LU R26, [R1+0xc] ;  /* 0x00000c00011a7983 */ /* 0x001ee80000300800 */
[----:B------:R-:W4:Y:S04]  /*fb50*/  LDL R3, [R1+0x9d8] ;  /* 0x0009d80001037983 */ /* 0x000f280000100800 */
[----:B------:R-:W3:Y:S04]  /*fb60*/  LDL.LU R29, [R1+0x10] ;  /* 0x00001000011d7983 */ /* 0x000ee80000300800 */
[----:B--2---:R0:W-:Y:S02]  /*fb70*/  STL [R1+0x40], R28 ;  /* 0x0000401c01007387 */ /* 0x0041e40000100800 */
[----:B0-----:R-:W0:Y:S02]  /*fb80*/  S2R R28, SR_TID.X ;  /* 0x00000000001c7919 */ /* 0x001e240000002100 */
[----:B0-----:R-:W-:-:S05]  /*fb90*/  LOP3.LUT R28, R28, 0x3f, RZ, 0xc0, !PT ;  /* 0x0000003f1c1c7812 */ /* 0x001fca00078ec0ff */
[----:B------:R-:W-:-:S05]  /*fba0*/  IMAD.SHL.U32 R28, R28, 0x2, RZ ;  /* 0x000000021c1c7824 */ /* 0x000fca00078e00ff */
[----:B------:R0:W-:Y:S04]  /*fbb0*/  STS.U16 [R28+UR5+0x3880], R2 ;  /* 0x003880021c007988 */ /* 0x0001e80008000405 */
[----:B0-----:R-:W4:Y:S01]  /*fbc0*/  LDL R2, [R1+0x85c] ;  /* 0x00085c0001027983 */ /* 0x001f220000100800 */
[----:B------:R-:W-:Y:S01]  /*fbd0*/  PRMT R25, RZ, 0x7610, R25 ;  /* 0x00007610ff197816 */ /* 0x000fe20000000019 */
[----:B------:R-:W0:Y:S01]  /*fbe0*/  S2R R28, SR_TID.X ;  /* 0x00000000001c7919 */ /* 0x000e220000002100 */
[----:B----4-:R-:W-:-:S04]  /*fbf0*/  @!P0 LOP3.LUT R3, R3, R2, RZ, 0x3c, !PT ;  /* 0x0000000203038212 */ /* 0x010fc800078e3cff */
[----:B------:R-:W-:-:S04]  /*fc00*/  @!P0 LOP3.LUT R2, R3, R2, RZ, 0x3c, !PT ;  /* 0x0000000203028212 */ /* 0x000fc800078e3cff */
[----:B------:R-:W-:-:S05]  /*fc10*/  @!P0 LOP3.LUT R3, R3, R2, RZ, 0x3c, !PT ;  /* 0x0000000203038212 */ /* 0x000fca00078e3cff */
[----:B------:R-:W2:Y:S01]  /*fc20*/  @!P0 LDG.E.U16 R25, desc[UR8][R2.64] ;  /* 0x0000000802198981 */ /* 0x000ea2000c1e1500 */
[----:B0-----:R-:W-:-:S05]  /*fc30*/  LOP3.LUT R28, R28, 0x3f, RZ, 0xc0, !PT ;  /* 0x0000003f1c1c7812 */ /* 0x001fca00078ec0ff */
[----:B------:R-:W-:Y:S01]  /*fc40*/  IMAD.SHL.U32 R28, R28, 0x2, RZ ;  /* 0x000000021c1c7824 */ /* 0x000fe200078e00ff */
[----:B------:R-:W4:Y:S04]  /*fc50*/  LDL R2, [R1+0x9e4] ;  /* 0x0009e40001027983 */ /* 0x000f280000100800 */
[----:B------:R-:W-:Y:S01]  /*fc60*/  LOP3.LUT R28, R28, 0x10, RZ, 0x3c, !PT ;  /* 0x000000101c1c7812 */ /* 0x000fe200078e3cff */
[----:B------:R-:W4:Y:S04]  /*fc70*/  LDL R3, [R1+0xa28] ;  /* 0x000a280001037983 */ /* 0x000f280000100800 */
[----:B------:R-:W-:Y:S04]  /*fc80*/  STS.U16 [R28+UR5+0x100], R15 ;  /* 0x0001000f1c007988 */ /* 0x000fe80008000405 */
[----:B--2---:R0:W-:Y:S04]  /*fc90*/  STL [R1+0x3c], R25 ;  /* 0x00003c1901007387 */ /* 0x0041e80000100800 */
[----:B0-----:R-:W2:Y:S04]  /*fca0*/  LDL.LU R25, [R1] ;  /* 0x0000000001197983 */ /* 0x001ea80000300800 */
[----:B------:R-:W3:Y:S01]  /*fcb0*/  LDL.LU R15, [R1+0x148c] ;  /* 0x00148c00010f7983 */ /* 0x000ee20000300800 */
[----:B----4-:R-:W-:-:S04]  /*fcc0*/  @!P0 LOP3.LUT R3, R3, R2, RZ, 0x3c, !PT ;  /* 0x0000000203038212 */ /* 0x010fc800078e3cff */
[----:B------:R-:W-:-:S04]  /*fcd0*/  @!P0 LOP3.LUT R2, R3, R2, RZ, 0x3c, !PT ;  /* 0x0000000203028212 */ /* 0x000fc800078e3cff */
[----:B------:R-:W-:Y:S02]  /*fce0*/  @!P0 LOP3.LUT R3, R3, R2, RZ, 0x3c, !PT ;  /* 0x0000000203038212 */ /* 0x000fe400078e3cff */
[----:B---3--:R-:W-:-:S06]  /*fcf0*/  PRMT R15, RZ, 0x7610, R15 ;  /* 0x00007610ff0f7816 */ /* 0x008fcc000000000f */
[----:B------:R-:W3:Y:S04]  /*fd00*/  @!P0 LDG.E.U16 R15, desc[UR8][R2.64] ;  /* 0x00000008020f8981 */ /* 0x000ee8000c1e1500 */
[----:B------:R-:W-:Y:S04]  /*fd10*/  STS.U16 [R28+UR5+0x180], R14 ;  /* 0x0001800e1c007988 */ /* 0x000fe80008000405 */
[----:B---3--:R0:W-:Y:S04]  /*fd20*/  STL [R1+0x38], R15 ;  /* 0x0000380f01007387 */ /* 0x0081e80000100800 */
[----:B0-----:R-:W3:Y:S04]  /*fd30*/  LDL.LU R15, [R1+0x1488] ;  /* 0x00148800010f7983 */ /* 0x001ee80000300800 */
[----:B------:R-:W4:Y:S04]  /*fd40*/  LDL R2, [R1+0x838] ;  /* 0x0008380001027983 */ /* 0x000f280000100800 */
[----:B------:R-:W4:Y:S04]  /*fd50*/  LDL R3, [R1+0x9c8] ;  /* 0x0009c80001037983 */ /* 0x000f280000100800 */
[----:B------:R-:W2:Y:S01]  /*fd60*/  LDL.LU R14, [R1+0x1484] ;  /* 0x00148400010e7983 */ /* 0x000ea20000300800 */
[----:B----4-:R-:W-:-:S04]  /*fd70*/  @!P0 LOP3.LUT R3, R3, R2, RZ, 0x3c, !PT ;  /* 0x0000000203038212 */ /* 0x010fc800078e3cff */
[C---:B------:R-:W-:Y:S02]  /*fd80*/  @!P0 LOP3.LUT R2, R3.reuse, R2, RZ, 0x3c, !PT ;  /* 0x0000000203028212 */ /* 0x040fe400078e3cff */
[----:B--2---:R-:W-:Y:S02]  /*fd90*/  PRMT R14, RZ, 0x7610, R14 ;  /* 0x00007610ff0e7816 */ /* 0x004fe4000000000e */
[----:B------:R-:W-:-:S05]  /*fda0*/  @!P0 LOP3.LUT R3, R3, R2, RZ, 0x3c, !PT ;  /* 0x0000000203038212 */ /* 0x000fca00078e3cff */
[----:B------:R-:W2:Y:S04]  /*fdb0*/  @!P0 LDG.E.U16 R14, desc[UR8][R2.64] ;  /* 0x00000008020e8981 */ /* 0x000ea8000c1e1500 */
[----:B------:R-:W-:Y:S04]  /*fdc0*/  STS.U16 [R28+UR5+0x900], R21 ;  /* 0x000900151c007988 */ /* 0x000fe80008000405 */
[----:B--2---:R0:W-:Y:S04]  /*fdd0*/  STL [R1+0x34], R14 ;  /* 0x0000340e01007387 */ /* 0x0041e80000100800 */
[----:B0-----:R-:W2:Y:S04]  /*fde0*/  LDL.LU R14, [R1+0x1480] ;  /* 0x00148000010e7983 */ /* 0x001ea80000300800 */
[----:B------:R-:W4:Y:S04]  /*fdf0*/  LDL R2, [R1+0x990] ;  /* 0x0009900001027983 */ /* 0x000f280000100800 */
[----:B------:R-:W4:Y:S04]  /*fe00*/  LDL R3, [R1+0x994] ;  /* 0x0009940001037983 */ /* 0x000f280000100800 */
[----:B------:R-:W3:Y:S01]  /*fe10*/  LDL.LU R21, [R1+0x147c] ;  /* 0x00147c0001157983 */ /* 0x000ee20000300800 */
[----:B----4-:R-:W-:-:S04]  /*fe20*/  @!P0 LOP3.LUT R3, R3, R2, RZ, 0x3c, !PT ;  /* 0x0000000203038212 */ /* 0x010fc800078e3cff */
[C---:B------:R-:W-:Y:S02]  /*fe30*/  @!P0 LOP3.LUT R2, R3.reuse, R2, RZ, 0x3c, !PT ;  /* 0x0000000203028212 */ /* 0x040fe400078e3cff */
[----:B---3--:R-:W-:Y:S02]  /*fe40*/  PRMT R21, RZ, 0x7610, R21 ;  /* 0x00007610ff157816 */ /* 0x008fe40000000015 */
[----:B------:R-:W-:-:S05]  /*fe50*/  @!P0 LOP3.LUT R3, R3, R2, RZ, 0x3c, !PT ;  /* 0x0000000203038212 */ /* 0x000fca00078e3cff */
        /* <DEDUP_REMOVED lines=34> */
[----:B--2---:R0:W-:Y:S04]  /*10080*/  STL [R1+0x14], R29 ;  /* 0x0000141d01007387 */ /* 0x0041e80000100800 */
[----:B0-----:R-:W2:Y:S04]  /*10090*/  LDL.LU R29, [R1+0x1460] ;  /* 0x00146000011d7983 */ /* 0x001ea80000300800 */
[----:B------:R-:W4:Y:S04]  /*100a0*/  LDL R2, [R1+0x890] ;  /* 0x0008900001027983 */ /* 0x000f280000100800 */
[----:B------:R-:W4:Y:S01]  /*100b0*/  LDL R3, [R1+0x894] ;  /* 0x0008940001037983 */ /* 0x000f220000100800 */
[----:B---3--:R-:W-:-:S02]  /*100c0*/  PRMT R26, RZ, 0x7610, R26 ;  /* 0x00007610ff1a7816 */ /* 0x008fc4000000001a */
[----:B----4-:R-:W-:-:S04]  /*100d0*/  @!P0 LOP3.LUT R3, R3, R2, RZ, 0x3c, !PT ;  /* 0x0000000203038212 */ /* 0x010fc800078e3cff */
[----:B------:R-:W-:-:S04]  /*100e0*/  @!P0 LOP3.LUT R2, R3, R2, RZ, 0x3c, !PT ;  /* 0x0000000203028212 */ /* 0x000fc800078e3cff */
[----:B------:R-:W-:-:S05]  /*100f0*/  @!P0 LOP3.LUT R3, R3, R2, RZ, 0x3c, !PT ;  /* 0x0000000203038212 */ /* 0x000fca00078e3cff */
[----:B------:R-:W3:Y:S04]  /*10100*/  @!P0 LDG.E.U16 R26, desc[UR8][R2.64] ;  /* 0x00000008021a8981 */ /* 0x000ee8000c1e1500 */
[----:B---3--:R0:W-:Y:S04]  /*10110*/  STL [R1+0xc], R26 ;  /* 0x00000c1a01007387 */ /* 0x0081e80000100800 */
[----:B0-----:R-:W3:Y:S04]  /*10120*/  LDL.LU R26, [R1+0x145c] ;  /* 0x00145c00011a7983 */ /* 0x001ee80000300800 */
[----:B------:R-:W4:Y:S04]  /*10130*/  LDL R2, [R1+0x858] ;  /* 0x0008580001027983 */ /* 0x000f280000100800 */
[----:B------:R-:W4:Y:S01]  /*10140*/  LDL R3, [R1+0x9e0] ;  /* 0x0009e00001037983 */ /* 0x000f220000100800 */
[----:B------:R-:W-:-:S03]  /*10150*/  PRMT R24, RZ, 0x7610, R24 ;  /* 0x00007610ff187816 */ /* 0x000fc60000000018 */
[----:B--2---:R-:W-:Y:S04]  /*10160*/  STS.U16 [R28+UR5+0x1900], R29 ;  /* 0x0019001d1c007988 */ /* 0x004fe80008000405 */
[----:B------:R0:W-:Y:S04]  /*10170*/  STS.U16 [R28+UR5+0x1980], R25 ;  /* 0x001980191c007988 */ /* 0x0001e80008000405 */
[----:B0-----:R-:W2:Y:S01]  /*10180*/  LDL.LU R25, [R1+0x1458] ;  /* 0x0014580001197983 */ /* 0x001ea20000300800 */
[----:B----4-:R-:W-:-:S04]  /*10190*/  @!P0 LOP3.LUT R3, R3, R2, RZ, 0x3c, !PT ;  /* 0x0000000203038212 */ /* 0x010fc800078e3cff */
[----:B------:R-:W-:-:S04]  /*101a0*/  @!P0 LOP3.LUT R2, R3, R2, RZ, 0x3c, !PT ;  /* 0x0000000203028212 */ /* 0x000fc800078e3cff */
[----:B------:R-:W-:-:S05]  /*101b0*/  @!P0 LOP3.LUT R3, R3, R2, RZ, 0x3c, !PT ;  /* 0x0000000203038212 */ /* 0x000fca00078e3cff */
[----:B------:R-:W4:Y:S04]  /*101c0*/  @!P0 LDG.E.U16 R24, desc[UR8][R2.64] ;  /* 0x0000000802188981 */ /* 0x000f28000c1e1500 */
[----:B------:R-:W3:Y:S04]  /*101d0*/  LDL R2, [R1+0x9ec] ;  /* 0x0009ec0001027983 */ /* 0x000ee80000100800 */
[----:B------:R-:W3:Y:S01]  /*101e0*/  LDL R3, [R1+0xa24] ;  /* 0x000a240001037983 */ /* 0x000ee20000100800 */
[----:B------:R-:W-:-:S03]  /*101f0*/  PRMT R12, RZ, 0x7610, R12 ;  /* 0x00007610ff0c7816 */ /* 0x000fc6000000000c */
[----:B----4-:R-:W-:Y:S01]  /*10200*/  STL [R1+0x13f8], R24 ;  /* 0x0013f81801007387 */ /* 0x010fe20000100800 */
[----:B---3--:R-:W-:-:S04]  /*10210*/  @!P0 LOP3.LUT R3, R3, R2, RZ, 0x3c, !PT ;  /* 0x0000000203038212 */ /* 0x008fc800078e3cff */
[----:B------:R-:W-:-:S04]  /*10220*/  @!P0 LOP3.LUT R2, R3, R2, RZ, 0x3c, !PT ;  /* 0x0000000203028212 */ /* 0x000fc800078e3cff */
[----:B------:R-:W-:-:S05]  /*10230*/  @!P0 LOP3.LUT R3, R3, R2, RZ, 0x3c, !PT ;  /* 0x0000000203038212 */ /* 0x000fca00078e3cff */
[----:B------:R-:W3:Y:S04]  /*10240*/  @!P0 LDG.E.U16 R12, desc[UR8][R2.64] ;  /* 0x00000008020c8981 */ /* 0x000ee8000c1e1500 */
[----:B------:R-:W4:Y:S04]  /*10250*/  LDL R2, [R1+0x834] ;  /* 0x0008340001027983 */ /* 0x000f280000100800 */
[----:B------:R-:W4:Y:S04]  /*10260*/  LDL R3, [R1+0x9c4] ;  /* 0x0009c40001037983 */ /* 0x000f280000100800 */
[----:B---3--:R0:W-:Y:S01]  /*10270*/  STL [R1+0x13fc], R12 ;  /* 0x0013fc0c01007387 */ /* 0x0081e20000100800 */
[----:B----4-:R-:W-:-:S04]  /*10280*/  @!P0 LOP3.LUT R3, R3, R2, RZ, 0x3c, !PT ;  /* 0x0000000203038212 */ /* 0x010fc800078e3cff */
[C---:B------:R-:W-:Y:S02]  /*10290*/  @!P0 LOP3.LUT R2, R3.reuse, R2, RZ, 0x3c, !PT ;  /* 0x0000000203028212 */ /* 0x040fe400078e3cff */
[----:B0-----:R-:W-:Y:S02]  /*102a0*/  PRMT R12, RZ, 0x7610, R12 ;  /* 0x00007610ff0c7816 */ /* 0x001fe4000000000c */
[----:B------:R-:W-:-:S05]  /*102b0*/  @!P0 LOP3.LUT R3, R3, R2, RZ, 0x3c, !PT ;  /* 0x0000000203038212 */ /* 0x000fca00078e3cff */
[----:B------:R0:W3:Y:S04]  /*102c0*/  @!P0 LDG.E.U16 R12, desc[UR8][R2.64] ;  /* 0x00000008020c8981 */ /* 0x0000e8000c1e1500 */
[----:B------:R-:W0:Y:S04]  /*102d0*/  LDL R2, [R1+0x988] ;  /* 0x0009880001027983 */ /* 0x000e280000100800 */
[----:B------:R-:W0:Y:S01]  /*102e0*/  LDL R3, [R1+0x98c] ;  /* 0x00098c0001037983 */ /* 0x000e220000100800 */
[----:B------:R-:W-:Y:S02]  /*102f0*/  PRMT R21, RZ, 0x7610, R21 ;  /* 0x00007610ff157816 */ /* 0x000fe40000000015 */
[----:B0-----:R-:W-:-:S04]  /*10300*/  @!P0 LOP3.LUT R3, R3, R2, RZ, 0x3c, !PT ;  /* 0x0000000203038212 */ /* 0x001fc800078e3cff */
[----:B------:R-:W-:-:S04]  /*10310*/  @!P0 LOP3.LUT R2, R3, R2, RZ, 0x3c, !PT ;  /* 0x0000000203028212 */ /* 0x000fc800078e3cff */
[----:B------:R-:W-:-:S05]  /*10320*/  @!P0 LOP3.LUT R3, R3, R2, RZ, 0x3c, !PT ;  /* 0x0000000203038212 */ /* 0x000fca00078e3cff */
[----:B------:R-:W4:Y:S04]  /*10330*/  @!P0 LDG.E.U16 R21, desc[UR8][R2.64] ;  /* 0x0000000802158981 */ /* 0x000f28000c1e1500 */
[----:B---3--:R0:W-:Y:S04]  /*10340*/  STL [R1+0x28], R12 ;  /* 0x0000280c01007387 */ /* 0x0081e80000100800 */
[----:B0-----:R-:W3:Y:S04]  /*10350*/  LDL R12, [R1+0x8cc] ;  /* 0x0008cc00010c7983 */ /* 0x001ee80000100800 */
[----:B----4-:R0:W-:Y:S04]  /*10360*/  STL [R1+0x24], R21 ;  /* 0x0000241501007387 */ /* 0x0101e80000100800 */
[----:B0-----:R-:W4:Y:S04]  /*10370*/  LDL.LU R21, [R1+0x1454] ;  /* 0x0014540001157983 */ /* 0x001f280000300800 */
[----:B------:R-:W2:Y:S04]  /*10380*/  LDL R2, [R1+0x948] ;  /* 0x0009480001027983 */ /* 0x000ea80000100800 */
[----:B------:R-:W2:Y:S01]  /*10390*/  LDL R3, [R1+0x94c] ;  /* 0x00094c0001037983 */ /* 0x000ea20000100800 */
[----:B------:R-:W-:-:S02]  /*103a0*/  PRMT R19, RZ, 0x7610, R19 ;  /* 0x00007610ff137816 */ /* 0x000fc40000000013 */
[----:B--2---:R-:W-:-:S04]  /*103b0*/  @!P0 LOP3.LUT R3, R3, R2, RZ, 0x3c, !PT ;  /* 0x0000000203038212 */ /* 0x004fc800078e3cff */
[----:B------:R-:W-:-:S04]  /*103c0*/  @!P0 LOP3.LUT R2, R3, R2, RZ, 0x3c, !PT ;  /* 0x0000000203028212 */ /* 0x000fc800078e3cff */
[----:B------:R-:W-:-:S05]  /*103d0*/  @!P0 LOP3.LUT R3, R3, R2, RZ, 0x3c, !PT ;  /* 0x0000000203038212 */ /* 0x000fca00078e3cff */
[----:B------:R-:W2:Y:S04]  /*103e0*/  @!P0 LDG.E.U16 R19, desc[UR8][R2.64] ;  /* 0x0000000802138981 */ /* 0x000ea8000c1e1500 */
[----:B------:R-:W3:Y:S04]  /*103f0*/  LDL R2, [R1+0x908] ;  /* 0x0009080001027983 */ /* 0x000ee80000100800 */
[----:B------:R-:W3:Y:S01]  /*10400*/  LDL R3, [R1+0x90c] ;  /* 0x00090c0001037983 */ /* 0x000ee20000100800 */
[----:B------:R-:W-:-:S03]  /*10410*/  PRMT R18, RZ, 0x7610, R18 ;  /* 0x00007610ff127816 */ /* 0x000fc60000000012 */
[----:B------:R-:W-:Y:S04]  /*10420*/  STS.U16 [R28+UR5+0x2100], R25 ;  /* 0x002100191c007988 */ /* 0x000fe80008000405 */
[----:B------:R-:W-:Y:S04]  /*10430*/  STS.U16 [R28+UR5+0x2180], R26 ;  /* 0x0021801a1c007988 */ /* 0x000fe80008000405 */
[----:B------:R-:W-:Y:S04]  /*10440*/  STS.U16 [R28+UR5+0x2900], R20 ;  /* 0x002900141c007988 */ /* 0x000fe80008000405 */
[----:B----4-:R-:W-:Y:S04]  /*10450*/  STS.U16 [R28+UR5+0x2980], R21 ;  /* 0x002980151c007988 */ /* 0x010fe80008000405 */
[----:B------:R-:W-:Y:S04]  /*10460*/  STS.U16 [R28+UR5+0x3100], R14 ;  /* 0x0031000e1c007988 */ /* 0x000fe80008000405 */
[----:B--2---:R0:W-:Y:S04]  /*10470*/  STL [R1+0x20], R19 ;  /* 0x0000201301007387 */ /* 0x0041e80000100800 */
[----:B0-----:R-:W2:Y:S01]  /*10480*/  LDL.LU R19, [R1+0x3e0] ;  /* 0x0003e00001137983 */ /* 0x001ea20000300800 */
[----:B---3--:R-:W-:-:S03]  /*10490*/  @!P0 LOP3.LUT R3, R3, R2, RZ, 0x3c, !PT ;  /* 0x0000000203038212 */ /* 0x008fc600078e3cff */
[----:B------:R-:W3:Y:S01]  /*104a0*/  LDL.LU R14, [R1+0x3dc] ;  /* 0x0003dc00010e7983 */ /* 0x000ee20000300800 */
[----:B------:R-:W-:-:S04]  /*104b0*/  @!P0 LOP3.LUT R2, R3, R2, RZ, 0x3c, !PT ;  /* 0x0000000203028212 */ /* 0x000fc800078e3cff */
[----:B------:R-:W-:-:S05]  /*104c0*/  @!P0 LOP3.LUT R3, R3, R2, RZ, 0x3c, !PT ;  /* 0x0000000203038212 */ /* 0x000fca00078e3cff */
[----:B------:R0:W4:Y:S04]  /*104d0*/  @!P0 LDG.E.U16 R18, desc[UR8][R2.64] ;  /* 0x0000000802128981 */ /* 0x000128000c1e1500 */
[----:B------:R-:W2:Y:S01]  /*104e0*/  LDL R3, [R1+0x8c8] ;  /* 0x0008c80001037983 */ /* 0x000ea20000100800 */
[----:B------:R-:W-:Y:S01]  /*104f0*/  PRMT R24, RZ, 0x7610, R24 ;  /* 0x00007610ff187816 */ /* 0x000fe20000000018 */
[----:B0-----:R-:W-:Y:S02]  /*10500*/  @!P0 IMAD.MOV.U32 R2, RZ, RZ, R12 ;  /* 0x000000ffff028224 */ /* 0x001fe400078e000c */
[----:B----4-:R0:W-:Y:S04]  /*10510*/  STL [R1+0x18], R18 ;  /* 0x0000181201007387 */ /* 0x0101e80000100800 */
[----:B0-----:R-:W4:Y:S04]  /*10520*/  LDL.LU R18, [R1+0x3ac] ;  /* 0x0003ac0001127983 */ /* 0x001f280000300800 */
[----:B--2---:R-:W2:Y:S01]  /*10530*/  @!P0 LDG.E.U16 R24, desc[UR8][R2.64] ;  /* 0x0000000802188981 */ /* 0x004ea2000c1e1500 */
[----:B------:R-:W-:-:S03]  /*10540*/  PRMT R26, RZ, 0x7610, R26 ;  /* 0x00007610ff1a7816 */ /* 0x000fc6000000001a */
[----:B------:R-:W4:Y:S04]  /*10550*/  LDL R12, [R1+0xa20] ;  /* 0x000a2000010c7983 */ /* 0x000f280000100800 */
[----:B------:R-:W3:Y:S04]  /*10560*/  LDL R2, [R1+0x888] ;  /* 0x0008880001027983 */ /* 0x000ee80000100800 */
[----:B------:R-:W3:Y:S04]  /*10570*/  LDL R3, [R1+0x88c] ;  /* 0x00088c0001037983 */ /* 0x000ee80000100800 */
[----:B------:R-:W-:Y:S04]  /*10580*/  STS.U16 [R28+UR5+0x3180], R15 ;  /* 0x0031800f1c007988 */ /* 0x000fe80008000405 */
[----:B--2---:R0:W-:Y:S04]  /*10590*/  STL [R1+0x10], R24 ;  /* 0x0000101801007387 */ /* 0x0041e80000100800 */
[----:B0-----:R-:W2:Y:S01]  /*105a0*/  LDL.LU R24, [R1+0x3b0] ;  /* 0x0003b00001187983 */ /* 0x001ea20000300800 */
[----:B---3--:R-:W-:-:S03]  /*105b0*/  @!P0 LOP3.LUT R3, R3, R2, RZ, 0x3c, !PT ;  /* 0x0000000203038212 */ /* 0x008fc600078e3cff */
[----:B------:R-:W3:Y:S01]  /*105c0*/  LDL.LU R15, [R1+0x20c] ;  /* 0x00020c00010f7983 */ /* 0x000ee20000300800 */
[----:B------:R-:W-:-:S04]  /*105d0*/  @!P0 LOP3.LUT R2, R3, R2, RZ, 0x3c, !PT ;  /* 0x0000000203028212 */ /* 0x000fc800078e3cff */
[----:B------:R-:W-:-:S05]  /*105e0*/  @!P0 LOP3.LUT R3, R3, R2, RZ, 0x3c, !PT ;  /* 0x0000000203038212 */ /* 0x000fca00078e3cff */
[----:B------:R-:W4:Y:S04]  /*105f0*/  @!P0 LDG.E.U16 R26, desc[UR8][R2.64] ;  /* 0x00000008021a8981 */ /* 0x000f28000c1e1500 */
[----:B------:R-:W2:Y:S04]  /*10600*/  LDL R2, [R1+0x854] ;  /* 0x0008540001027983 */ /* 0x000ea80000100800 */
[----:B------:R-:W2:Y:S04]  /*10610*/  LDL R3, [R1+0x9e8] ;  /* 0x0009e80001037983 */ /* 0x000ea80000100800 */
[----:B------:R-:W-:Y:S04]  /*10620*/  STS.U16 [R28+UR5+0x3900], R10 ;  /* 0x0039000a1c007988 */ /* 0x000fe80008000405 */
[----:B------:R0:W-:Y:S02]  /*10630*/  STS.U16 [R28+UR5+0x3980], R11 ;  /* 0x0039800b1c007988 */ /* 0x0001e40008000405 */
[----:B0-----:R-:W-:Y:S01]  /*10640*/  PRMT R11, RZ, 0x7610, R11 ;  /* 0x00007610ff0b7816 */ /* 0x001fe2000000000b */
[----:B------:R-:W0:Y:S01]  /*10650*/  S2R R28, SR_TID.X ;  /* 0x00000000001c7919 */ /* 0x000e220000002100 */
[----:B----4-:R-:W-:Y:S01]  /*10660*/  STL [R1+0x13e0], R26 ;  /* 0x0013e01a01007387 */ /* 0x010fe20000100800 */
[----:B--2---:R-:W-:-:S04]  /*10670*/  @!P0 LOP3.LUT R3, R3, R2, RZ, 0x3c, !PT ;  /* 0x0000000203038212 */ /* 0x004fc800078e3cff */
[----:B------:R-:W-:-:S04]  /*10680*/  @!P0 LOP3.LUT R2, R3, R2, RZ, 0x3c, !PT ;  /* 0x0000000203028212 */ /* 0x000fc800078e3cff */
[----:B------:R-:W-:-:S05]  /*10690*/  @!P0 LOP3.LUT R3, R3, R2, RZ, 0x3c, !PT ;  /* 0x0000000203038212 */ /* 0x000fca00078e3cff */
[----:B------:R1:W2:Y:S04]  /*106a0*/  @!P0 LDG.E.U16 R11, desc[UR8][R2.64] ;  /* 0x00000008020b8981 */ /* 0x0002a8000c1e1500 */
[----:B------:R-:W4:Y:S01]  /*106b0*/  LDL R3, [R1+0x9f4] ;  /* 0x0009f40001037983 */ /* 0x000f220000100800 */
[----:B0-----:R-:W-:-:S05]  /*106c0*/  LOP3.LUT R28, R28, 0x3f, RZ, 0xc0, !PT ;  /* 0x0000003f1c1c7812 */ /* 0x001fca00078ec0ff */
[----:B------:R-:W-:-:S05]  /*106d0*/  IMAD.SHL.U32 R28, R28, 0x2, RZ ;  /* 0x000000021c1c7824 */ /* 0x000fca00078e00ff */
[----:B-1----:R-:W-:Y:S02]  /*106e0*/  LOP3.LUT R2, R28, 0x20, RZ, 0x3c, !PT ;  /* 0x000000201c027812 */ /* 0x002fe400078e3cff */
[----:B------:R-:W-:-:S03]  /*106f0*/  PRMT R10, RZ, 0x7610, R10 ;  /* 0x00007610ff0a7816 */ /* 0x000fc6000000000a */
[----:B------:R0:W-:Y:S02]  /*10700*/  STS.U16 [R2+UR5+0x200], R14 ;  /* 0x0002000e02007988 */ /* 0x0001e40008000405 */
[----:B0-----:R-:W-:-:S05]  /*10710*/  @!P0 IMAD.MOV.U32 R2, RZ, RZ, R12 ;  /* 0x000000ffff028224 */ /* 0x001fca00078e000c */
[----:B----4-:R-:W4:Y:S04]  /*10720*/  @!P0 LDG.E.U16 R10, desc[UR8][R2.64] ;  /* 0x00000008020a8981 */ /* 0x010f28000c1e1500 */
[----:B--2---:R0:W-:Y:S04]  /*10730*/  STL [R1+0x13e4], R11 ;  /* 0x0013e40b01007387 */ /* 0x0041e80000100800 */
[----:B------:R-:W2:Y:S04]  /*10740*/  LDL.LU R14, [R1+0x360] ;  /* 0x00036000010e7983 */ /* 0x000ea80000300800 */
[----:B------:R-:W3:Y:S04]  /*10750*/  LDL R12, [R1+0x900] ;  /* 0x00090000010c7983 */ /* 0x000ee80000100800 */
[----:B0-----:R-:W2:Y:S04]  /*10760*/  LDL R11, [R1+0x904] ;  /* 0x00090400010b7983 */ /* 0x001ea80000100800 */
[----:B------:R-:W3:Y:S04]  /*10770*/  LDL R2, [R1+0x830] ;  /* 0x0008300001027983 */ /* 0x000ee80000100800 */
[----:B------:R-:W3:Y:S04]  /*10780*/  LDL R3, [R1+0x9c0] ;  /* 0x0009c00001037983 */ /* 0x000ee80000100800 */
[----:B----4-:R0:W-:Y:S02]  /*10790*/  STL [R1+0x13e8], R10 ;  /* 0x0013e80a01007387 */ /* 0x0101e40000100800 */
[----:B0-----:R-:W-:-:S05]  /*107a0*/  LOP3.LUT R10, R28, 0x20, RZ, 0x3c, !PT ;  /* 0x000000201c0a7812 */ /* 0x001fca00078e3cff */
[----:B------:R0:W-:Y:S04]  /*107b0*/  STS.U16 [R10+UR5+0x280], R19 ;  /* 0x000280130a007988 */ /* 0x0001e80008000405 */
[----:B0-----:R-:W4:Y:S01]  /*107c0*/  LDL.LU R19, [R1+0x1450] ;  /* 0x0014500001137983 */ /* 0x001f220000300800 */
[----:B---3--:R-:W-:-:S04]  /*107d0*/  @!P0 LOP3.LUT R3, R3, R2, RZ, 0x3c, !PT ;  /* 0x0000000203038212 */ /* 0x008fc800078e3cff */
[----:B------:R-:W-:-:S04]  /*107e0*/  @!P0 LOP3.LUT R2, R3, R2, RZ, 0x3c, !PT ;  /* 0x0000000203028212 */ /* 0x000fc800078e3cff */
[----:B------:R-:W-:Y:S02]  /*107f0*/  @!P0 LOP3.LUT R3, R3, R2, RZ, 0x3c, !PT ;  /* 0x0000000203038212 */ /* 0x000fe400078e3cff */
[----:B----4-:R-:W-:-:S06]  /*10800*/  PRMT R19, RZ, 0x7610, R19 ;  /* 0x00007610ff137816 */ /* 0x010fcc0000000013 */
[----:B------:R-:W3:Y:S04]  /*10810*/  @!P0 LDG.E.U16 R19, desc[UR8][R2.64] ;  /* 0x0000000802138981 */ /* 0x000ee8000c1e1500 */
[----:B---3--:R0:W-:Y:S04]  /*10820*/  STL [R1+0x8], R19 ;  /* 0x0000081301007387 */ /* 0x0081e80000100800 */
[----:B0-----:R-:W3:Y:S04]  /*10830*/  LDL.LU R19, [R1+0x144c] ;  /* 0x00144c0001137983 */ /* 0x001ee80000300800 */
[----:B------:R-:W4:Y:S04]  /*10840*/  LDL R2, [R1+0x980] ;  /* 0x0009800001027983 */ /* 0x000f280000100800 */
[----:B------:R-:W4:Y:S01]  /*10850*/  LDL R3, [R1+0x984] ;  /* 0x0009840001037983 */ /* 0x000f220000100800 */
[----:B------:R-:W-:-:S02]  /*10860*/  PRMT R28, RZ, 0x7610, R28 ;  /* 0x00007610ff1c7816 */ /* 0x000fc4000000001c */
[----:B----4-:R-:W-:-:S04]  /*10870*/  @!P0 LOP3.LUT R3, R3, R2, RZ, 0x3c, !PT ;  /* 0x0000000203038212 */ /* 0x010fc800078e3cff */
[----:B------:R-:W-:-:S04]  /*10880*/  @!P0 LOP3.LUT R2, R3, R2, RZ, 0x3c, !PT ;  /* 0x0000000203028212 */ /* 0x000fc800078e3cff */
[----:B------:R-:W-:-:S05]  /*10890*/  @!P0 LOP3.LUT R3, R3, R2, RZ, 0x3c, !PT ;  /* 0x0000000203038212 */ /* 0x000fca00078e3cff */
[----:B------:R-:W4:Y:S04]  /*108a0*/  @!P0 LDG.E.U16 R28, desc[UR8][R2.64] ;  /* 0x00000008021c8981 */ /* 0x000f28000c1e1500 */
[----:B------:R0:W-:Y:S04]  /*108b0*/  STS.U16 [R10+UR5+0xa00], R18 ;  /* 0x000a00120a007988 */ /* 0x0001e80008000405 */
[----:B0-----:R-:W3:Y:S04]  /*108c0*/  LDL.LU R18, [R1+0x1448] ;  /* 0x0014480001127983 */ /* 0x001ee80000300800 */
        /* <DEDUP_REMOVED lines=8> */
[----:B------:R-:W-:-:S03]  /*10950*/  PRMT R29, RZ, 0x7610, R29 ;  /* 0x00007610ff1d7816 */ /* 0x000fc6000000001d */
[----:B------:R0:W-:Y:S01]  /*10960*/  STS.U16 [R10+UR5+0xa80], R24 ;  /* 0x000a80180a007988 */ /* 0x0001e20008000405 */
[----:B--2---:R-:W-:Y:S02]  /*10970*/  @!P0 IMAD.MOV.U32 R2, RZ, RZ, R11 ;  /* 0x000000ffff028224 */ /* 0x004fe400078e000b */
[----:B------:R-:W-:Y:S01]  /*10980*/  @!P0 IMAD.MOV.U32 R3, RZ, RZ, R12 ;  /* 0x000000ffff038224 */ /* 0x000fe200078e000c */
[----:B------:R1:W-:Y:S04]  /*10990*/  STS.U16 [R10+UR5+0x1200], R15 ;  /* 0x0012000f0a007988 */ /* 0x0003e80008000405 */
[----:B0-----:R-:W2:Y:S04]  /*109a0*/  LDL.LU R24, [R1+0x17c] ;  /* 0x00017c0001187983 */ /* 0x001ea80000300800 */
[----:B------:R-:W3:Y:S04]  /*109b0*/  @!P0 LDG.E.U16 R29, desc[UR8][R2.64] ;  /* 0x00000008021d8981 */ /* 0x000ee8000c1e1500 */
[----:B----4-:R0:W-:Y:S04]  /*109c0*/  STL [R1], R26 ;  /* 0x0000001a01007387 */ /* 0x0101e80000100800 */
[----:B-1----:R-:W4:Y:S04]  /*109d0*/  LDL R15, [R1+0x850] ;  /* 0x00085000010f7983 */ /* 0x002f280000100800 */
[----:B------:R-:W2:Y:S04]  /*109e0*/  LDL R12, [R1+0x9f0] ;  /* 0x0009f000010c7983 */ /* 0x000ea80000100800 */
[----:B0-----:R-:W4:Y:S04]  /*109f0*/  LDL R26, [R1+0x884] ;  /* 0x00088400011a7983 */ /* 0x001f280000100800 */
[----:B------:R-:W2:Y:S04]  /*10a00*/  LDL.LU R11, [R1+0x180] ;  /* 0x00018000010b7983 */ /* 0x000ea80000300800 */
[----:B------:R-:W4:Y:S04]  /*10a10*/  LDL R2, [R1+0x8c0] ;  /* 0x0008c00001027983 */ /* 0x000f280000100800 */
[----:B------:R-:W4:Y:S01]  /*10a20*/  LDL R3, [R1+0x8c4] ;  /* 0x0008c40001037983 */ /* 0x000f220000100800 */
[----:B------:R-:W-:-:S03]  /*10a30*/  PRMT R27, RZ, 0x7610, R27 ;  /* 0x00007610ff1b7816 */ /* 0x000fc6000000001b */
[----:B---3--:R0:W-:Y:S04]  /*10a40*/  STL [R1+0x13ec], R29 ;  /* 0x0013ec1d01007387 */ /* 0x0081e80000100800 */
[----:B------:R1:W-:Y:S04]  /*10a50*/  STS.U16 [R10+UR5+0x1280], R14 ;  /* 0x0012800e0a007988 */ /* 0x0003e80008000405 */
[----:B0-----:R-:W3:Y:S04]  /*10a60*/  LDL.LU R29, [R1+0x1a4] ;  /* 0x0001a400011d7983 */ /* 0x001ee80000300800 */
[----:B-1----:R-:W3:Y:S01]  /*10a70*/  LDL.LU R14, [R1+0xec] ;  /* 0x0000ec00010e7983 */ /* 0x002ee20000300800 */
[----:B----4-:R-:W-:-:S04]  /*10a80*/  @!P0 LOP3.LUT R3, R3, R2, RZ, 0x3c, !PT ;  /* 0x0000000203038212 */ /* 0x010fc800078e3cff */
[----:B------:R-:W-:-:S04]  /*10a90*/  @!P0 LOP3.LUT R2, R3, R2, RZ, 0x3c, !PT ;  /* 0x0000000203028212 */ /* 0x000fc800078e3cff */
[----:B------:R-:W-:-:S05]  /*10aa0*/  @!P0 LOP3.LUT R3, R3, R2, RZ, 0x3c, !PT ;  /* 0x0000000203038212 */ /* 0x000fca00078e3cff */
[----:B------:R0:W4:Y:S04]  /*10ab0*/  @!P0 LDG.E.U16 R27, desc[UR8][R2.64] ;  /* 0x00000008021b8981 */ /* 0x000128000c1e1500 */
[----:B------:R-:W2:Y:S04]  /*10ac0*/  LDL.LU R2, [R1+0x1a0] ;  /* 0x0001a00001027983 */ /* 0x000ea80000300800 */
[----:B------:R-:W3:Y:S01]  /*10ad0*/  LDL R3, [R1+0x880] ;  /* 0x0008800001037983 */ /* 0x000ee20000100800 */
[----:B------:R-:W-:-:S03]  /*10ae0*/  PRMT R25, RZ, 0x7610, R25 ;  /* 0x00007610ff197816 */ /* 0x000fc60000000019 */
[----:B--2---:R0:W-:Y:S02]  /*10af0*/  STS.U16 [R10+UR5+0x1a00], R2 ;  /* 0x001a00020a007988 */ /* 0x0041e40008000405 */
[----:B0-----:R-:W-:-:S05]  /*10b00*/  @!P0 IMAD.MOV.U32 R2, RZ, RZ, R26 ;  /* 0x000000ffff028224 */ /* 0x001fca00078e001a */
[----:B---3--:R0:W2:Y:S01]  /*10b10*/  @!P0 LDG.E.U16 R25, desc[UR8][R2.64] ;  /* 0x0000000802198981 */ /* 0x0080a2000c1e1500 */
[----:B------:R-:W-:-:S03]  /*10b20*/  PRMT R9, RZ, 0x7610, R9 ;  /* 0x00007610ff097816 */ /* 0x000fc60000000009 */
[----:B----4-:R-:W-:Y:S04]  /*10b30*/  STL [R1+0x13f0], R27 ;  /* 0x0013f01b01007387 */ /* 0x010fe80000100800 */
[----:B------:R-:W3:Y:S01]  /*10b40*/  LDL.LU R26, [R1+0x160] ;  /* 0x00016000011a7983 */ /* 0x000ee20000300800 */
[----:B0-----:R-:W-:Y:S02]  /*10b50*/  @!P0 IMAD.MOV.U32 R2, RZ, RZ, R12 ;  /* 0x000000ffff028224 */ /* 0x001fe400078e000c */
[----:B------:R-:W-:Y:S01]  /*10b60*/  @!P0 IMAD.MOV.U32 R3, RZ, RZ, R15 ;  /* 0x000000ffff038224 */ /* 0x000fe200078e000f */
[----:B------:R0:W-:Y:S04]  /*10b70*/  STS.U16 [R10+UR5+0x1a80], R29 ;  /* 0x001a801d0a007988 */ /* 0x0001e80008000405 */
[----:B------:R-:W4:Y:S04]  /*10b80*/  @!P0 LDG.E.U16 R9, desc[UR8][R2.64] ;  /* 0x0000000802098981 */ /* 0x000f28000c1e1500 */
[----:B--2---:R1:W-:Y:S04]  /*10b90*/  STL [R1+0x13f4], R25 ;  /* 0x0013f41901007387 */ /* 0x0043e80000100800 */
[----:B0-----:R-:W2:Y:S04]  /*10ba0*/  LDL R29, [R1+0x9b8] ;  /* 0x0009b800011d7983 */ /* 0x001ea80000100800 */
[----:B------:R-:W3:Y:S04]  /*10bb0*/  LDL R27, [R1+0x9bc] ;  /* 0x0009bc00011b7983 */ /* 0x000ee80000100800 */
[----:B------:R-:W2:Y:S04]  /*10bc0*/  LDL.LU R15, [R1+0xc4] ;  /* 0x0000c400010f7983 */ /* 0x000ea80000300800 */
[----:B------:R-:W3:Y:S04]  /*10bd0*/  LDL R2, [R1+0x9fc] ;  /* 0x0009fc0001027983 */ /* 0x000ee80000100800 */
[----:B------:R-:W3:Y:S01]  /*10be0*/  LDL R3, [R1+0xa1c] ;  /* 0x000a1c0001037983 */ /* 0x000ee20000100800 */
[----:B------:R-:W-:-:S02]  /*10bf0*/  PRMT R8, RZ, 0x7610, R8 ;  /* 0x00007610ff087816 */ /* 0x000fc40000000008 */
[----:B------:R-:W-:Y:S01]  /*10c00*/  PRMT R23, RZ, 0x7610, R23 ;  /* 0x00007610ff177816 */ /* 0x000fe20000000017 */
[----:B----4-:R-:W-:Y:S04]  /*10c10*/  STL [R1+0x1400], R9 ;  /* 0x0014000901007387 */ /* 0x010fe80000100800 */
[----:B------:R-:W4:Y:S04]  /*10c20*/  LDL R12, [R1+0x97c] ;  /* 0x00097c00010c7983 */ /* 0x000f280000100800 */
[----:B-1----:R-:W4:Y:S01]  /*10c30*/  LDL R25, [R1+0x978] ;  /* 0x0009780001197983 */ /* 0x002f220000100800 */
[----:B---3--:R-:W-:-:S04]  /*10c40*/  @!P0 LOP3.LUT R3, R3, R2, RZ, 0x3c, !PT ;  /* 0x0000000203038212 */ /* 0x008fc800078e3cff */
[----:B------:R-:W-:-:S04]  /*10c50*/  @!P0 LOP3.LUT R2, R3, R2, RZ, 0x3c, !PT ;  /* 0x0000000203028212 */ /* 0x000fc800078e3cff */
[----:B------:R-:W-:-:S05]  /*10c60*/  @!P0 LOP3.LUT R3, R3, R2, RZ, 0x3c, !PT ;  /* 0x0000000203038212 */ /* 0x000fca00078e3cff */
[----:B------:R0:W3:Y:S02]  /*10c70*/  @!P0 LDG.E.U16 R8, desc[UR8][R2.64] ;  /* 0x0000000802088981 */ /* 0x0000e4000c1e1500 */
[----:B0-----:R-:W-:Y:S02]  /*10c80*/  @!P0 IMAD.MOV.U32 R2, RZ, RZ, R27 ;  /* 0x000000ffff028224 */ /* 0x001fe400078e001b */
[----:B--2---:R-:W-:-:S05]  /*10c90*/  @!P0 IMAD.MOV.U32 R3, RZ, RZ, R29 ;  /* 0x000000ffff038224 */ /* 0x004fca00078e001d */
[----:B------:R4:W2:Y:S04]  /*10ca0*/  @!P0 LDG.E.U16 R23, desc[UR8][R2.64] ;  /* 0x0000000802178981 */ /* 0x0008a8000c1e1500 */
[----:B------:R0:W-:Y:S04]  /*10cb0*/  STS.U16 [R10+UR5+0x2200], R24 ;  /* 0x002200180a007988 */ /* 0x0001e80008000405 */
[----:B------:R1:W-:Y:S04]  /*10cc0*/  STS.U16 [R10+UR5+0x2280], R11 ;  /* 0x0022800b0a007988 */ /* 0x0003e80008000405 */
[----:B0-----:R-:W2:Y:S04]  /*10cd0*/  LDL.LU R24, [R1+0xc8] ;  /* 0x0000c80001187983 */ /* 0x001ea80000300800 */
[----:B------:R0:W-:Y:S01]  /*10ce0*/  STS.U16 [R10+UR5+0x2a00], R14 ;  /* 0x002a000e0a007988 */ /* 0x0001e20008000405 */
[----:B----4-:R-:W-:-:S03]  /*10cf0*/  @!P0 IMAD.MOV.U32 R2, RZ, RZ, R12 ;  /* 0x000000ffff028224 */ /* 0x010fc600078e000c */
[----:B---3--:R3:W-:Y:S04]  /*10d00*/  STL [R1+0x1404], R8 ;  /* 0x0014040801007387 */ /* 0x0087e80000100800 */
[----:B-1----:R-:W4:Y:S04]  /*10d10*/  LDL R11, [R1+0x938] ;  /* 0x00093800010b7983 */ /* 0x002f280000100800 */
[----:B------:R-:W4:Y:S04]  /*10d20*/  LDL R9, [R1+0x93c] ;  /* 0x00093c0001097983 */ /* 0x000f280000100800 */
[----:B--2---:R-:W-:Y:S04]  /*10d30*/  STL [R1+0x1408], R23 ;  /* 0x0014081701007387 */ /* 0x004fe80000100800 */
[----:B0-----:R-:W2:Y:S04]  /*10d40*/  LDL R14, [R1+0x8f8] ;  /* 0x0008f800010e7983 */ /* 0x001ea80000100800 */
[----:B------:R-:W2:Y:S04]  /*10d50*/  LDL R10, [R1+0x8fc] ;  /* 0x0008fc00010a7983 */ /* 0x000ea80000100800 */
[----:B------:R-:W2:Y:S04]  /*10d60*/  LDL R12, [R1+0x8b8] ;  /* 0x0008b800010c7983 */ /* 0x000ea80000100800 */
[----:B---3--:R-:W3:Y:S01]  /*10d70*/  LDL R8, [R1+0x8bc] ;  /* 0x0008bc0001087983 */ /* 0x008ee20000100800 */
[----:B------:R-:W-:Y:S01]  /*10d80*/  PRMT R22, RZ, 0x7610, R22 ;  /* 0x00007610ff167816 */ /* 0x000fe20000000016 */
[----:B------:R-:W-:Y:S01]  /*10d90*/  @!P0 IMAD.MOV.U32 R3, RZ, RZ, R25 ;  /* 0x000000ffff038224 */ /* 0x000fe200078e0019 */
[----:B------:R-:W-:-:S04]  /*10da0*/  PRMT R7, RZ, 0x7610, R7 ;  /* 0x00007610ff077816 */ /* 0x000fc80000000007 */
[----:B------:R4:W3:Y:S01]  /*10db0*/  @!P0 LDG.E.U16 R22, desc[UR8][R2.64] ;  /* 0x0000000802168981 */ /* 0x0008e2000c1e1500 */
[----:B------:R-:W-:Y:S02]  /*10dc0*/  PRMT R6, RZ, 0x7610, R6 ;  /* 0x00007610ff067816 */ /* 0x000fe40000000006 */
[----:B------:R-:W-:Y:S01]  /*10dd0*/  PRMT R5, RZ, 0x7610, R5 ;  /* 0x00007610ff057816 */ /* 0x000fe20000000005 */
[----:B----4-:R-:W-:Y:S02]  /*10de0*/  @!P0 IMAD.MOV.U32 R3, RZ, RZ, R11 ;  /* 0x000000ffff038224 */ /* 0x010fe400078e000b */
[----:B------:R-:W-:-:S05]  /*10df0*/  @!P0 IMAD.MOV.U32 R2, RZ, RZ, R9 ;  /* 0x000000ffff028224 */ /* 0x000fca00078e0009 */
[----:B------:R2:W4:Y:S02]  /*10e00*/  @!P0 LDG.E.U16 R7, desc[UR8][R2.64] ;  /* 0x0000000802078981 */ /* 0x000524000c1e1500 */
[----:B--2---:R-:W-:Y:S02]  /*10e10*/  @!P0 IMAD.MOV.U32 R3, RZ, RZ, R14 ;  /* 0x000000ffff038224 */ /* 0x004fe400078e000e */
[----:B------:R-:W-:-:S05]  /*10e20*/  @!P0 IMAD.MOV.U32 R2, RZ, RZ, R10 ;  /* 0x000000ffff028224 */ /* 0x000fca00078e000a */
[----:B------:R3:W2:Y:S02]  /*10e30*/  @!P0 LDG.E.U16 R6, desc[UR8][R2.64] ;  /* 0x0000000802068981 */ /* 0x0006a4000c1e1500 */
[----:B---3--:R-:W-:Y:S02]  /*10e40*/  @!P0 IMAD.MOV.U32 R2, RZ, RZ, R8 ;  /* 0x000000ffff028224 */ /* 0x008fe400078e0008 */
[----:B------:R-:W-:-:S05]  /*10e50*/  @!P0 IMAD.MOV.U32 R3, RZ, RZ, R12 ;  /* 0x000000ffff038224 */ /* 0x000fca00078e000c */
[----:B------:R-:W3:Y:S01]  /*10e60*/  @!P0 LDG.E.U16 R5, desc[UR8][R2.64] ;  /* 0x0000000802058981 */ /* 0x000ee2000c1e1500 */
[----:B------:R-:W0:Y:S03]  /*10e70*/  S2R R28, SR_TID.X ;  /* 0x00000000001c7919 */ /* 0x000e260000002100 */
[----:B------:R1:W-:Y:S04]  /*10e80*/  STL [R1+0x140c], R22 ;  /* 0x00140c1601007387 */ /* 0x0003e80000100800 */
[----:B------:R-:W3:Y:S04]  /*10e90*/  LDL R11, [R1+0x878] ;  /* 0x00087800010b7983 */ /* 0x000ee80000100800 */
[----:B------:R-:W3:Y:S01]  /*10ea0*/  LDL R9, [R1+0x87c] ;  /* 0x00087c0001097983 */ /* 0x000ee20000100800 */
[----:B0-----:R-:W-:-:S05]  /*10eb0*/  LOP3.LUT R28, R28, 0x3f, RZ, 0xc0, !PT ;  /* 0x0000003f1c1c7812 */ /* 0x001fca00078ec0ff */
[----:B------:R-:W-:-:S05]  /*10ec0*/  IMAD.SHL.U32 R28, R28, 0x2, RZ ;  /* 0x000000021c1c7824 */ /* 0x000fca00078e00ff */
[----:B-1----:R-:W-:-:S05]  /*10ed0*/  LOP3.LUT R22, R28, 0x20, RZ, 0x3c, !PT ;  /* 0x000000201c167812 */ /* 0x002fca00078e3cff */
[----:B------:R-:W-:Y:S04]  /*10ee0*/  STS.U16 [R22+UR5+0x2a80], R26 ;  /* 0x002a801a16007988 */ /* 0x000fe80008000405 */
[----:B------:R-:W-:Y:S04]  /*10ef0*/  STS.U16 [R22+UR5+0x3200], R15 ;  /* 0x0032000f16007988 */ /* 0x000fe80008000405 */
[----:B------:R-:W-:Y:S04]  /*10f00*/  STS.U16 [R22+UR5+0x3280], R24 ;  /* 0x0032801816007988 */ /* 0x000fe80008000405 */
[----:B----4-:R0:W-:Y:S04]  /*10f10*/  STL [R1+0x1410], R7 ;  /* 0x0014100701007387 */ /* 0x0101e80000100800 */
[----:B------:R-:W4:Y:S04]  /*10f20*/  LDL.LU R29, [R1+0x40c] ;  /* 0x00040c00011d7983 */ /* 0x000f280000300800 */
[----:B--2---:R1:W-:Y:S04]  /*10f30*/  STL [R1+0x1414], R6 ;  /* 0x0014140601007387 */ /* 0x0043e80000100800 */
[----:B------:R-:W2:Y:S04]  /*10f40*/  LDL.LU R10, [R1+0x410] ;  /* 0x00041000010a7983 */ /* 0x000ea80000300800 */
[----:B------:R-:W4:Y:S04]  /*10f50*/  LDL R8, [R1+0x84c] ;  /* 0x00084c0001087983 */ /* 0x000f280000100800 */
[----:B0-----:R-:W2:Y:S04]  /*10f60*/  LDL R7, [R1+0x9f8] ;  /* 0x0009f80001077983 */ /* 0x001ea80000100800 */
[----:B------:R-:W2:Y:S04]  /*10f70*/  LDL.LU R24, [R1+0x3e8] ;  /* 0x0003e80001187983 */ /* 0x000ea80000300800 */
[----:B---3--:R0:W-:Y:S04]  /*10f80*/  STL [R1+0x1418], R5 ;  /* 0x0014180501007387 */ /* 0x0081e80000100800 */
[----:B------:R-:W3:Y:S04]  /*10f90*/  LDL R12, [R1+0xa04] ;  /* 0x000a0400010c7983 */ /* 0x000ee80000100800 */
[----:B-1----:R-:W3:Y:S01]  /*10fa0*/  LDL R6, [R1+0xa18] ;  /* 0x000a180001067983 */ /* 0x002ee20000100800 */
[----:B------:R-:W-:Y:S01]  /*10fb0*/  PRMT R4, RZ, 0x7610, R4 ;  /* 0x00007610ff047816 */ /* 0x000fe20000000004 */
[----:B------:R-:W-:-:S02]  /*10fc0*/  @!P0 IMAD.MOV.U32 R3, RZ, RZ, R11 ;  /* 0x000000ffff038224 */ /* 0x000fc400078e000b */
[----:B0-----:R-:W3:Y:S01]  /*10fd0*/  LDL R5, [R1+0x9b4] ;  /* 0x0009b40001057983 */ /* 0x001ee20000100800 */
[----:B------:R-:W-:-:S03]  /*10fe0*/  @!P0 IMAD.MOV.U32 R2, RZ, RZ, R9 ;  /* 0x000000ffff028224 */ /* 0x000fc600078e0009 */
[----:B------:R-:W3:Y:S04]  /*10ff0*/  LDL R9, [R1+0x9b0] ;  /* 0x0009b00001097983 */ /* 0x000ee80000100800 */
[----:B------:R0:W3:Y:S04]  /*11000*/  @!P0 LDG.E.U16 R4, desc[UR8][R2.64] ;  /* 0x0000000802048981 */ /* 0x0000e8000c1e1500 */
[----:B------:R-:W3:Y:S04]  /*11010*/  LDL.LU R11, [R1+0x3ec] ;  /* 0x0003ec00010b7983 */ /* 0x000ee80000300800 */
[----:B------:R-:W3:Y:S01]  /*11020*/  LDL.LU R26, [R1+0x3c4] ;  /* 0x0003c400011a7983 */ /* 0x000ee20000300800 */
[----:B0-----:R-:W-:-:S02]  /*11030*/  PRMT R3, RZ, 0x7610, R3 ;  /* 0x00007610ff037816 */ /* 0x001fc40000000003 */
[----:B------:R-:W-:Y:S01]  /*11040*/  PRMT R2, RZ, 0x7610, R2 ;  /* 0x00007610ff027816 */ /* 0x000fe20000000002 */
[----:B----4-:R-:W-:Y:S02]  /*11050*/  @!P0 IMAD.MOV.U32 R15, RZ, RZ, R8 ;  /* 0x000000ffff0f8224 */ /* 0x010fe400078e0008 */
[----:B--2---:R-:W-:-:S05]  /*11060*/  @!P0 IMAD.MOV.U32 R14, RZ, RZ, R7 ;  /* 0x000000ffff0e8224 */ /* 0x004fca00078e0007 */
[----:B------:R3:W2:Y:S02]  /*11070*/  @!P0 LDG.E.U16 R3, desc[UR8][R14.64] ;  /* 0x000000080e038981 */ /* 0x0006a4000c1e1500 */
[----:B---3--:R-:W-:Y:S02]  /*11080*/  @!P0 IMAD.MOV.U32 R15, RZ, RZ, R12 ;  /* 0x000000ffff0f8224 */ /* 0x008fe400078e000c */
[----:B------:R-:W-:-:S05]  /*11090*/  @!P0 IMAD.MOV.U32 R14, RZ, RZ, R6 ;  /* 0x000000ffff0e8224 */ /* 0x000fca00078e0006 */
[----:B------:R0:W3:Y:S04]  /*110a0*/  @!P0 LDG.E.U16 R2, desc[UR8][R14.64] ;  /* 0x000000080e028981 */ /* 0x0000e8000c1e1500 */
[----:B------:R-:W-:Y:S04]  /*110b0*/  STL [R1+0x141c], R4 ;  /* 0x00141c0401007387 */ /* 0x000fe80000100800 */
[----:B------:R-:W-:Y:S04]  /*110c0*/  STL [R1+0x142c], R22 ;  /* 0x00142c1601007387 */ /* 0x000fe80000100800 */
[----:B------:R-:W4:Y:S04]  /*110d0*/  LDL R8, [R1+0x970] ;  /* 0x0009700001087983 */ /* 0x000f280000100800 */
[----:B------:R-:W4:Y:S01]  /*110e0*/  LDL R7, [R1+0x974] ;  /* 0x0009740001077983 */ /* 0x000f220000100800 */
[----:B0-----:R-:W-:-:S03]  /*110f0*/  @!P0 IMAD.MOV.U32 R14, RZ, RZ, R5 ;  /* 0x000000ffff0e8224 */ /* 0x001fc600078e0005 */
[----:B--2---:R0:W-:Y:S04]  /*11100*/  STL [R1+0x1420], R3 ;  /* 0x0014200301007387 */ /* 0x0041e80000100800 */
[----:B------:R-:W2:Y:S04]  /*11110*/  LDL R6, [R1+0x930] ;  /* 0x0009300001067983 */ /* 0x000ea80000100800 */
[----:B0-----:R-:W2:Y:S04]  /*11120*/  LDL R3, [R1+0x934] ;  /* 0x0009340001037983 */ /* 0x001ea80000100800 */
[----:B------:R-:W2:Y:S04]  /*11130*/  LDL.LU R12, [R1+0x3c8] ;  /* 0x0003c800010c7983 */ /* 0x000ea80000300800 */
[----:B---3--:R-:W-:Y:S04]  /*11140*/  STL [R1+0x1424], R2 ;  /* 0x0014240201007387 */ /* 0x008fe80000100800 */
[----:B------:R-:W3:Y:S04]  /*11150*/  LDL R5, [R1+0x8f0] ;  /* 0x0008f00001057983 */ /* 0x000ee80000100800 */
[----:B------:R-:W3:Y:S01]  /*11160*/  LDL R4, [R1+0x8f4] ;  /* 0x0008f40001047983 */ /* 0x000ee20000100800 */
[----:B------:R-:W-:Y:S01]  /*11170*/  PRMT R13, RZ, 0x7610, R13 ;  /* 0x00007610ff0d7816 */ /* 0x000fe2000000000d */
[----:B------:R-:W-:Y:S01]  /*11180*/  @!P0 IMAD.MOV.U32 R15, RZ, RZ, R9 ;  /* 0x000000ffff0f8224 */ /* 0x000fe200078e0009 */
[----:B------:R-:W-:-:S04]  /*11190*/  PRMT R16, RZ, 0x7610, R16 ;  /* 0x00007610ff107816 */ /* 0x000fc80000000010 */
[----:B------:R4:W3:Y:S01]  /*111a0*/  @!P0 LDG.E.U16 R13, desc[UR8][R14.64] ;  /* 0x000000080e0d8981 */ /* 0x0008e2000c1e1500 */
[----:B------:R-:W-:Y:S01]  /*111b0*/  PRMT R17, RZ, 0x7610, R17 ;  /* 0x00007610ff117816 */ /* 0x000fe20000000011 */
[----:B----4-:R-:W-:Y:S02]  /*111c0*/  @!P0 IMAD.MOV.U32 R14, RZ, RZ, R7 ;  /* 0x000000ffff0e8224 */ /* 0x010fe400078e0007 */
[----:B------:R-:W-:-:S05]  /*111d0*/  @!P0 IMAD.MOV.U32 R15, RZ, RZ, R8 ;  /* 0x000000ffff0f8224 */ /* 0x000fca00078e0008 */
[----:B------:R2:W4:Y:S04]  /*111e0*/  @!P0 LDG.E.U16 R16, desc[UR8][R14.64] ;  /* 0x000000080e108981 */ /* 0x000528000c1e1500 */
[----:B------:R0:W-:Y:S02]  /*111f0*/  STS.U16 [R22+UR5+0x3a00], R18 ;  /* 0x003a001216007988 */ /* 0x0001e40008000405 */
[----:B0-----:R-:W-:Y:S01]  /*11200*/  PRMT R18, RZ, 0x7610, R18 ;  /* 0x00007610ff127816 */ /* 0x001fe20000000012 */
[----:B--2---:R-:W-:Y:S02]  /*11210*/  @!P0 IMAD.MOV.U32 R15, RZ, RZ, R6 ;  /* 0x000000ffff0f8224 */ /* 0x004fe400078e0006 */
[----:B------:R-:W-:-:S05]  /*11220*/  @!P0 IMAD.MOV.U32 R14, RZ, RZ, R3 ;  /* 0x000000ffff0e8224 */ /* 0x000fca00078e0003 */
[----:B------:R3:W2:Y:S02]  /*11230*/  @!P0 LDG.E.U16 R17, desc[UR8][R14.64] ;  /* 0x000000080e118981 */ /* 0x0006a4000c1e1500 */
[----:B---3--:R-:W-:Y:S02]  /*11240*/  @!P0 IMAD.MOV.U32 R15, RZ, RZ, R5 ;  /* 0x000000ffff0f8224 */ /* 0x008fe400078e0005 */
[----:B------:R-:W-:-:S05]  /*11250*/  @!P0 IMAD.MOV.U32 R14, RZ, RZ, R4 ;  /* 0x000000ffff0e8224 */ /* 0x000fca00078e0004 */
[----:B------:R-:W3:Y:S01]  /*11260*/  @!P0 LDG.E.U16 R18, desc[UR8][R14.64] ;  /* 0x000000080e128981 */ /* 0x000ee2000c1e1500 */
[----:B------:R-:W-:-:S03]  /*11270*/  LOP3.LUT R25, R28, 0x30, RZ, 0x3c, !PT ;  /* 0x000000301c197812 */ /* 0x000fc600078e3cff */
[----:B------:R-:W-:Y:S04]  /*11280*/  STS.U16 [R22+UR5+0x3a80], R19 ;  /* 0x003a801316007988 */ /* 0x000fe80008000405 */
[----:B------:R-:W-:Y:S04]  /*11290*/  STS.U16 [R25+UR5+0x300], R29 ;  /* 0x0003001d19007988 */ /* 0x000fe80008000405 */
[----:B------:R-:W-:Y:S04]  /*112a0*/  STS.U16 [R25+UR5+0x380], R10 ;  /* 0x0003800a19007988 */ /* 0x000fe80008000405 */
[----:B------:R-:W-:Y:S04]  /*112b0*/  STL [R1+0x1428], R13 ;  /* 0x0014280d01007387 */ /* 0x000fe80000100800 */
[----:B------:R0:W-:Y:S04]  /*112c0*/  STS.U16 [R25+UR5+0xb00], R24 ;  /* 0x000b001819007988 */ /* 0x0001e80008000405 */
[----:B0-----:R-:W3:Y:S04]  /*112d0*/  LDL.LU R24, [R1+0x3a0] ;  /* 0x0003a00001187983 */ /* 0x001ee80000300800 */
[----:B----4-:R-:W-:Y:S04]  /*112e0*/  STL [R1+0x1430], R16 ;  /* 0x0014301001007387 */ /* 0x010fe80000100800 */
[----:B------:R-:W4:Y:S04]  /*112f0*/  LDL R3, [R1+0x8b0] ;  /* 0x0008b00001037983 */ /* 0x000f280000100800 */
[----:B------:R-:W4:Y:S04]  /*11300*/  LDL R2, [R1+0x8b4] ;  /* 0x0008b40001027983 */ /* 0x000f280000100800 */
[----:B------:R0:W-:Y:S04]  /*11310*/  STS.U16 [R25+UR5+0xb80], R11 ;  /* 0x000b800b19007988 */ /* 0x0001e80008000405 */
[----:B------:R1:W-:Y:S04]  /*11320*/  STS.U16 [R25+UR5+0x1300], R26 ;  /* 0x0013001a19007988 */ /* 0x0003e80008000405 */
[----:B--2---:R2:W-:Y:S04]  /*11330*/  STL [R1+0x1434], R17 ;  /* 0x0014341101007387 */ /* 0x0045e80000100800 */
[----:B------:R-:W4:Y:S04]  /*11340*/  LDL.LU R13, [R1+0x3a4] ;  /* 0x0003a400010d7983 */ /* 0x000f280000300800 */
[----:B------:R-:W4:Y:S04]  /*11350*/  LDL.LU R22, [R1+0x208] ;  /* 0x0002080001167983 */ /* 0x000f280000300800 */
[----:B------:R-:W4:Y:S04]  /*11360*/  LDL.LU R4, [R1+0x204] ;  /* 0x0002040001047983 */ /* 0x000f280000300800 */
[----:B------:R-:W4:Y:S04]  /*11370*/  LDL.LU R27, [R1+0x198] ;  /* 0x00019800011b7983 */ /* 0x000f280000300800 */
[----:B0-----:R-:W4:Y:S04]  /*11380*/  LDL.LU R11, [R1+0x194] ;  /* 0x00019400010b7983 */ /* 0x001f280000300800 */
[----:B-1----:R-:W4:Y:S04]  /*11390*/  LDL.LU R26, [R1+0x168] ;  /* 0x00016800011a7983 */ /* 0x002f280000300800 */
[----:B---3--:R-:W-:Y:S04]  /*113a0*/  STL [R1+0x1438], R18 ;  /* 0x0014381201007387 */ /* 0x008fe80000100800 */
[----:B--2---:R-:W2:Y:S04]  /*113b0*/  LDL R17, [R1+0x870] ;  /* 0x0008700001117983 */ /* 0x004ea80000100800 */
[----:B------:R-:W3:Y:S01]  /*113c0*/  LDL R16, [R1+0x874] ;  /* 0x0008740001107983 */ /* 0x000ee20000100800 */
[----:B------:R-:W-:-:S02]  /*113d0*/  PRMT R19, RZ, 0x7610, R19 ;  /* 0x00007610ff137816 */ /* 0x000fc40000000013 */
[----:B------:R-:W-:Y:S01]  /*113e0*/  PRMT R20, RZ, 0x7610, R20 ;  /* 0x00007610ff147816 */ /* 0x000fe20000000014 */
[----:B------:R-:W3:Y:S04]  /*113f0*/  LDL.LU R5, [R1+0x164] ;  /* 0x0001640001057983 */ /* 0x000ee80000300800 */
[----:B------:R-:W3:Y:S01]  /*11400*/  LDL.LU R29, [R1+0xc0] ;  /* 0x0000c000011d7983 */ /* 0x000ee20000300800 */
[----:B----4-:R-:W-:-:S03]  /*11410*/  @!P0 IMAD.MOV.U32 R15, RZ, RZ, R3 ;  /* 0x000000ffff0f8224 */ /* 0x010fc600078e0003 */
[----:B------:R-:W4:Y:S01]  /*11420*/  LDL R3, [R1+0x848] ;  /* 0x0008480001037983 */ /* 0x000f220000100800 */
[----:B------:R-:W-:-:S03]  /*11430*/  @!P0 IMAD.MOV.U32 R14, RZ, RZ, R2 ;  /* 0x000000ffff0e8224 */ /* 0x000fc600078e0002 */
[----:B------:R-:W4:Y:S04]  /*11440*/  LDL R2, [R1+0xa00] ;  /* 0x000a000001027983 */ /* 0x000f280000100800 */
[----:B------:R2:W4:Y:S04]  /*11450*/  @!P0 LDG.E.U16 R19, desc[UR8][R14.64] ;  /* 0x000000080e138981 */ /* 0x000528000c1e1500 */
[----:B------:R-:W4:Y:S04]  /*11460*/  LDL.LU R6, [R1+0x430] ;  /* 0x0004300001067983 */ /* 0x000f280000300800 */
[----:B------:R0:W-:Y:S04]  /*11470*/  STS.U16 [R25+UR5+0x1380], R12 ;  /* 0x0013800c19007988 */ /* 0x0001e80008000405 */
[----:B------:R-:W4:Y:S04]  /*11480*/  LDL.LU R10, [R1+0x42c] ;  /* 0x00042c00010a7983 */ /* 0x000f280000300800 */
[----:B0-----:R-:W4:Y:S01]  /*11490*/  LDL.LU R12, [R1+0x408] ;  /* 0x00040800010c7983 */ /* 0x001f220000300800 */
[----:B--2---:R-:W-:-:S02]  /*114a0*/  @!P0 IMAD.MOV.U32 R15, RZ, RZ, R17 ;  /* 0x000000ffff0f8224 */ /* 0x004fc400078e0011 */
[----:B---3--:R-:W-:-:S05]  /*114b0*/  @!P0 IMAD.MOV.U32 R14, RZ, RZ, R16 ;  /* 0x000000ffff0e8224 */ /* 0x008fca00078e0010 */
[----:B------:R-:W2:Y:S04]  /*114c0*/  @!P0 LDG.E.U16 R20, desc[UR8][R14.64] ;  /* 0x000000080e148981 */ /* 0x000ea8000c1e1500 */
[----:B------:R0:W-:Y:S04]  /*114d0*/  STS.U16 [R25+UR5+0x1b00], R24 ;  /* 0x001b001819007988 */ /* 0x0001e80008000405 */
[----:B------:R-:W-:Y:S04]  /*114e0*/  STS.U16 [R25+UR5+0x1b80], R13 ;  /* 0x001b800d19007988 */ /* 0x000fe80008000405 */
[----:B------:R-:W-:Y:S04]  /*114f0*/  STS.U16 [R25+UR5+0x2300], R22 ;  /* 0x0023001619007988 */ /* 0x000fe80008000405 */
[----:B------:R-:W-:Y:S04]  /*11500*/  STS.U16 [R25+UR5+0x2380], R4 ;  /* 0x0023800419007988 */ /* 0x000fe80008000405 */
[----:B----4-:R-:W-:Y:S04]  /*11510*/  STL [R1+0x143c], R19 ;  /* 0x00143c1301007387 */ /* 0x010fe80000100800 */
[----:B------:R-:W3:Y:S04]  /*11520*/  LDL.LU R7, [R1+0x404] ;  /* 0x0004040001077983 */ /* 0x000ee80000300800 */
[----:B------:R-:W4:Y:S04]  /*11530*/  LDL.LU R23, [R1+0x3d8] ;  /* 0x0003d80001177983 */ /* 0x000f280000300800 */
[----:B------:R-:W4:Y:S04]  /*11540*/  LDL.LU R8, [R1+0x3d4] ;  /* 0x0003d40001087983 */ /* 0x000f280000300800 */
[----:B------:R-:W4:Y:S04]  /*11550*/  LDL.LU R9, [R1+0x3a8] ;  /* 0x0003a80001097983 */ /* 0x000f280000300800 */
[----:B0-----:R-:W4:Y:S04]  /*11560*/  LDL.LU R24, [R1+0x39c] ;  /* 0x00039c0001187983 */ /* 0x001f280000300800 */
[----:B------:R-:W-:Y:S04]  /*11570*/  STS.U16 [R25+UR5+0x2b00], R27 ;  /* 0x002b001b19007988 */ /* 0x000fe80008000405 */
[----:B------:R0:W-:Y:S04]  /*11580*/  STS.U16 [R25+UR5+0x2b80], R11 ;  /* 0x002b800b19007988 */ /* 0x0001e80008000405 */
[----:B------:R1:W-:Y:S04]  /*11590*/  STS.U16 [R25+UR5+0x3300], R26 ;  /* 0x0033001a19007988 */ /* 0x0003e80008000405 */
[----:B--2---:R-:W-:Y:S04]  /*115a0*/  STL [R1+0x1440], R20 ;  /* 0x0014401401007387 */ /* 0x004fe80000100800 */
[----:B0-----:R-:W2:Y:S04]  /*115b0*/  LDL.LU R11, [R1+0x200] ;  /* 0x00020000010b7983 */ /* 0x001ea80000300800 */
[----:B------:R-:W2:Y:S04]  /*115c0*/  LDL.LU R27, [R1+0x1bc] ;  /* 0x0001bc00011b7983 */ /* 0x000ea80000300800 */
[----:B-1----:R-:W2:Y:S01]  /*115d0*/  LDL.LU R26, [R1+0x190] ;  /* 0x00019000011a7983 */ /* 0x002ea20000300800 */
[----:B------:R-:W-:Y:S01]  /*115e0*/  PRMT R21, RZ, 0x7610, R21 ;  /* 0x00007610ff157816 */ /* 0x000fe20000000015 */
[----:B------:R-:W-:-:S02]  /*115f0*/  @!P0 IMAD.MOV.U32 R14, RZ, RZ, R2 ;  /* 0x000000ffff0e8224 */ /* 0x000fc400078e0002 */
[----:B------:R-:W-:Y:S01]  /*11600*/  @!P0 IMAD.MOV.U32 R15, RZ, RZ, R3 ;  /* 0x000000ffff0f8224 */ /* 0x000fe200078e0003 */
[----:B------:R-:W-:Y:S04]  /*11610*/  STS.U16 [R25+UR5+0x3380], R5 ;  /* 0x0033800519007988 */ /* 0x000fe80008000405 */
[----:B------:R0:W2:Y:S04]  /*11620*/  @!P0 LDG.E.U16 R21, desc[UR8][R14.64] ;  /* 0x000000080e158981 */ /* 0x0000a8000c1e1500 */
[----:B------:R-:W-:Y:S04]  /*11630*/  STS.U16 [R25+UR5+0x3b00], R29 ;  /* 0x003b001d19007988 */ /* 0x000fe80008000405 */
[----:B------:R1:W-:Y:S01]  /*11640*/  STS.U16 [R25+UR5+0x3b80], R0 ;  /* 0x003b800019007988 */ /* 0x0003e20008000405 */
[----:B0-----:R-:W-:-:S05]  /*11650*/  LOP3.LUT R15, R28, 0x40, RZ, 0x3c, !PT ;  /* 0x000000401c0f7812 */ /* 0x001fca00078e3cff */
[----:B------:R-:W-:Y:S04]  /*11660*/  STS.U16 [R15+UR5+0x400], R6 ;  /* 0x000400060f007988 */ /* 0x000fe80008000405 */
[----:B-1----:R-:W2:Y:S04]  /*11670*/  LDL.LU R0, [R1+0x1444] ;  /* 0x0014440001007983 */ /* 0x002ea80000300800 */
[----:B------:R-:W2:Y:S04]  /*11680*/  LDL.LU R29, [R1+0x18c] ;  /* 0x00018c00011d7983 */ /* 0x000ea80000300800 */
[----:B------:R0:W-:Y:S04]  /*11690*/  STS.U16 [R15+UR5+0x480], R10 ;  /* 0x0004800a0f007988 */ /* 0x0001e80008000405 */
[----:B------:R1:W-:Y:S04]  /*116a0*/  STS.U16 [R15+UR5+0xc00], R12 ;  /* 0x000c000c0f007988 */ /* 0x0003e80008000405 */
[----:B0-----:R-:W2:Y:S04]  /*116b0*/  LDL.LU R10, [R1+0xe4] ;  /* 0x0000e400010a7983 */ /* 0x001ea80000300800 */
[----:B-1----:R-:W2:Y:S04]  /*116c0*/  LDL.LU R12, [R1+0xb8] ;  /* 0x0000b800010c7983 */ /* 0x002ea80000300800 */
[----:B------:R-:W2:Y:S04]  /*116d0*/  LDL.LU R20, [R1+0xb4] ;  /* 0x0000b40001147983 */ /* 0x000ea80000300800 */
[----:B------:R-:W2:Y:S04]  /*116e0*/  LDL.LU R19, [R1+0x428] ;  /* 0x0004280001137983 */ /* 0x000ea80000300800 */
[----:B------:R-:W2:Y:S04]  /*116f0*/  LDL.LU R18, [R1+0x424] ;  /* 0x0004240001127983 */ /* 0x000ea80000300800 */
[----:B------:R-:W2:Y:S04]  /*11700*/  LDL.LU R17, [R1+0x400] ;  /* 0x0004000001117983 */ /* 0x000ea80000300800 */
[----:B------:R-:W2:Y:S04]  /*11710*/  LDL.LU R16, [R1+0x3fc] ;  /* 0x0003fc0001107983 */ /* 0x000ea80000300800 */
[----:B------:R-:W2:Y:S04]  /*11720*/  LDL.LU R13, [R1+0x3d0] ;  /* 0x0003d000010d7983 */ /* 0x000ea80000300800 */
[----:B------:R-:W2:Y:S04]  /*11730*/  LDL.LU R2, [R1+0x3cc] ;  /* 0x0003cc0001027983 */ /* 0x000ea80000300800 */
[----:B---3--:R0:W-:Y:S04]  /*11740*/  STS.U16 [R15+UR5+0xc80], R7 ;  /* 0x000c80070f007988 */ /* 0x0081e80008000405 */
[----:B------:R-:W3:Y:S04]  /*11750*/  LDL.LU R3, [R1+0x398] ;  /* 0x0003980001037983 */ /* 0x000ee80000300800 */
[----:B----4-:R-:W-:Y:S04]  /*11760*/  STS.U16 [R15+UR5+0x1400], R23 ;  /* 0x001400170f007988 */ /* 0x010fe80008000405 */
[----:B------:R-:W4:Y:S04]  /*11770*/  LDL.LU R22, [R1+0x394] ;  /* 0x0003940001167983 */ /* 0x000f280000300800 */
[----:B------:R-:W-:Y:S04]  /*11780*/  STS.U16 [R15+UR5+0x1480], R8 ;  /* 0x001480080f007988 */ /* 0x000fe80008000405 */
[----:B------:R-:W4:Y:S04]  /*11790*/  LDL.LU R4, [R1+0x1b8] ;  /* 0x0001b80001047983 */ /* 0x000f280000300800 */
[----:B------:R-:W-:Y:S04]  /*117a0*/  STS.U16 [R15+UR5+0x1c00], R9 ;  /* 0x001c00090f007988 */ /* 0x000fe80008000405 */
[----:B------:R-:W4:Y:S04]  /*117b0*/  LDL.LU R5, [R1+0x1b4] ;  /* 0x0001b40001057983 */ /* 0x000f280000300800 */
[----:B------:R1:W-:Y:S04]  /*117c0*/  STS.U16 [R15+UR5+0x1c80], R24 ;  /* 0x001c80180f007988 */ /* 0x0003e80008000405 */
[----:B0-----:R-:W4:Y:S04]  /*117d0*/  LDL.LU R7, [R1+0x188] ;  /* 0x0001880001077983 */ /* 0x001f280000300800 */
[----:B-1----:R-:W4:Y:S04]  /*117e0*/  LDL.LU R24, [R1+0x184] ;  /* 0x0001840001187983 */ /* 0x002f280000300800 */
[----:B--2---:R0:W-:Y:S04]  /*117f0*/  STS.U16 [R15+UR5+0x2400], R11 ;  /* 0x0024000b0f007988 */ /* 0x0041e80008000405 */
[----:B------:R-:W-:Y:S04]  /*11800*/  STS.U16 [R15+UR5+0x2480], R27 ;  /* 0x0024801b0f007988 */ /* 0x000fe80008000405 */
[----:B------:R1:W-:Y:S04]  /*11810*/  STS.U16 [R15+UR5+0x2c00], R26 ;  /* 0x002c001a0f007988 */ /* 0x0003e80008000405 */
[----:B0-----:R-:W2:Y:S04]  /*11820*/  LDL.LU R11, [R1+0xe0] ;  /* 0x0000e000010b7983 */ /* 0x001ea80000300800 */
[----:B------:R-:W2:Y:S04]  /*11830*/  LDL.LU R23, [R1+0xdc] ;  /* 0x0000dc0001177983 */ /* 0x000ea80000300800 */
[----:B------:R-:W2:Y:S04]  /*11840*/  LDL.LU R8, [R1+0xb0] ;  /* 0x0000b00001087983 */ /* 0x000ea80000300800 */
[----:B-1----:R-:W2:Y:S04]  /*11850*/  LDL.LU R26, [R1+0xac] ;  /* 0x0000ac00011a7983 */ /* 0x002ea80000300800 */
[----:B------:R-:W2:Y:S04]  /*11860*/  LDL.LU R9, [R1+0x420] ;  /* 0x0004200001097983 */ /* 0x000ea80000300800 */
[----:B------:R-:W2:Y:S04]  /*11870*/  LDL.LU R6, [R1+0x41c] ;  /* 0x00041c0001067983 */ /* 0x000ea80000300800 */
[----:B------:R-:W2:Y:S04]  /*11880*/  LDL.LU R27, [R1+0x3f8] ;  /* 0x0003f800011b7983 */ /* 0x000ea80000300800 */
[----:B------:R0:W-:Y:S04]  /*11890*/  STS.U16 [R15+UR5+0x2c80], R29 ;  /* 0x002c801d0f007988 */ /* 0x0001e80008000405 */
[----:B------:R1:W-:Y:S04]  /*118a0*/  STS.U16 [R15+UR5+0x3400], R0 ;  /* 0x003400000f007988 */ /* 0x0003e80008000405 */
[----:B0-----:R-:W2:Y:S01]  /*118b0*/  LDL.LU R29, [R1+0x3f4] ;  /* 0x0003f400011d7983 */ /* 0x001ea20000300800 */
[----:B-1----:R-:W-:-:S03]  /*118c0*/  LOP3.LUT R0, R28, 0x50, RZ, 0x3c, !PT ;  /* 0x000000501c007812 */ /* 0x002fc600078e3cff */
[----:B------:R0:W-:Y:S04]  /*118d0*/  STS.U16 [R15+UR5+0x3480], R10 ;  /* 0x0034800a0f007988 */ /* 0x0001e80008000405 */
[----:B------:R1:W-:Y:S04]  /*118e0*/  STS.U16 [R15+UR5+0x3c00], R12 ;  /* 0x003c000c0f007988 */ /* 0x0003e80008000405 */
[----:B------:R-:W-:Y:S04]  /*118f0*/  STS.U16 [R15+UR5+0x3c80], R20 ;  /* 0x003c80140f007988 */ /* 0x000fe80008000405 */
[----:B------:R-:W-:Y:S04]  /*11900*/  STS.U16 [R0+UR5+0x500], R19 ;  /* 0x0005001300007988 */ /* 0x000fe80008000405 */
[----:B------:R-:W-:Y:S04]  /*11910*/  STS.U16 [R0+UR5+0x580], R18 ;  /* 0x0005801200007988 */ /* 0x000fe80008000405 */
[----:B------:R-:W-:Y:S04]  /*11920*/  STS.U16 [R0+UR5+0xd00], R17 ;  /* 0x000d001100007988 */ /* 0x000fe80008000405 */
[----:B------:R-:W-:Y:S04]  /*11930*/  STS.U16 [R0+UR5+0xd80], R16 ;  /* 0x000d801000007988 */ /* 0x000fe80008000405 */
[----:B------:R-:W-:Y:S04]  /*11940*/  STS.U16 [R0+UR5+0x1500], R13 ;  /* 0x0015000d00007988 */ /* 0x000fe80008000405 */
[----:B------:R-:W-:Y:S04]  /*11950*/  STS.U16 [R0+UR5+0x1580], R2 ;  /* 0x0015800200007988 */ /* 0x000fe80008000405 */
[----:B0-----:R-:W2:Y:S04]  /*11960*/  LDL.LU R10, [R1+0x3c0] ;  /* 0x0003c000010a7983 */ /* 0x001ea80000300800 */
[----:B---3--:R-:W-:Y:S04]  /*11970*/  STS.U16 [R0+UR5+0x1d00], R3 ;  /* 0x001d000300007988 */ /* 0x008fe80008000405 */
[----:B-1----:R-:W3:Y:S04]  /*11980*/  LDL.LU R12, [R1+0x3bc] ;  /* 0x0003bc00010c7983 */ /* 0x002ee80000300800 */
[----:B----4-:R-:W-:Y:S04]  /*11990*/  STS.U16 [R0+UR5+0x1d80], R22 ;  /* 0x001d801600007988 */ /* 0x010fe80008000405 */
[----:B------:R-:W-:Y:S04]  /*119a0*/  STS.U16 [R0+UR5+0x2500], R4 ;  /* 0x0025000400007988 */ /* 0x000fe80008000405 */
[----:B------:R-:W-:Y:S04]  /*119b0*/  STS.U16 [R0+UR5+0x2580], R5 ;  /* 0x0025800500007988 */ /* 0x000fe80008000405 */
[----:B------:R-:W-:Y:S04]  /*119c0*/  STS.U16 [R0+UR5+0x2d00], R7 ;  /* 0x002d000700007988 */ /* 0x000fe80008000405 */
[----:B------:R0:W-:Y:S04]  /*119d0*/  STS.U16 [R0+UR5+0x2d80], R24 ;  /* 0x002d801800007988 */ /* 0x0001e80008000405 */
[----:B0-----:R-:W4:Y:S04]  /*119e0*/  LDL.LU R24, [R1+0x390] ;  /* 0x0003900001187983 */ /* 0x001f280000300800 */
[----:B--2---:R0:W-:Y:S04]  /*119f0*/  STS.U16 [R0+UR5+0x3500], R11 ;  /* 0x0035000b00007988 */ /* 0x0041e80008000405 */
[----:B------:R-:W-:Y:S04]  /*11a00*/  STS.U16 [R0+UR5+0x3580], R23 ;  /* 0x0035801700007988 */ /* 0x000fe80008000405 */
[----:B------:R-:W-:Y:S04]  /*11a10*/  STS.U16 [R0+UR5+0x3d00], R8 ;  /* 0x003d000800007988 */ /* 0x000fe80008000405 */
[----:B0-----:R-:W2:Y:S04]  /*11a20*/  LDL.LU R11, [R1+0x36c] ;  /* 0x00036c00010b7983 */ /* 0x001ea80000300800 */
[----:B------:R0:W-:Y:S04]  /*11a30*/  STS.U16 [R0+UR5+0x3d80], R26 ;  /* 0x003d801a00007988 */ /* 0x0001e80008000405 */
[----:B------:R-:W2:Y:S04]  /*11a40*/  LDL.LU R7, [R1+0x1b0] ;  /* 0x0001b00001077983 */ /* 0x000ea80000300800 */
[----:B0-----:R-:W2:Y:S01]  /*11a50*/  LDL.LU R26, [R1+0x1ac] ;  /* 0x0001ac00011a7983 */ /* 0x001ea20000300800 */
[----:B------:R-:W-:-:S03]  /*11a60*/  LOP3.LUT R15, R28, 0x60, RZ, 0x3c, !PT ;  /* 0x000000601c0f7812 */ /* 0x000fc600078e3cff */
[----:B------:R-:W2:Y:S04]  /*11a70*/  LDL.LU R23, [R1+0x178] ;  /* 0x0001780001177983 */ /* 0x000ea80000300800 */
[----:B------:R0:W-:Y:S04]  /*11a80*/  STS.U16 [R15+UR5+0x600], R9 ;  /* 0x000600090f007988 */ /* 0x0001e80008000405 */
[----:B------:R-:W2:Y:S04]  /*11a90*/  LDL.LU R8, [R1+0x174] ;  /* 0x0001740001087983 */ /* 0x000ea80000300800 */
[----:B0-----:R-:W2:Y:S04]  /*11aa0*/  LDL.LU R9, [R1+0xd8] ;  /* 0x0000d80001097983 */ /* 0x001ea80000300800 */
[----:B------:R-:W2:Y:S04]  /*11ab0*/  LDL.LU R20, [R1+0xd4] ;  /* 0x0000d40001147983 */ /* 0x000ea80000300800 */
[----:B------:R-:W2:Y:S04]  /*11ac0*/  LDL.LU R19, [R1+0xa8] ;  /* 0x0000a80001137983 */ /* 0x000ea80000300800 */
[----:B------:R-:W2:Y:S04]  /*11ad0*/  LDL.LU R18, [R1+0xa4] ;  /* 0x0000a40001127983 */ /* 0x000ea80000300800 */
[----:B------:R-:W2:Y:S04]  /*11ae0*/  LDL.LU R17, [R1+0x418] ;  /* 0x0004180001117983 */ /* 0x000ea80000300800 */
[----:B------:R-:W2:Y:S04]  /*11af0*/  LDL.LU R16, [R1+0x414] ;  /* 0x0004140001107983 */ /* 0x000ea80000300800 */
[----:B------:R-:W2:Y:S04]  /*11b00*/  LDL.LU R13, [R1+0x3f0] ;  /* 0x0003f000010d7983 */ /* 0x000ea80000300800 */
[----:B------:R-:W2:Y:S04]  /*11b10*/  LDL.LU R2, [R1+0x3e4] ;  /* 0x0003e40001027983 */ /* 0x000ea80000300800 */
[----:B------:R0:W-:Y:S04]  /*11b20*/  STS.U16 [R15+UR5+0x680], R6 ;  /* 0x000680060f007988 */ /* 0x0001e80008000405 */
[----:B------:R-:W2:Y:S04]  /*11b30*/  LDL.LU R3, [R1+0x3b8] ;  /* 0x0003b80001037983 */ /* 0x000ea80000300800 */
[----:B------:R-:W-:Y:S04]  /*11b40*/  STS.U16 [R15+UR5+0xe00], R27 ;  /* 0x000e001b0f007988 */ /* 0x000fe80008000405 */
[----:B------:R-:W2:Y:S04]  /*11b50*/  LDL.LU R22, [R1+0x3b4] ;  /* 0x0003b40001167983 */ /* 0x000ea80000300800 */
[----:B------:R-:W-:Y:S04]  /*11b60*/  STS.U16 [R15+UR5+0xe80], R29 ;  /* 0x000e801d0f007988 */ /* 0x000fe80008000405 */
[----:B------:R-:W2:Y:S04]  /*11b70*/  LDL.LU R4, [R1+0x368] ;  /* 0x0003680001047983 */ /* 0x000ea80000300800 */
[----:B------:R-:W-:Y:S04]  /*11b80*/  STS.U16 [R15+UR5+0x1600], R10 ;  /* 0x0016000a0f007988 */ /* 0x000fe80008000405 */
[----:B------:R-:W2:Y:S04]  /*11b90*/  LDL.LU R5, [R1+0x364] ;  /* 0x0003640001057983 */ /* 0x000ea80000300800 */
[----:B---3--:R1:W-:Y:S04]  /*11ba0*/  STS.U16 [R15+UR5+0x1680], R12 ;  /* 0x0016800c0f007988 */ /* 0x0083e80008000405 */
[----:B0-----:R-:W3:Y:S04]  /*11bb0*/  LDL.LU R6, [R1+0x1a8] ;  /* 0x0001a80001067983 */ /* 0x001ee80000300800 */
[----:B-1----:R-:W3:Y:S04]  /*11bc0*/  LDL.LU R12, [R1+0x19c] ;  /* 0x00019c00010c7983 */ /* 0x002ee80000300800 */
[----:B----4-:R0:W-:Y:S04]  /*11bd0*/  STS.U16 [R15+UR5+0x1e00], R24 ;  /* 0x001e00180f007988 */ /* 0x0101e80008000405 */
[----:B0-----:R-:W4:Y:S04]  /*11be0*/  LDL.LU R24, [R1+0x170] ;  /* 0x0001700001187983 */ /* 0x001f280000300800 */
[----:B------:R-:W4:Y:S04]  /*11bf0*/  LDL.LU R27, [R1+0x16c] ;  /* 0x00016c00011b7983 */ /* 0x000f280000300800 */
[----:B------:R-:W4:Y:S04]  /*11c00*/  LDL.LU R29, [R1+0xd0] ;  /* 0x0000d000011d7983 */ /* 0x000f280000300800 */
[----:B------:R-:W4:Y:S04]  /*11c10*/  LDL.LU R10, [R1+0xcc] ;  /* 0x0000cc00010a7983 */ /* 0x000f280000300800 */
[----:B--2---:R0:W-:Y:S04]  /*11c20*/  STS.U16 [R15+UR5+0x1e80], R11 ;  /* 0x001e800b0f007988 */ /* 0x0041e80008000405 */
[----:B------:R-:W-:Y:S04]  /*11c30*/  STS.U16 [R15+UR5+0x2600], R7 ;  /* 0x002600070f007988 */ /* 0x000fe80008000405 */
[----:B0-----:R-:W2:Y:S04]  /*11c40*/  LDL.LU R11, [R1+0xa0] ;  /* 0x0000a000010b7983 */ /* 0x001ea80000300800 */
[----:B------:R0:W-:Y:S04]  /*11c50*/  STS.U16 [R15+UR5+0x2680], R26 ;  /* 0x0026801a0f007988 */ /* 0x0001e80008000405 */
[----:B0-----:R-:W2:Y:S01]  /*11c60*/  LDL.LU R26, [R1+0x9c] ;  /* 0x00009c00011a7983 */ /* 0x001ea20000300800 */
[----:B------:R-:W-:-:S03]  /*11c70*/  LOP3.LUT R14, R28, 0x70, RZ, 0x3c, !PT ;  /* 0x000000701c0e7812 */ /* 0x000fc600078e3cff */
[----:B------:R0:W-:Y:S04]  /*11c80*/  STS.U16 [R15+UR5+0x2e00], R23 ;  /* 0x002e00170f007988 */ /* 0x0001e80008000405 */
[----:B------:R1:W-:Y:S04]  /*11c90*/  STS.U16 [R15+UR5+0x2e80], R8 ;  /* 0x002e80080f007988 */ /* 0x0003e80008000405 */
[----:B------:R1:W-:Y:S04]  /*11ca0*/  STS.U16 [R15+UR5+0x3600], R9 ;  /* 0x003600090f007988 */ /* 0x0003e80008000405 */
[----:B------:R-:W-:Y:S04]  /*11cb0*/  STS.U16 [R15+UR5+0x3680], R20 ;  /* 0x003680140f007988 */ /* 0x000fe80008000405 */
[----:B------:R-:W-:Y:S04]  /*11cc0*/  STS.U16 [R15+UR5+0x3e00], R19 ;  /* 0x003e00130f007988 */ /* 0x000fe80008000405 */
[----:B------:R-:W2:Y:S04]  /*11cd0*/  LDL.LU R7, [R1+0x94] ;  /* 0x0000940001077983 */ /* 0x000ea80000300800 */
[----:B------:R-:W-:Y:S04]  /*11ce0*/  STS.U16 [R15+UR5+0x3e80], R18 ;  /* 0x003e80120f007988 */ /* 0x000fe80008000405 */
[----:B0-----:R-:W2:Y:S04]  /*11cf0*/  LDL.LU R23, [R1+0x90] ;  /* 0x0000900001177983 */ /* 0x001ea80000300800 */
[----:B-1----:R-:W2:Y:S04]  /*11d00*/  LDL.LU R8, [R1+0x8c] ;  /* 0x00008c0001087983 */ /* 0x002ea80000300800 */
[----:B------:R-:W-:Y:S04]  /*11d10*/  STS.U16 [R14+UR5+0x700], R17 ;  /* 0x000700110e007988 */ /* 0x000fe80008000405 */
[----:B------:R-:W2:Y:S04]  /*11d20*/  LDL.LU R9, [R1+0x88] ;  /* 0x0000880001097983 */ /* 0x000ea80000300800 */
[----:B------:R-:W-:Y:S04]  /*11d30*/  STS.U16 [R14+UR5+0x780], R16 ;  /* 0x000780100e007988 */ /* 0x000fe80008000405 */
[----:B------:R-:W-:Y:S04]  /*11d40*/  STS.U16 [R14+UR5+0xf00], R13 ;  /* 0x000f000d0e007988 */ /* 0x000fe80008000405 */
[----:B------:R-:W-:Y:S04]  /*11d50*/  STS.U16 [R14+UR5+0xf80], R2 ;  /* 0x000f80020e007988 */ /* 0x000fe80008000405 */
[----:B------:R-:W-:Y:S04]  /*11d60*/  STS.U16 [R14+UR5+0x1700], R3 ;  /* 0x001700030e007988 */ /* 0x000fe80008000405 */
[----:B------:R-:W-:Y:S04]  /*11d70*/  STS.U16 [R14+UR5+0x1780], R22 ;  /* 0x001780160e007988 */ /* 0x000fe80008000405 */
[----:B------:R-:W-:Y:S04]  /*11d80*/  STS.U16 [R14+UR5+0x1f00], R4 ;  /* 0x001f00040e007988 */ /* 0x000fe80008000405 */
[----:B------:R-:W-:Y:S04]  /*11d90*/  STS.U16 [R14+UR5+0x1f80], R5 ;  /* 0x001f80050e007988 */ /* 0x000fe80008000405 */
[----:B---3--:R-:W-:Y:S04]  /*11da0*/  STS.U16 [R14+UR5+0x2700], R6 ;  /* 0x002700060e007988 */ /* 0x008fe80008000405 */
[----:B------:R0:W-:Y:S04]  /*11db0*/  STS.U16 [R14+UR5+0x2780], R12 ;  /* 0x0027800c0e007988 */ /* 0x0001e80008000405 */
[----:B0-----:R-:W3:Y:S04]  /*11dc0*/  LDL.LU R12, [R1+0x84] ;  /* 0x00008400010c7983 */ /* 0x001ee80000300800 */
[----:B----4-:R0:W-:Y:S04]  /*11dd0*/  STS.U16 [R14+UR5+0x2f00], R24 ;  /* 0x002f00180e007988 */ /* 0x0101e80008000405 */
[----:B------:R1:W-:Y:S04]  /*11de0*/  STS.U16 [R14+UR5+0x2f80], R27 ;  /* 0x002f801b0e007988 */ /* 0x0003e80008000405 */
[----:B------:R4:W-:Y:S04]  /*11df0*/  STS.U16 [R14+UR5+0x3700], R29 ;  /* 0x0037001d0e007988 */ /* 0x0009e80008000405 */
[----:B0-----:R-:W3:Y:S04]  /*11e00*/  LDL.LU R24, [R1+0x80] ;  /* 0x0000800001187983 */ /* 0x001ee80000300800 */
[----:B------:R0:W-:Y:S04]  /*11e10*/  STS.U16 [R14+UR5+0x3780], R10 ;  /* 0x0037800a0e007988 */ /* 0x0001e80008000405 */
[----:B-1----:R-:W3:Y:S04]  /*11e20*/  LDL.LU R27, [R1+0x7c] ;  /* 0x00007c00011b7983 */ /* 0x002ee80000300800 */
[----:B----4-:R-:W4:Y:S04]  /*11e30*/  LDL.LU R29, [R1+0x78] ;  /* 0x00007800011d7983 */ /* 0x010f280000300800 */
[----:B0-----:R-:W4:Y:S04]  /*11e40*/  LDL.LU R10, [R1+0x74] ;  /* 0x00007400010a7983 */ /* 0x001f280000300800 */
[----:B--2---:R0:W-:Y:S04]  /*11e50*/  STS.U16 [R14+UR5+0x3f00], R11 ;  /* 0x003f000b0e007988 */ /* 0x0041e80008000405 */
[----:B0-----:R-:W2:Y:S04]  /*11e60*/  LDL.LU R11, [R1+0x70] ;  /* 0x00007000010b7983 */ /* 0x001ea80000300800 */
[----:B------:R0:W-:Y:S04]  /*11e70*/  STS.U16 [R14+UR5+0x3f80], R26 ;  /* 0x003f801a0e007988 */ /* 0x0001e80008000405 */
        /* <DEDUP_REMOVED lines=13> */
[----:B------:R1:W-:Y:S04]  /*11f50*/  STS.U16 [R28+UR5+0x4400], R23 ;  /* 0x004400171c007988 */ /* 0x0003e80008000405 */
[----:B------:R1:W-:Y:S04]  /*11f60*/  STS.U16 [R28+UR5+0x4800], R8 ;  /* 0x004800081c007988 */ /* 0x0003e80008000405 */
[----:B------:R1:W-:Y:S01]  /*11f70*/  STS.U16 [R28+UR5+0x4c00], R9 ;  /* 0x004c00091c007988 */ /* 0x0003e20008000405 */
[----:B------:R-:W-:-:S03]  /*11f80*/  LOP3.LUT R16, R28, 0x10, RZ, 0x3c, !PT ;  /* 0x000000101c107812 */ /* 0x000fc600078e3cff */
[----:B0-----:R-:W2:Y:S04]  /*11f90*/  LDL.LU R7, [R1+0x3c] ;  /* 0x00003c0001077983 */ /* 0x001ea80000300800 */
[----:B-1----:R-:W2:Y:S04]  /*11fa0*/  LDL.LU R23, [R1+0x38] ;  /* 0x0000380001177983 */ /* 0x002ea80000300800 */
[----:B------:R-:W2:Y:S04]  /*11fb0*/  LDL.LU R8, [R1+0x34] ;  /* 0x0000340001087983 */ /* 0x000ea80000300800 */
[----:B------:R-:W2:Y:S04]  /*11fc0*/  LDL.LU R15, [R1+0x2c] ;  /* 0x00002c00010f7983 */ /* 0x000ea80000300800 */
[----:B------:R-:W2:Y:S04]  /*11fd0*/  LDL.LU R9, [R1+0x1c] ;  /* 0x00001c0001097983 */ /* 0x000ea80000300800 */
[----:B---3--:R0:W-:Y:S04]  /*11fe0*/  STS.U16 [R28+UR5+0x5000], R12 ;  /* 0x0050000c1c007988 */ /* 0x0081e80008000405 */
[----:B0-----:R-:W3:Y:S04]  /*11ff0*/  LDL.LU R12, [R1+0x14] ;  /* 0x00001400010c7983 */ /* 0x001ee80000300800 */
[----:B------:R0:W-:Y:S04]  /*12000*/  STS.U16 [R28+UR5+0x5400], R24 ;  /* 0x005400181c007988 */ /* 0x0001e80008000405 */
[----:B------:R-:W-:Y:S04]  /*12010*/  STS.U16 [R28+UR5+0x5800], R27 ;  /* 0x0058001b1c007988 */ /* 0x000fe80008000405 */
[----:B----4-:R1:W-:Y:S04]  /*12020*/  STS.U16 [R28+UR5+0x5c00], R29 ;  /* 0x005c001d1c007988 */ /* 0x0103e80008000405 */
[----:B0-----:R-:W4:Y:S04]  /*12030*/  LDL.LU R24, [R1+0xc] ;  /* 0x00000c0001187983 */ /* 0x001f280000300800 */
[----:B------:R0:W-:Y:S04]  /*12040*/  STS.U16 [R16+UR5+0x4080], R10 ;  /* 0x0040800a10007988 */ /* 0x0001e80008000405 */
[----:B-1----:R-:W3:Y:S04]  /*12050*/  LDL.LU R28, [R1+0x30] ;  /* 0x00003000011c7983 */ /* 0x002ee80000300800 */
[----:B------:R-:W4:Y:S04]  /*12060*/  LDL.LU R27, [R1+0x28] ;  /* 0x00002800011b7983 */ /* 0x000f280000300800 */
[----:B------:R-:W4:Y:S04]  /*12070*/  LDL.LU R29, [R1+0x24] ;  /* 0x00002400011d7983 */ /* 0x000f280000300800 */
[----:B0-----:R-:W4:Y:S04]  /*12080*/  LDL.LU R10, [R1+0x20] ;  /* 0x00002000010a7983 */ /* 0x001f280000300800 */
[----:B--2---:R0:W-:Y:S04]  /*12090*/  STS.U16 [R16+UR5+0x4480], R11 ;  /* 0x0044800b10007988 */ /* 0x0041e80008000405 */
[----:B0-----:R-:W2:Y:S04]  /*120a0*/  LDL.LU R11, [R1+0x18] ;  /* 0x00001800010b7983 */ /* 0x001ea80000300800 */
[----:B------:R0:W-:Y:S04]  /*120b0*/  STS.U16 [R16+UR5+0x4880], R26 ;  /* 0x0048801a10007988 */ /* 0x0001e80008000405 */
[----:B------:R1:W-:Y:S04]  /*120c0*/  STS.U16 [R16+UR5+0x4c80], R20 ;  /* 0x004c801410007988 */ /* 0x0003e80008000405 */
[----:B------:R1:W-:Y:S04]  /*120d0*/  STS.U16 [R16+UR5+0x5080], R19 ;  /* 0x0050801310007988 */ /* 0x0003e80008000405 */
[----:B------:R1:W-:Y:S04]  /*120e0*/  STS.U16 [R16+UR5+0x5480], R18 ;  /* 0x0054801210007988 */ /* 0x0003e80008000405 */
        /* <DEDUP_REMOVED lines=8> */
[----:B------:R-:W3:Y:S04]  /*12170*/  LDL.LU R22, [R1+0x142c] ;  /* 0x00142c0001167983 */ /* 0x000ee80000300800 */
[----:B---3--:R0:W-:Y:S04]  /*12180*/  STS.U16 [R22+UR5+0x4100], R13 ;  /* 0x0041000d16007988 */ /* 0x0081e80008000405 */
[----:B------:R1:W-:Y:S04]  /*12190*/  STS.U16 [R22+UR5+0x4500], R2 ;  /* 0x0045000216007988 */ /* 0x0003e80008000405 */
[----:B------:R3:W-:Y:S04]  /*121a0*/  STS.U16 [R22+UR5+0x4900], R3 ;  /* 0x0049000316007988 */ /* 0x0007e80008000405 */
[----:B------:R4:W-:Y:S04]  /*121b0*/  STS.U16 [R22+UR5+0x4d00], R4 ;  /* 0x004d000416007988 */ /* 0x0009e80008000405 */
[----:B------:R2:W-:Y:S04]  /*121c0*/  STS.U16 [R22+UR5+0x5100], R5 ;  /* 0x0051000516007988 */ /* 0x0005e80008000405 */
[----:B------:R2:W-:Y:S04]  /*121d0*/  STS.U16 [R22+UR5+0x5500], R6 ;  /* 0x0055000616007988 */ /* 0x0005e80008000405 */
[----:B0-----:R-:W2:Y:S04]  /*121e0*/  LDL.LU R13, [R1+0x1428] ;  /* 0x00142800010d7983 */ /* 0x001ea80000300800 */
[----:B-1----:R-:W2:Y:S04]  /*121f0*/  LDL.LU R2, [R1+0x1424] ;  /* 0x0014240001027983 */ /* 0x002ea80000300800 */
[----:B---3--:R-:W3:Y:S04]  /*12200*/  LDL.LU R3, [R1+0x1420] ;  /* 0x0014200001037983 */ /* 0x008ee80000300800 */
[----:B----4-:R-:W4:Y:S04]  /*12210*/  LDL.LU R4, [R1+0x141c] ;  /* 0x00141c0001047983 */ /* 0x010f280000300800 */
[----:B--2---:R-:W2:Y:S04]  /*12220*/  LDL.LU R5, [R1+0x1418] ;  /* 0x0014180001057983 */ /* 0x004ea80000300800 */
[----:B------:R-:W3:Y:S04]  /*12230*/  LDL.LU R6, [R1+0x1414] ;  /* 0x0014140001067983 */ /* 0x000ee80000300800 */
[----:B------:R0:W-:Y:S04]  /*12240*/  STS.U16 [R22+UR5+0x5900], R7 ;  /* 0x0059000716007988 */ /* 0x0001e80008000405 */
[----:B------:R1:W-:Y:S04]  /*12250*/  STS.U16 [R22+UR5+0x5d00], R23 ;  /* 0x005d001716007988 */ /* 0x0003e80008000405 */
[----:B------:R1:W-:Y:S04]  /*12260*/  STS.U16 [R25+UR5+0x4180], R8 ;  /* 0x0041800819007988 */ /* 0x0003e80008000405 */
[----:B------:R-:W-:Y:S04]  /*12270*/  STS.U16 [R25+UR5+0x4580], R28 ;  /* 0x0045801c19007988 */ /* 0x000fe80008000405 */
[----:B------:R1:W-:Y:S04]  /*12280*/  STS.U16 [R25+UR5+0x4980], R15 ;  /* 0x0049800f19007988 */ /* 0x0003e80008000405 */
[----:B------:R1:W-:Y:S04]  /*12290*/  STS.U16 [R25+UR5+0x4d80], R9 ;  /* 0x004d800919007988 */ /* 0x0003e80008000405 */
[----:B0-----:R-:W4:Y:S04]  /*122a0*/  LDL.LU R7, [R1+0x1410] ;  /* 0x0014100001077983 */ /* 0x001f280000300800 */
[----:B-1----:R-:W2:Y:S04]  /*122b0*/  LDL.LU R22, [R1+0x140c] ;  /* 0x00140c0001167983 */ /* 0x002ea80000300800 */
[----:B------:R-:W3:Y:S04]  /*122c0*/  LDL.LU R23, [R1+0x1408] ;  /* 0x0014080001177983 */ /* 0x000ee80000300800 */
[----:B------:R-:W4:Y:S04]  /*122d0*/  LDL.LU R8, [R1+0x1404] ;  /* 0x0014040001087983 */ /* 0x000f280000300800 */
[----:B------:R-:W2:Y:S04]  /*122e0*/  LDL.LU R15, [R1+0x98] ;  /* 0x00009800010f7983 */ /* 0x000ea80000300800 */
[----:B------:R-:W3:Y:S04]  /*122f0*/  LDL.LU R9, [R1+0x1400] ;  /* 0x0014000001097983 */ /* 0x000ee80000300800 */
[----:B------:R0:W-:Y:S04]  /*12300*/  STS.U16 [R25+UR5+0x5180], R12 ;  /* 0x0051800c19007988 */ /* 0x0001e80008000405 */
[----:B------:R1:W-:Y:S04]  /*12310*/  STS.U16 [R25+UR5+0x5580], R24 ;  /* 0x0055801819007988 */ /* 0x0003e80008000405 */
[----:B0-----:R-:W4:Y:S04]  /*12320*/  LDL.LU R12, [R1+0x13fc] ;  /* 0x0013fc00010c7983 */ /* 0x001f280000300800 */
[----:B-1----:R-:W2:Y:S01]  /*12330*/  LDL.LU R24, [R1+0x13f8] ;  /* 0x0013f80001187983 */ /* 0x002ea20000300800 */
[----:B------:R-:W0:Y:S02]  /*12340*/  S2R R28, SR_TID.X ;  /* 0x00000000001c7919 */ /* 0x000e240000002100 */
[----:B0-----:R-:W-:-:S05]  /*12350*/  LOP3.LUT R28, R28, 0x3f, RZ, 0xc0, !PT ;  /* 0x0000003f1c1c7812 */ /* 0x001fca00078ec0ff */
[----:B------:R-:W-:-:S05]  /*12360*/  IMAD.SHL.U32 R28, R28, 0x2, RZ ;  /* 0x000000021c1c7824 */ /* 0x000fca00078e00ff */
[----:B------:R-:W-:Y:S01]  /*12370*/  LOP3.LUT R28, R28, 0x40, RZ, 0x3c, !PT ;  /* 0x000000401c1c7812 */ /* 0x000fe200078e3cff */
[----:B--2---:R0:W-:Y:S04]  /*12380*/  STS.U16 [R25+UR5+0x5980], R24 ;  /* 0x0059801819007988 */ /* 0x0041e80008000405 */
[----:B----4-:R1:W-:Y:S04]  /*12390*/  STS.U16 [R25+UR5+0x5d80], R12 ;  /* 0x005d800c19007988 */ /* 0x0103e80008000405 */
[----:B------:R2:W-:Y:S04]  /*123a0*/  STS.U16 [R28+UR5+0x4200], R27 ;  /* 0x0042001b1c007988 */ /* 0x0005e80008000405 */
[----:B------:R4:W-:Y:S04]  /*123b0*/  STS.U16 [R28+UR5+0x4600], R29 ;  /* 0x0046001d1c007988 */ /* 0x0009e80008000405 */
[----:B------:R3:W-:Y:S04]  /*123c0*/  STS.U16 [R28+UR5+0x4a00], R10 ;  /* 0x004a000a1c007988 */ /* 0x0007e80008000405 */
[----:B------:R3:W-:Y:S04]  /*123d0*/  STS.U16 [R28+UR5+0x4e00], R11 ;  /* 0x004e000b1c007988 */ /* 0x0007e80008000405 */
[----:B0-----:R-:W3:Y:S04]  /*123e0*/  LDL.LU R24, [R1] ;  /* 0x0000000001187983 */ /* 0x001ee80000300800 */
[----:B-1----:R-:W3:Y:S04]  /*123f0*/  LDL.LU R25, [R1+0x13f4] ;  /* 0x0013f40001197983 */ /* 0x002ee80000300800 */
[----:B------:R-:W3:Y:S04]  /*12400*/  LDL.LU R12, [R1+0x4] ;  /* 0x00000400010c7983 */ /* 0x000ee80000300800 */
[----:B--2---:R-:W2:Y:S04]  /*12410*/  LDL.LU R27, [R1+0x13f0] ;  /* 0x0013f000011b7983 */ /* 0x004ea80000300800 */
[----:B----4-:R-:W4:Y:S04]  /*12420*/  LDL.LU R29, [R1+0x13ec] ;  /* 0x0013ec00011d7983 */ /* 0x010f280000300800 */
[----:B---3--:R-:W3:Y:S04]  /*12430*/  LDL.LU R10, [R1+0x13e8] ;  /* 0x0013e800010a7983 */ /* 0x008ee80000300800 */
[----:B------:R-:W2:Y:S04]  /*12440*/  LDL.LU R11, [R1+0x13e4] ;  /* 0x0013e400010b7983 */ /* 0x000ea80000300800 */
[----:B------:R0:W-:Y:S04]  /*12450*/  STS.U16 [R28+UR5+0x5200], R26 ;  /* 0x0052001a1c007988 */ /* 0x0001e80008000405 */
[----:B0-----:R-:W4:Y:S04]  /*12460*/  LDL.LU R26, [R1+0x13e0] ;  /* 0x0013e000011a7983 */ /* 0x001f280000300800 */
[----:B----4-:R0:W-:Y:S04]  /*12470*/  STS.U16 [R28+UR5+0x5600], R26 ;  /* 0x0056001a1c007988 */ /* 0x0101e80008000405 */
[----:B0-----:R-:W4:Y:S04]  /*12480*/  LDL.LU R26, [R1+0x8] ;  /* 0x00000800011a7983 */ /* 0x001f280000300800 */
[----:B--2---:R-:W-:Y:S04]  /*12490*/  STS.U16 [R28+UR5+0x5a00], R11 ;  /* 0x005a000b1c007988 */ /* 0x004fe80008000405 */
[----:B---3--:R0:W-:Y:S02]  /*124a0*/  STS.U16 [R28+UR5+0x5e00], R10 ;  /* 0x005e000a1c007988 */ /* 0x0081e40008000405 */
[----:B0-----:R-:W0:Y:S02]  /*124b0*/  S2R R28, SR_TID.X ;  /* 0x00000000001c7919 */ /* 0x001e240000002100 */
[----:B0-----:R-:W-:-:S05]  /*124c0*/  LOP3.LUT R28, R28, 0x3f, RZ, 0xc0, !PT ;  /* 0x0000003f1c1c7812 */ /* 0x001fca00078ec0ff */
[----:B------:R-:W-:-:S05]  /*124d0*/  IMAD.SHL.U32 R28, R28, 0x2, RZ ;  /* 0x000000021c1c7824 */ /* 0x000fca00078e00ff */
[----:B------:R-:W-:Y:S01]  /*124e0*/  LOP3.LUT R28, R28, 0x60, RZ, 0x3c, !PT ;  /* 0x000000601c1c7812 */ /* 0x000fe200078e3cff */
[----:B----4-:R-:W-:Y:S04]  /*124f0*/  STS.U16 [R0+UR5+0x4280], R26 ;  /* 0x0042801a00007988 */ /* 0x010fe80008000405 */
[----:B------:R-:W-:Y:S04]  /*12500*/  STS.U16 [R0+UR5+0x4680], R12 ;  /* 0x0046800c00007988 */ /* 0x000fe80008000405 */
[----:B------:R-:W-:Y:S04]  /*12510*/  STS.U16 [R0+UR5+0x4a80], R24 ;  /* 0x004a801800007988 */ /* 0x000fe80008000405 */
[----:B------:R-:W-:Y:S04]  /*12520*/  STS.U16 [R0+UR5+0x4e80], R29 ;  /* 0x004e801d00007988 */ /* 0x000fe80008000405 */
[----:B------:R-:W-:Y:S04]  /*12530*/  STS.U16 [R0+UR5+0x5280], R27 ;  /* 0x0052801b00007988 */ /* 0x000fe80008000405 */
[----:B------:R-:W-:Y:S04]  /*12540*/  STS.U16 [R0+UR5+0x5680], R25 ;  /* 0x0056801900007988 */ /* 0x000fe80008000405 */
[----:B------:R-:W-:Y:S04]  /*12550*/  STS.U16 [R0+UR5+0x5a80], R9 ;  /* 0x005a800900007988 */ /* 0x000fe80008000405 */
        /* <DEDUP_REMOVED lines=8> */
[----:B------:R1:W-:Y:S04]  /*125e0*/  STS.U16 [R28+UR5+0x5f00], R2 ;  /* 0x005f00021c007988 */ /* 0x0003e80008000405 */
[----:B0-----:R-:W2:Y:S04]  /*125f0*/  LDL R0, [R1+0x384] ;  /* 0x0003840001007983 */ /* 0x001ea80000100800 */
[----:B-1----:R-:W3:Y:S04]  /*12600*/  LDL R2, [R1+0xa50] ;  /* 0x000a500001027983 */ /* 0x002ee80000100800 */
[----:B------:R0:W-:Y:S02]  /*12610*/  STS.U16 [R14+UR5+0x5f80], R15 ;  /* 0x005f800f0e007988 */ /* 0x0001e40008000405 */
[----:B0-----:R-:W0:Y:S02]  /*12620*/  S2R R15, SR_TID.X ;  /* 0x00000000000f7919 */ /* 0x001e240000002100 */
[----:B------:R-:W-:Y:S04]  /*12630*/  STS.U16 [R14+UR5+0x4380], R13 ;  /* 0x0043800d0e007988 */ /* 0x000fe80008000405 */
[----:B------:R-:W-:Y:S04]  /*12640*/  STS.U16 [R14+UR5+0x4780], R16 ;  /* 0x004780100e007988 */ /* 0x000fe80008000405 */
[----:B------:R-:W-:Y:S04]  /*12650*/  STS.U16 [R14+UR5+0x4b80], R17 ;  /* 0x004b80110e007988 */ /* 0x000fe80008000405 */
[----:B------:R-:W-:Y:S04]  /*12660*/  STS.U16 [R14+UR5+0x4f80], R18 ;  /* 0x004f80120e007988 */ /* 0x000fe80008000405 */
[----:B------:R-:W-:Y:S04]  /*12670*/  STS.U16 [R14+UR5+0x5380], R19 ;  /* 0x005380130e007988 */ /* 0x000fe80008000405 */
[----:B------:R-:W-:Y:S04]  /*12680*/  STS.U16 [R14+UR5+0x5780], R20 ;  /* 0x005780140e007988 */ /* 0x000fe80008000405 */
[----:B------:R-:W-:Y:S01]  /*12690*/  STS.U16 [R14+UR5+0x5b80], R21 ;  /* 0x005b80150e007988 */ /* 0x000fe20008000405 */
[C---:B0-----:R-:W-:Y:S01]  /*126a0*/  LOP3.LUT R9, R15.reuse, 0x7, RZ, 0xc0, !PT ;  /* 0x000000070f097812 */ /* 0x041fe200078ec0ff */
[----:B------:R-:W-:Y:S01]  /*126b0*/  IMAD.SHL.U32 R10, R15, 0x2, RZ ;  /* 0x000000020f0a7824 */ /* 0x000fe200078e00ff */
[----:B------:R-:W-:Y:S03]  /*126c0*/  BAR.SYNC.DEFER_BLOCKING 0x0 ;  /* 0x0000000000007b1d */ /* 0x000fe60000010000 */
[----:B------:R-:W-:-:S05]  /*126d0*/  IMAD R9, R9, 0x90, RZ ;  /* 0x0000009009097824 */ /* 0x000fca00078e02ff */
[----:B------:R-:W-:-:S05]  /*126e0*/  LOP3.LUT R9, R9, 0x30, R10, 0x78, !PT ;  /* 0x0000003009097812 */ /* 0x000fca00078e780a */
[----:B------:R-:W0:Y:S04]  /*126f0*/  LDSM.16.M88.4 R16, [R9+UR5+0x4000] ;  /* 0x004000050910783b */ /* 0x000e280008000200 */
[----:B------:R-:W1:Y:S04]  /*12700*/  LDSM.16.M88.4 R4, [R9+UR5+0x4400] ;  /* 0x004400050904783b */ /* 0x000e680008000200 */
[----:B------:R-:W4:Y:S04]  /*12710*/  LDSM.16.M88.4 R20, [R9+UR5+0x4800] ;  /* 0x004800050914783b */ /* 0x000f280008000200 */
[----:B------:R-:W-:Y:S04]  /*12720*/  LDSM.16.M88.4 R24, [R9+UR5+0x5400] ;  /* 0x005400050918783b */ /* 0x000fe80008000200 */
[----:B0-----:R-:W-:Y:S04]  /*12730*/  STL.64 [R1+0x40], R16 ;  /* 0x0000401001007387 */ /* 0x001fe80000100a00 */
[----:B------:R-:W-:Y:S04]  /*12740*/  STL.64 [R1+0x48], R18 ;  /* 0x0000481201007387 */ /* 0x000fe80000100a00 */
[----:B------:R-:W0:Y:S04]  /*12750*/  LDSM.16.M88.4 R16, [R9+UR5+0x4c00] ;  /* 0x004c00050910783b */ /* 0x000e280008000200 */
[----:B-1----:R-:W-:Y:S04]  /*12760*/  STL.64 [R1+0x30], R4 ;  /* 0x0000300401007387 */ /* 0x002fe80000100a00 */
[----:B------:R-:W-:Y:S04]  /*12770*/  STL.64 [R1+0x38], R6 ;  /* 0x0000380601007387 */ /* 0x000fe80000100a00 */
[----:B------:R-:W1:Y:S04]  /*12780*/  LDSM.16.M88.4 R4, [R9+UR5+0x5000] ;  /* 0x005000050904783b */ /* 0x000e680008000200 */
[----:B----4-:R-:W-:Y:S04]  /*12790*/  STL.64 [R1+0x20], R20 ;  /* 0x0000201401007387 */ /* 0x010fe80000100a00 */
[----:B------:R-:W-:Y:S04]  /*127a0*/  STL.64 [R1+0x28], R22 ;  /* 0x0000281601007387 */ /* 0x000fe80000100a00 */
[----:B------:R-:W-:Y:S04]  /*127b0*/  LDSM.16.M88.4 R20, [R9+UR5+0x5c00] ;  /* 0x005c00050914783b */ /* 0x000fe80008000200 */
[----:B0-----:R-:W-:Y:S04]  /*127c0*/  STL.64 [R1+0x10], R16 ;  /* 0x0000101001007387 */ /* 0x001fe80000100a00 */
[----:B------:R-:W-:Y:S04]  /*127d0*/  STL.64 [R1+0x18], R18 ;  /* 0x0000181201007387 */ /* 0x000fe80000100a00 */
[----:B------:R-:W-:Y:S04]  /*127e0*/  STL.64 [R1+0x1388], R26 ;  /* 0x0013881a01007387 */ /* 0x000fe80000100a00 */
[----:B-1----:R-:W-:Y:S04]  /*127f0*/  STL.64 [R1], R4 ;  /* 0x0000000401007387 */ /* 0x002fe80000100a00 */
[----:B------:R-:W-:Y:S04]  /*12800*/  STL.64 [R1+0x8], R6 ;  /* 0x0000080601007387 */ /* 0x000fe80000100a00 */
[----:B------:R-:W0:Y:S04]  /*12810*/  LDSM.16.M88.4 R4, [R9+UR5+0x5800] ;  /* 0x005800050904783b */ /* 0x000e280008000200 */
[----:B------:R-:W-:Y:S04]  /*12820*/  STL.64 [R1+0x1380], R24 ;  /* 0x0013801801007387 */ /* 0x000fe80000100a00 */
[----:B0-----:R-:W-:Y:S04]  /*12830*/  STL.64 [R1+0xe0], R4 ;  /* 0x0000e00401007387 */ /* 0x001fe80000100a00 */
[----:B------:R-:W-:Y:S04]  /*12840*/  STL.64 [R1+0xe8], R6 ;  /* 0x0000e80601007387 */ /* 0x000fe80000100a00 */
[----:B--2---:R-:W-:Y:S04]  /*12850*/  LDSM.16.MT88.4 R4, [R0+UR5+0x80] ;  /* 0x000080050004783b */ /* 0x004fe80008004200 */
[----:B------:R-:W-:Y:S04]  /*12860*/  LDSM.16.MT88.4 R12, [R0+UR5] ;  /* 0x00000005000c783b */ /* 0x000fe80008004200 */
[----:B---3--:R-:W0:Y:S04]  /*12870*/  LDSM.16.MT88.4 R16, [R2+UR5] ;  /* 0x000000050210783b */ /* 0x008e280008004200 */
[----:B------:R-:W1:Y:S04]  /*12880*/  LDSM.16.MT88.4 R8, [R2+UR5+0x80] ;  /* 0x000080050208783b */ /* 0x000e680008004200 */
[----:B0-----:R-:W-:Y:S04]  /*12890*/  STL.64 [R1+0x1378], R18 ;  /* 0x0013781201007387 */ /* 0x001fe80000100a00 */
[----:B------:R0:W-:Y:S04]  /*128a0*/  STL.64 [R1+0x1370], R16 ;  /* 0x0013701001007387 */ /* 0x0001e80000100a00 */
[----:B0-----:R-:W2:Y:S04]  /*128b0*/  LDL.64 R16, [R1] ;  /* 0x0000000001107983 */ /* 0x001ea80000100a00 */
[----:B--2---:R0:W-:Y:S04]  /*128c0*/  STL.64 [R1+0x1390], R16 ;  /* 0x0013901001007387 */ /* 0x0041e80000100a00 */
[----:B0-----:R-:W2:Y:S04]  /*128d0*/  LDL.64 R16, [R1+0x10] ;  /* 0x0000100001107983 */ /* 0x001ea80000100a00 */
[----:B--2---:R0:W-:Y:S04]  /*128e0*/  STL.64 [R1+0x13a8], R16 ;  /* 0x0013a81001007387 */ /* 0x0041e80000100a00 */
[----:B0-----:R-:W2:Y:S04]  /*128f0*/  LDL.64 R16, [R1+0x20] ;  /* 0x0000200001107983 */ /* 0x001ea80000100a00 */
[----:B--2---:R0:W-:Y:S04]  /*12900*/  STL.64 [R1+0x13c0], R16 ;  /* 0x0013c01001007387 */ /* 0x0041e80000100a00 */
[----:B0-----:R-:W2:Y:S04]  /*12910*/  LDL.64 R16, [R1+0x30] ;  /* 0x0000300001107983 */ /* 0x001ea80000100a00 */
[----:B--2---:R0:W-:Y:S04]  /*12920*/  STL.64 [R1+0x13d8], R16 ;  /* 0x0013d81001007387 */ /* 0x0041e80000100a00 */
[----:B0-----:R-:W2:Y:S04]  /*12930*/  LDL.LU.64 R16, [R1+0x300] ;  /* 0x0003000001107983 */ /* 0x001ea80000300a00 */
[----:B------:R-:W2:Y:S04]  /*12940*/  LDL.LU.64 R18, [R1+0x308] ;  /* 0x0003080001127983 */ /* 0x000ea80000300a00 */
[----:B------:R-:W-:Y:S04]  /*12950*/  STL.64 [R1+0x12f0], R6 ;  /* 0x0012f00601007387 */ /* 0x000fe80000100a00 */
[----:B------:R-:W-:Y:S04]  /*12960*/  STL.64 [R1+0x12e8], R4 ;  /* 0x0012e80401007387 */ /* 0x000fe80000100a00 */
[----:B------:R-:W3:Y:S04]  /*12970*/  LDL.LU.64 R24, [R1+0x270] ;  /* 0x0002700001187983 */ /* 0x000ee80000300a00 */
[----:B------:R-:W4:Y:S04]  /*12980*/  LDL.LU.64 R26, [R1+0x278] ;  /* 0x00027800011a7983 */ /* 0x000f280000300a00 */
[----:B----4-:R-:W-:Y:S04]  /*12990*/  STL.64 [R1+0x13a0], R26 ;  /* 0x0013a01a01007387 */ /* 0x010fe80000100a00 */
[----:B---3--:R0:W-:Y:S04]  /*129a0*/  STL.64 [R1+0x1398], R24 ;  /* 0x0013981801007387 */ /* 0x0081e80000100a00 */
[----:B0-----:R-:W3:Y:S04]  /*129b0*/  LDL.LU.64 R24, [R1+0x290] ;  /* 0x0002900001187983 */ /* 0x001ee80000300a00 */
        /* <DEDUP_REMOVED lines=8> */
[----:B------:R-:W3:Y:S04]  /*12a40*/  LDL.LU.64 R26, [R1+0x2e8] ;  /* 0x0002e800011a7983 */ /* 0x000ee80000300a00 */
[----:B------:R-:W4:Y:S04]  /*12a50*/  LDL.LU.64 R4, [R1+0x210] ;  /* 0x0002100001047983 */ /* 0x000f280000300a00 */
[----:B------:R-:W4:Y:S04]  /*12a60*/  LDL.LU.64 R6, [R1+0x218] ;  /* 0x0002180001067983 */ /* 0x000f280000300a00 */
[----:B------:R-:W-:Y:S04]  /*12a70*/  STL.64 [R1+0xd0], R20 ;  /* 0x0000d01401007387 */ /* 0x000fe80000100a00 */
[----:B------:R-:W-:Y:S04]  /*12a80*/  STL.64 [R1+0xd8], R22 ;  /* 0x0000d81601007387 */ /* 0x000fe80000100a00 */
[----:B-1----:R-:W-:Y:S04]  /*12a90*/  STL.64 [R1+0x1290], R10 ;  /* 0x0012900a01007387 */ /* 0x002fe80000100a00 */
[----:B------:R0:W-:Y:S04]  /*12aa0*/  STL.64 [R1+0x1288], R8 ;  /* 0x0012880801007387 */ /* 0x0001e80000100a00 */
[----:B0-----:R-:W2:Y:S02]  /*12ab0*/  LDL.LU.64 R8, [R1+0x40] ;  /* 0x0000400001087983 */ /* 0x001ea40000300a00 */
[----:B--2---:R-:W-:-:S15]  /*12ac0*/  HMMA.16816.F32 R16, R12, R8, R16 ;  /* 0x000000080c10723c */ /* 0x004fde0000001810 */
[----:B------:R-:W-:-:S08]  /*12ad0*/  NOP ;  /* 0x0000000000007918 */ /* 0x000fd00000000000 */
[----:B------:R0:W-:Y:S04]  /*12ae0*/  STL.64 [R1+0x80], R16 ;  /* 0x0000801001007387 */ /* 0x0001e80000100a00 */
[----:B------:R-:W-:Y:S04]  /*12af0*/  STL.64 [R1+0x88], R18 ;  /* 0x0000881201007387 */ /* 0x000fe80000100a00 */
[----:B0-----:R-:W3:Y:S02]  /*12b00*/  LDL.LU.64 R16, [R1+0x13d8] ;  /* 0x0013d80001107983 */ /* 0x001ee40000300a00 */
[----:B---3--:R-:W-:Y:S06]  /*12b10*/  HMMA.16816.F32 R24, R12, R16, R24 ;  /* 0x000000100c18723c */ /* 0x008fec0000001818 */
[----:B------:R-:W-:-:S02]  /*12b20*/  IMAD.MOV.U32 R3, RZ, RZ, R16 ;  /* 0x000000ffff037224 */ /* 0x000fc400078e0010 */
[----:B------:R-:W-:-:S15]  /*12b30*/  IMAD.MOV.U32 R2, RZ, RZ, R17 ;  /* 0x000000ffff027224 */ /* 0x000fde00078e0011 */
[----:B------:R-:W-:Y:S04]  /*12b40*/  STL.64 [R1+0x70], R24 ;  /* 0x0000701801007387 */ /* 0x000fe80000100a00 */
[----:B------:R0:W-:Y:S04]  /*12b50*/  STL.64 [R1+0x78], R26 ;  /* 0x0000781a01007387 */ /* 0x0001e80000100a00 */
[----:B0-----:R-:W2:Y:S04]  /*12b60*/  LDL.LU.64 R26, [R1+0x13d0] ;  /* 0x0013d000011a7983 */ /* 0x001ea80000300a00 */
[----:B------:R-:W2:Y:S04]  /*12b70*/  LDL.LU.64 R24, [R1+0x13c8] ;  /* 0x0013c80001187983 */ /* 0x000ea80000300a00 */
[----:B------:R-:W2:Y:S02]  /*12b80*/  LDL.LU.64 R16, [R1+0x13c0] ;  /* 0x0013c00001107983 */ /* 0x000ea40000300a00 */
[----:B--2---:R-:W-:Y:S06]  /*12b90*/  HMMA.16816.F32 R24, R12, R16, R24 ;  /* 0x000000100c18723c */ /* 0x004fec0000001818 */
        /* <DEDUP_REMOVED lines=15> */
[----:B--2---:R-:W-:-:S15]  /*12c90*/  HMMA.16816.F32 R24, R12, R16, R24 ;  /* 0x000000100c18723c */ /* 0x004fde0000001818 */
[----:B------:R-:W-:-:S08]  /*12ca0*/  NOP ;  /* 0x0000000000007918 */ /* 0x000fd00000000000 */
[----:B------:R-:W-:Y:S04]  /*12cb0*/  STL.64 [R1+0xb0], R24 ;  /* 0x0000b01801007387 */ /* 0x000fe80000100a00 */
[----:B------:R0:W-:Y:S04]  /*12cc0*/  STL.64 [R1+0xb8], R26 ;  /* 0x0000b81a01007387 */ /* 0x0001e80000100a00 */
[----:B0-----:R-:W2:Y:S04]  /*12cd0*/  LDL.LU.64 R26, [R1+0x1388] ;  /* 0x00138800011a7983 */ /* 0x001ea80000300a00 */
[----:B------:R-:W4:Y:S01]  /*12ce0*/  LDL.LU.64 R24, [R1+0x1380] ;  /* 0x0013800001187983 */ /* 0x000f220000300a00 */
[----:B------:R-:W-:-:S02]  /*12cf0*/  IMAD.MOV.U32 R29, RZ, RZ, R16 ;  /* 0x000000ffff1d7224 */ /* 0x000fc400078e0010 */
[----:B------:R-:W-:Y:S02]  /*12d00*/  IMAD.MOV.U32 R28, RZ, RZ, R17 ;  /* 0x000000ffff1c7224 */ /* 0x000fe400078e0011 */
[----:B------:R-:W3:Y:S04]  /*12d10*/  LDL.LU.64 R16, [R1+0x1f0] ;  /* 0x0001f00001107983 */ /* 0x000ee80000300a00 */
[----:B------:R-:W3:Y:S01]  /*12d20*/  LDL.LU.64 R18, [R1+0x1f8] ;  /* 0x0001f80001127983 */ /* 0x000ee20000300a00 */
[----:B----4-:R-:W-:-:S15]  /*12d30*/  HMMA.16816.F32 R4, R12, R24, R4 ;  /* 0x000000180c04723c */ /* 0x010fde0000001804 */
[----:B------:R-:W-:-:S08]  /*12d40*/  NOP ;  /* 0x0000000000007918 */ /* 0x000fd00000000000 */
[----:B------:R0:W-:Y:S04]  /*12d50*/  STL.64 [R1+0xa0], R4 ;  /* 0x0000a00401007387 */ /* 0x0001e80000100a00 */
[----:B------:R1:W-:Y:S04]  /*12d60*/  STL.64 [R1+0xa8], R6 ;  /* 0x0000a80601007387 */ /* 0x0003e80000100a00 */
[----:B0-----:R-:W4:Y:S04]  /*12d70*/  LDL.LU.64 R4, [R1+0x1e0] ;  /* 0x0001e00001047983 */ /* 0x001f280000300a00 */
[----:B-1----:R-:W4:Y:S04]  /*12d80*/  LDL.LU.64 R6, [R1+0x1e8] ;  /* 0x0001e80001067983 */ /* 0x002f280000300a00 */
[----:B--2---:R-:W-:Y:S04]  /*12d90*/  STL.64 [R1+0x1308], R26 ;  /* 0x0013081a01007387 */ /* 0x004fe80000100a00 */
[----:B------:R0:W-:Y:S02]  /*12da0*/  STL.64 [R1+0x1300], R24 ;  /* 0x0013001801007387 */ /* 0x0001e40000100a00 */
[----:B0-----:R-:W-:-:S02]  /*12db0*/  IMAD.MOV.U32 R24, RZ, RZ, R29 ;  /* 0x000000ffff187224 */ /* 0x001fc400078e001d */
[----:B------:R-:W-:-:S05]  /*12dc0*/  IMAD.MOV.U32 R25, RZ, RZ, R28 ;  /* 0x000000ffff197224 */ /* 0x000fca00078e001c */
[----:B------:R0:W-:Y:S02]  /*12dd0*/  STL.64 [R1+0x1320], R24 ;  /* 0x0013201801007387 */ /* 0x0001e40000100a00 */
[----:B0-----:R-:W-:Y:S02]  /*12de0*/  IMAD.MOV.U32 R24, RZ, RZ, R23 ;  /* 0x000000ffff187224 */ /* 0x001fe400078e0017 */
[----:B------:R-:W-:-:S05]  /*12df0*/  IMAD.MOV.U32 R25, RZ, RZ, R22 ;  /* 0x000000ffff197224 */ /* 0x000fca00078e0016 */
[----:B------:R0:W-:Y:S02]  /*12e00*/  STL.64 [R1+0x1338], R24 ;  /* 0x0013381801007387 */ /* 0x0001e40000100a00 */
[----:B0-----:R-:W-:Y:S02]  /*12e10*/  IMAD.MOV.U32 R24, RZ, RZ, R11 ;  /* 0x000000ffff187224 */ /* 0x001fe400078e000b */
[----:B------:R-:W-:-:S05]  /*12e20*/  IMAD.MOV.U32 R25, RZ, RZ, R10 ;  /* 0x000000ffff197224 */ /* 0x000fca00078e000a */
[----:B------:R0:W-:Y:S02]  /*12e30*/  STL.64 [R1+0x1350], R24 ;  /* 0x0013501801007387 */ /* 0x0001e40000100a00 */
[----:B0-----:R-:W-:Y:S02]  /*12e40*/  IMAD.MOV.U32 R24, RZ, RZ, R3 ;  /* 0x000000ffff187224 */ /* 0x001fe400078e0003 */
[----:B------:R-:W-:-:S05]  /*12e50*/  IMAD.MOV.U32 R25, RZ, RZ, R2 ;  /* 0x000000ffff197224 */ /* 0x000fca00078e0002 */
[----:B------:R0:W-:Y:S04]  /*12e60*/  STL.64 [R1+0x1368], R24 ;  /* 0x0013681801007387 */ /* 0x0001e80000100a00 */
[----:B0-----:R-:W3:Y:S01]  /*12e70*/  LDL.LU.64 R24, [R1+0xe0] ;  /* 0x0000e00001187983 */ /* 0x001ee20000300a00 */
[C---:B----4-:R-:W-:Y:S06]  /*12e80*/  HMMA.16816.F32 R4, R12.reuse, R20, R4 ;  /* 0x000000140c04723c */ /* 0x050fec0000001804 */
[----:B---3--:R-:W-:Y:S06]  /*12e90*/  HMMA.16816.F32 R16, R12, R24, R16 ;  /* 0x000000180c10723c */ /* 0x008fec0000001810 */
[----:B------:R-:W-:-:S02]  /*12ea0*/  IMAD.MOV.U32 R10, RZ, RZ, R24 ;  /* 0x000000ffff0a7224 */ /* 0x000fc400078e0018 */
[----:B------:R-:W-:Y:S01]  /*12eb0*/  IMAD.MOV.U32 R2, RZ, RZ, R25 ;  /* 0x000000ffff027224 */ /* 0x000fe200078e0019 */
[----:B------:R-:W0:-:S14]  /*12ec0*/  LDSM.16.MT88.4 R12, [R0+UR5+0x1000] ;  /* 0x00100005000c783b */ /* 0x000e1c0008004200 */
[----:B------:R-:W-:Y:S04]  /*12ed0*/  STL.64 [R1+0x90], R16 ;  /* 0x0000901001007387 */ /* 0x000fe80000100a00 */
[----:B------:R1:W-:Y:S04]  /*12ee0*/  STL.64 [R1+0x98], R18 ;  /* 0x0000981201007387 */ /* 0x0003e80000100a00 */
[----:B-1----:R-:W2:Y:S04]  /*12ef0*/  LDL.LU.64 R18, [R1+0x1378] ;  /* 0x0013780001127983 */ /* 0x002ea80000300a00 */
[----:B------:R-:W2:Y:S04]  /*12f00*/  LDL.LU.64 R16, [R1+0x1370] ;  /* 0x0013700001107983 */ /* 0x000ea80000300a00 */
[----:B------:R-:W-:Y:S04]  /*12f10*/  STL.64 [R1+0x50], R4 ;  /* 0x0000500401007387 */ /* 0x000fe80000100a00 */
[----:B------:R-:W2:Y:S04]  /*12f20*/  LDL.LU.64 R24, [R1+0x1d0] ;  /* 0x0001d00001187983 */ /* 0x000ea80000300a00 */
[----:B------:R-:W2:Y:S04]  /*12f30*/  LDL.LU.64 R26, [R1+0x1d8] ;  /* 0x0001d800011a7983 */ /* 0x000ea80000300a00 */
[----:B------:R1:W-:Y:S04]  /*12f40*/  STL.64 [R1+0x12f8], R20 ;  /* 0x0012f81401007387 */ /* 0x0003e80000100a00 */
[----:B-1----:R-:W3:Y:S04]  /*12f50*/  LDL.LU.64 R20, [R1+0x110] ;  /* 0x0001100001147983 */ /* 0x002ee80000300a00 */
[----:B------:R-:W4:Y:S04]  /*12f60*/  LDL.LU.64 R22, [R1+0x118] ;  /* 0x0001180001167983 */ /* 0x000f280000300a00 */
[----:B----4-:R-:W-:Y:S04]  /*12f70*/  STL.64 [R1+0x1318], R22 ;  /* 0x0013181601007387 */ /* 0x010fe80000100a00 */
[----:B---3--:R1:W-:Y:S04]  /*12f80*/  STL.64 [R1+0x1310], R20 ;  /* 0x0013101401007387 */ /* 0x0083e80000100a00 */
[----:B-1----:R-:W3:Y:S04]  /*12f90*/  LDL.LU.64 R20, [R1+0x120] ;  /* 0x0001200001147983 */ /* 0x002ee80000300a00 */
[----:B------:R-:W4:Y:S04]  /*12fa0*/  LDL.LU.64 R22, [R1+0x128] ;  /* 0x0001280001167983 */ /* 0x000f280000300a00 */
[----:B----4-:R-:W-:Y:S04]  /*12fb0*/  STL.64 [R1+0x1330], R22 ;  /* 0x0013301601007387 */ /* 0x010fe80000100a00 */
[----:B---3--:R1:W-:Y:S04]  /*12fc0*/  STL.64 [R1+0x1328], R20 ;  /* 0x0013281401007387 */ /* 0x0083e80000100a00 */
[----:B-1----:R-:W3:Y:S04]  /*12fd0*/  LDL.LU.64 R20, [R1+0x130] ;  /* 0x0001300001147983 */ /* 0x002ee80000300a00 */
[----:B------:R-:W4:Y:S01]  /*12fe0*/  LDL.LU.64 R22, [R1+0x138] ;  /* 0x0001380001167983 */ /* 0x000f220000300a00 */
[----:B--2---:R-:W-:Y:S03]  /*12ff0*/  HMMA.16816.F32 R24, R16, R8, R24 ;  /* 0x000000081018723c */ /* 0x004fe60000001818 */
[----:B----4-:R-:W-:Y:S04]  /*13000*/  STL.64 [R1+0x1348], R22 ;  /* 0x0013481601007387 */ /* 0x010fe80000100a00 */
[----:B---3--:R1:W-:Y:S04]  /*13010*/  STL.64 [R1+0x1340], R20 ;  /* 0x0013401401007387 */ /* 0x0083e80000100a00 */
[----:B-1----:R-:W2:Y:S04]  /*13020*/  LDL.LU.64 R20, [R1+0x140] ;  /* 0x0001400001147983 */ /* 0x002ea80000300a00 */
[----:B------:R-:W3:Y:S01]  /*13030*/  LDL.LU.64 R22, [R1+0x148] ;  /* 0x0001480001167983 */ /* 0x000ee20000300a00 */
[----:B------:R-:W-:-:S02]  /*13040*/  IMAD.MOV.U32 R3, RZ, RZ, R7 ;  /* 0x000000ffff037224 */ /* 0x000fc400078e0007 */
[----:B------:R-:W-:Y:S01]  /*13050*/  IMAD.MOV.U32 R28, RZ, RZ, R6 ;  /* 0x000000ffff1c7224 */ /* 0x000fe200078e0006 */
[----:B---3--:R-:W-:Y:S04]  /*13060*/  STL.64 [R1+0x1360], R22 ;  /* 0x0013601601007387 */ /* 0x008fe80000100a00 */
[----:B--2---:R1:W-:Y:S04]  /*13070*/  STL.64 [R1+0x1358], R20 ;  /* 0x0013581401007387 */ /* 0x0043e80000100a00 */
[----:B-1----:R-:W2:Y:S04]  /*13080*/  LDL.LU.64 R20, [R1+0x150] ;  /* 0x0001500001147983 */ /* 0x002ea80000300a00 */
[----:B------:R-:W2:Y:S04]  /*13090*/  LDL.LU.64 R22, [R1+0x158] ;  /* 0x0001580001167983 */ /* 0x000ea80000300a00 */
[----:B------:R-:W3:Y:S04]  /*130a0*/  LDL.LU.64 R4, [R1+0xf0] ;  /* 0x0000f00001047983 */ /* 0x000ee80000300a00 */
[----:B------:R-:W3:Y:S04]  /*130b0*/  LDL.LU.64 R6, [R1+0xf8] ;  /* 0x0000f80001067983 */ /* 0x000ee80000300a00 */
[----:B------:R-:W-:Y:S04]  /*130c0*/  STL [R1+0x129c], R3 ;  /* 0x00129c0301007387 */ /* 0x000fe80000100800 */
[----:B------:R-:W-:Y:S04]  /*130d0*/  STL [R1+0x1298], R28 ;  /* 0x0012981c01007387 */ /* 0x000fe80000100800 */
[----:B0-----:R-:W-:Y:S04]  /*130e0*/  STL.64 [R1+0x11f0], R14 ;  /* 0x0011f00e01007387 */ /* 0x001fe80000100a00 */
[----:B------:R-:W-:Y:S04]  /*130f0*/  STL.64 [R1+0x11e8], R12 ;  /* 0x0011e80c01007387 */ /* 0x000fe80000100a00 */
[----:B------:R0:W-:Y:S04]  /*13100*/  STL.64 [R1+0x160], R24 ;  /* 0x0001601801007387 */ /* 0x0001e80000100a00 */
[----:B------:R2:W-:Y:S04]  /*13110*/  STL.64 [R1+0x168], R26 ;  /* 0x0001681a01007387 */ /* 0x0005e80000100a00 */
[----:B0-----:R-:W2:Y:S02]  /*13120*/  LDL.LU.64 R24, [R1+0x1368] ;  /* 0x0013680001187983 */ /* 0x001ea40000300a00 */
[----:B--2---:R-:W-:Y:S02]  /*13130*/  HMMA.16816.F32 R24, R16, R24, R20 ;  /* 0x000000181018723c */ /* 0x004fe40000001814 */
[----:B------:R-:W2:Y:S04]  /*13140*/  LDL.LU.64 R22, [R1+0x1360] ;  /* 0x0013600001167983 */ /* 0x000ea80000300a00 */
[----:B------:R-:W2:-:S15]  /*13150*/  LDL.LU.64 R20, [R1+0x1358] ;  /* 0x0013580001147983 */ /* 0x000e9e0000300a00 */
[----:B------:R-:W-:-:S02]  /*13160*/  NOP ;  /* 0x0000000000007918 */ /* 0x000fc40000000000 */
        /* <DEDUP_REMOVED lines=21> */
[----:B------:R-:W-:Y:S04]  /*132c0*/  STL.64 [R1+0x1a0], R24 ;  /* 0x0001a01801007387 */ /* 0x000fe80000100a00 */
[----:B------:R0:W-:Y:S04]  /*132d0*/  STL.64 [R1+0x1a8], R26 ;  /* 0x0001a81a01007387 */ /* 0x0001e80000100a00 */
[----:B0-----:R-:W4:Y:S04]  /*132e0*/  LDL.LU.64 R26, [R1+0x1308] ;  /* 0x00130800011a7983 */ /* 0x001f280000300a00 */
[----:B------:R-:W2:Y:S02]  /*132f0*/  LDL.LU.64 R24, [R1+0x1300] ;  /* 0x0013000001187983 */ /* 0x000ea40000300a00 */
[----:B--2---:R-:W-:-:S15]  /*13300*/  HMMA.16816.F32 R20, R16, R24, R20 ;  /* 0x000000181014723c */ /* 0x004fde0000001814 */
[----:B------:R-:W-:-:S08]  /*13310*/  NOP ;  /* 0x0000000000007918 */ /* 0x000fd00000000000 */
[----:B------:R0:W-:Y:S04]  /*13320*/  STL.64 [R1+0x1b0], R20 ;  /* 0x0001b01401007387 */ /* 0x0001e80000100a00 */
[----:B------:R-:W-:Y:S04]  /*13330*/  STL.64 [R1+0x1b8], R22 ;  /* 0x0001b81601007387 */ /* 0x000fe80000100a00 */
[----:B0-----:R-:W3:Y:S04]  /*13340*/  LDL.LU.64 R20, [R1+0x12f8] ;  /* 0x0012f80001147983 */ /* 0x001ee80000300a00 */
[----:B----4-:R-:W-:Y:S04]  /*13350*/  STL.64 [R1+0x12b8], R26 ;  /* 0x0012b81a01007387 */ /* 0x010fe80000100a00 */
[----:B------:R0:W-:Y:S04]  /*13360*/  STL.64 [R1+0x12b0], R24 ;  /* 0x0012b01801007387 */ /* 0x0001e80000100a00 */
[----:B0-----:R-:W2:Y:S04]  /*13370*/  LDL.LU.64 R24, [R1+0x100] ;  /* 0x0001000001187983 */ /* 0x001ea80000300a00 */
[----:B------:R-:W2:Y:S01]  /*13380*/  LDL.LU.64 R26, [R1+0x108] ;  /* 0x00010800011a7983 */ /* 0x000ea20000300a00 */
[----:B------:R-:W-:-:S02]  /*13390*/  IMAD.MOV.U32 R12, RZ, RZ, R10 ;  /* 0x000000ffff0c7224 */ /* 0x000fc400078e000a */
[----:B------:R-:W-:-:S07]  /*133a0*/  IMAD.MOV.U32 R13, RZ, RZ, R2 ;  /* 0x000000ffff0d7224 */ /* 0x000fce00078e0002 */
[----:B--2---:R-:W-:-:S15]  /*133b0*/  HMMA.16816.F32 R24, R16, R12, R24 ;  /* 0x0000000c1018723c */ /* 0x004fde0000001818 */
[----:B------:R-:W-:-:S08]  /*133c0*/  NOP ;  /* 0x0000000000007918 */ /* 0x000fd00000000000 */
[----:B------:R0:W-:Y:S04]  /*133d0*/  STL.64 [R1+0x210], R24 ;  /* 0x0002101801007387 */ /* 0x0001e80000100a00 */
[----:B------:R-:W-:Y:S04]  /*133e0*/  STL.64 [R1+0x218], R26 ;  /* 0x0002181a01007387 */ /* 0x000fe80000100a00 */
[----:B0-----:R-:W2:Y:S01]  /*133f0*/  LDL.LU.64 R24, [R1] ;  /* 0x0000000001187983 */ /* 0x001ea20000300a00 */
[----:B---3--:R-:W-:Y:S03]  /*13400*/  HMMA.16816.F32 R16, R16, R20, R4 ;  /* 0x000000141010723c */ /* 0x008fe60000001804 */
[----:B------:R-:W0:Y:S04]  /*13410*/  LDSM.16.MT88.4 R20, [R0+UR5+0x1080] ;  /* 0x001080050014783b */ /* 0x000e280008004200 */
[----:B--2---:R1:W-:Y:S04]  /*13420*/  STL.64 [R1+0x12c0], R24 ;  /* 0x0012c01801007387 */ /* 0x0043e80000100a00 */
[----:B-1----:R-:W2:Y:S04]  /*13430*/  LDL.LU.64 R24, [R1+0x350] ;  /* 0x0003500001187983 */ /* 0x002ea80000300a00 */
[----:B------:R-:W2:Y:S04]  /*13440*/  LDL.LU.64 R26, [R1+0x358] ;  /* 0x00035800011a7983 */ /* 0x000ea80000300a00 */
[----:B------:R-:W2:Y:S04]  /*13450*/  LDL.LU.64 R6, [R1+0x12f0] ;  /* 0x0012f00001067983 */ /* 0x000ea80000300a00 */
[----:B------:R-:W2:Y:S04]  /*13460*/  LDL.LU.64 R4, [R1+0x12e8] ;  /* 0x0012e80001047983 */ /* 0x000ea80000300a00 */
[----:B0-----:R-:W-:Y:S04]  /*13470*/  STL.64 [R1+0x1170], R22 ;  /* 0x0011701601007387 */ /* 0x001fe80000100a00 */
[----:B------:R-:W-:Y:S04]  /*13480*/  STL.64 [R1+0x200], R16 ;  /* 0x0002001001007387 */ /* 0x000fe80000100a00 */
[----:B------:R-:W-:Y:S04]  /*13490*/  STL.64 [R1+0x208], R18 ;  /* 0x0002081201007387 */ /* 0x000fe80000100a00 */
[----:B------:R0:W-:Y:S04]  /*134a0*/  STL.64 [R1+0x1168], R20 ;  /* 0x0011681401007387 */ /* 0x0001e80000100a00 */
[----:B0-----:R-:W3:Y:S04]  /*134b0*/  LDL.LU.64 R20, [R1+0xd0] ;  /* 0x0000d00001147983 */ /* 0x001ee80000300a00 */
[----:B------:R-:W4:Y:S01]  /*134c0*/  LDL.LU.64 R22, [R1+0xd8] ;  /* 0x0000d80001167983 */ /* 0x000f220000300a00 */
[----:B--2---:R-:W-:Y:S03]  /*134d0*/  HMMA.16816.F32 R16, R4, R8, R24 ;  /* 0x000000080410723c */ /* 0x004fe60000001818 */
[----:B----4-:R-:W-:Y:S04]  /*134e0*/  STL.64 [R1+0x12a8], R22 ;  /* 0x0012a81601007387 */ /* 0x010fe80000100a00 */
[----:B---3--:R0:W-:Y:S04]  /*134f0*/  STL.64 [R1+0x12a0], R20 ;  /* 0x0012a01401007387 */ /* 0x0081e80000100a00 */
[----:B0-----:R-:W2:Y:S04]  /*13500*/  LDL.LU.64 R20, [R1+0x340] ;  /* 0x0003400001147983 */ /* 0x001ea80000300a00 */
[----:B------:R-:W2:Y:S04]  /*13510*/  LDL.LU.64 R22, [R1+0x348] ;  /* 0x0003480001167983 */ /* 0x000ea80000300a00 */
[----:B------:R-:W3:Y:S04]  /*13520*/  LDL.LU.64 R24, [R1+0x320] ;  /* 0x0003200001187983 */ /* 0x000ee80000300a00 */
[----:B------:R-:W4:Y:S01]  /*13530*/  LDL.LU.64 R26, [R1+0x328] ;  /* 0x00032800011a7983 */ /* 0x000f220000300a00 */
[----:B------:R-:W-:-:S02]  /*13540*/  IMAD.MOV.U32 R3, RZ, RZ, R8 ;  /* 0x000000ffff037224 */ /* 0x000fc400078e0008 */
[----:B------:R-:W-:Y:S01]  /*13550*/  IMAD.MOV.U32 R28, RZ, RZ, R9 ;  /* 0x000000ffff1c7224 */ /* 0x000fe200078e0009 */
[----:B----4-:R-:W-:Y:S04]  /*13560*/  STL.64 [R1+0x12d0], R26 ;  /* 0x0012d01a01007387 */ /* 0x010fe80000100a00 */
[----:B---3--:R0:W-:Y:S04]  /*13570*/  STL.64 [R1+0x12c8], R24 ;  /* 0x0012c81801007387 */ /* 0x0081e80000100a00 */
[----:B0-----:R-:W3:Y:S04]  /*13580*/  LDL.LU.64 R24, [R1+0x330] ;  /* 0x0003300001187983 */ /* 0x001ee80000300a00 */
[----:B------:R-:W3:Y:S04]  /*13590*/  LDL.LU.64 R26, [R1+0x338] ;  /* 0x00033800011a7983 */ /* 0x000ee80000300a00 */
[----:B------:R-:W4:Y:S04]  /*135a0*/  LDL.LU.64 R8, [R1+0x310] ;  /* 0x0003100001087983 */ /* 0x000f280000300a00 */
[----:B------:R-:W2:Y:S04]  /*135b0*/  LDL.LU.64 R10, [R1+0x318] ;  /* 0x00031800010a7983 */ /* 0x000ea80000300a00 */
[----:B--2---:R-:W-:Y:S04]  /*135c0*/  STL.64 [R1+0x12e0], R10 ;  /* 0x0012e00a01007387 */ /* 0x004fe80000100a00 */
[----:B----4-:R0:W-:Y:S04]  /*135d0*/  STL.64 [R1+0x12d8], R8 ;  /* 0x0012d80801007387 */ /* 0x0101e80000100a00 */
[----:B0-----:R-:W3:Y:S04]  /*135e0*/  LDL.LU.64 R8, [R1+0x20] ;  /* 0x0000200001087983 */ /* 0x001ee80000300a00 */
[----:B------:R-:W-:Y:S04]  /*135f0*/  STL.64 [R1+0x1180], R18 ;  /* 0x0011801201007387 */ /* 0x000fe80000100a00 */
[----:B------:R0:W-:Y:S04]  /*13600*/  STL.64 [R1+0x1178], R16 ;  /* 0x0011781001007387 */ /* 0x0001e80000100a00 */
[----:B0-----:R-:W2:Y:S04]  /*13610*/  LDL.LU.64 R16, [R1+0x30] ;  /* 0x0000300001107983 */ /* 0x001ea80000300a00 */
[----:B------:R-:W4:Y:S01]  /*13620*/  LDL.64 R18, [R1+0x38] ;  /* 0x0000380001127983 */ /* 0x000f220000100a00 */
[C---:B---3--:R-:W-:Y:S06]  /*13630*/  HMMA.16816.F32 R24, R4.reuse, R8, R24 ;  /* 0x000000080418723c */ /* 0x048fec0000001818 */
[----:B--2---:R-:W-:Y:S01]  /*13640*/  HMMA.16816.F32 R20, R4, R16, R20 ;  /* 0x000000100414723c */ /* 0x004fe20000001814 */
[----:B------:R-:W-:-:S15]  /*13650*/  IMAD.MOV.U32 R14, RZ, RZ, R8 ;  /* 0x000000ffff0e7224 */ /* 0x000fde00078e0008 */
[----:B------:R-:W-:-:S02]  /*13660*/  NOP ;  /* 0x0000000000007918 */ /* 0x000fc40000000000 */
[----:B------:R-:W-:-:S05]  /*13670*/  IMAD.MOV.U32 R2, RZ, RZ, R24 ;  /* 0x000000ffff027224 */ /* 0x000fca00078e0018 */
[----:B------:R0:W-:Y:S04]  /*13680*/  STL [R1+0xf0], R20 ;  /* 0x0000f01401007387 */ /* 0x0001e80000100800 */
[----:B------:R1:W-:Y:S01]  /*13690*/  STL.64 [R1+0xf8], R22 ;  /* 0x0000f81601007387 */ /* 0x0003e20000100a00 */
[----:B------:R-:W-:-:S03]  /*136a0*/  IMAD.MOV.U32 R0, RZ, RZ, R21 ;  /* 0x000000ffff007224 */ /* 0x000fc600078e0015 */
[----:B0-----:R-:W2:Y:S04]  /*136b0*/  LDL.LU.64 R20, [R1+0x2f0] ;  /* 0x0002f00001147983 */ /* 0x001ea80000300a00 */
[----:B-1----:R-:W2:Y:S04]  /*136c0*/  LDL.LU.64 R22, [R1+0x2f8] ;  /* 0x0002f80001167983 */ /* 0x002ea80000300a00 */
[----:B----4-:R-:W-:Y:S04]  /*136d0*/  STL.64 [R1+0x1270], R18 ;  /* 0x0012701201007387 */ /* 0x010fe80000100a00 */
[----:B------:R0:W-:Y:S04]  /*136e0*/  STL.64 [R1+0x1268], R16 ;  /* 0x0012681001007387 */ /* 0x0001e80000100a00 */
[----:B0-----:R-:W3:Y:S04]  /*136f0*/  LDL.LU.64 R16, [R1+0x10] ;  /* 0x0000100001107983 */ /* 0x001ee80000300a00 */
[----:B------:R0:W-:Y:S04]  /*13700*/  STL [R1+0x115c], R0 ;  /* 0x00115c0001007387 */ /* 0x0001e80000100800 */
[----:B------:R-:W4:Y:S01]  /*13710*/  LDL.LU.64 R10, [R1+0x12e0] ;  /* 0x0012e000010a7983 */ /* 0x000f220000300a00 */
[----:B0-----:R-:W-:-:S03]  /*13720*/  IMAD.MOV.U32 R0, RZ, RZ, R9 ;  /* 0x000000ffff007224 */ /* 0x001fc600078e0009 */
[----:B------:R-:W4:Y:S04]  /*13730*/  LDL.LU.64 R8, [R1+0x12d8] ;  /* 0x0012d80001087983 */ /* 0x000f280000300a00 */
[----:B------:R-:W-:Y:S04]  /*13740*/  STL [R1+0x114], R25 ;  /* 0x0001141901007387 */ /* 0x000fe80000100800 */
[----:B------:R0:W-:Y:S04]  /*13750*/  STL.64 [R1+0x118], R26 ;  /* 0x0001181a01007387 */ /* 0x0001e80000100a00 */
[----:B0-----:R-:W3:Y:S04]  /*13760*/  LDL.LU.64 R26, [R1+0x12d0] ;  /* 0x0012d000011a7983 */ /* 0x001ee80000300a00 */
[----:B------:R-:W3:Y:S04]  /*13770*/  LDL.LU.64 R24, [R1+0x12c8] ;  /* 0x0012c80001187983 */ /* 0x000ee80000300a00 */
[----:B------:R-:W-:Y:S01]  /*13780*/  STL [R1+0x1158], R2 ;  /* 0x0011580201007387 */ /* 0x000fe20000100800 */
[----:B---3--:R-:W-:-:S15]  /*13790*/  HMMA.16816.F32 R24, R4, R16, R24 ;  /* 0x000000100418723c */ /* 0x008fde0000001818 */
[----:B------:R-:W-:-:S08]  /*137a0*/  NOP ;  /* 0x0000000000007918 */ /* 0x000fd00000000000 */
[----:B------:R0:W-:Y:S04]  /*137b0*/  STL.64 [R1+0x150], R24 ;  /* 0x0001501801007387 */ /* 0x0001e80000100a00 */
[----:B------:R1:W-:Y:S04]  /*137c0*/  STL.64 [R1+0x158], R26 ;  /* 0x0001581a01007387 */ /* 0x0003e80000100a00 */
[----:B0-----:R-:W4:Y:S01]  /*137d0*/  LDL.LU.64 R24, [R1+0x12c0] ;  /* 0x0012c00001187983 */ /* 0x001f220000300a00 */
[----:B------:R-:W-:Y:S02]  /*137e0*/  IMAD.MOV.U32 R15, RZ, RZ, R16 ;  /* 0x000000ffff0f7224 */ /* 0x000fe400078e0010 */
[----:B------:R-:W-:Y:S01]  /*137f0*/  IMAD.MOV.U32 R2, RZ, RZ, R17 ;  /* 0x000000ffff027224 */ /* 0x000fe200078e0011 */
[----:B-1----:R-:W3:Y:S01]  /*13800*/  LDL.LU.64 R26, [R1+0x12b8] ;  /* 0x0012b800011a7983 */ /* 0x002ee20000300a00 */
[----:B----4-:R-:W-:Y:S06]  /*13810*/  HMMA.16816.F32 R8, R4, R24, R8 ;  /* 0x000000180408723c */ /* 0x010fec0000001808 */
[----:B------:R-:W-:-:S02]  /*13820*/  IMAD.MOV.U32 R17, RZ, RZ, R24 ;  /* 0x000000ffff117224 */ /* 0x000fc400078e0018 */
[----:B------:R-:W-:Y:S02]  /*13830*/  IMAD.MOV.U32 R16, RZ, RZ, R25 ;  /* 0x000000ffff107224 */ /* 0x000fe400078e0019 */
[----:B------:R-:W2:-:S13]  /*13840*/  LDL.LU.64 R24, [R1+0x12b0] ;  /* 0x0012b00001187983 */ /* 0x000e9a0000300a00 */
[----:B------:R0:W-:Y:S04]  /*13850*/  STL.64 [R1+0x140], R8 ;  /* 0x0001400801007387 */ /* 0x0001e80000100a00 */
[----:B------:R1:W-:Y:S01]  /*13860*/  STL [R1+0x148], R10 ;  /* 0x0001480a01007387 */ /* 0x0003e20000100800 */
[----:B------:R-:W-:-:S03]  /*13870*/  IMAD.MOV.U32 R29, RZ, RZ, R11 ;  /* 0x000000ffff1d7224 */ /* 0x000fc600078e000b */
[----:B0-----:R-:W4:Y:S04]  /*13880*/  LDL.LU.64 R8, [R1+0x2d0] ;  /* 0x0002d00001087983 */ /* 0x001f280000300a00 */
[----:B-1----:R-:W4:Y:S04]  /*13890*/  LDL.LU.64 R10, [R1+0x2d8] ;  /* 0x0002d800010a7983 */ /* 0x002f280000300a00 */
[----:B------:R-:W-:Y:S01]  /*138a0*/  STL [R1+0x1160], R29 ;  /* 0x0011601d01007387 */ /* 0x000fe20000100800 */
[----:B--2---:R-:W-:-:S15]  /*138b0*/  HMMA.16816.F32 R20, R4, R24, R20 ;  /* 0x000000180414723c */ /* 0x004fde0000001814 */
[----:B------:R-:W-:-:S08]  /*138c0*/  NOP ;  /* 0x0000000000007918 */ /* 0x000fd00000000000 */
[----:B------:R-:W-:Y:S04]  /*138d0*/  STL.64 [R1+0x130], R20 ;  /* 0x0001301401007387 */ /* 0x000fe80000100a00 */
[----:B------:R0:W-:Y:S04]  /*138e0*/  STL.64 [R1+0x138], R22 ;  /* 0x0001381601007387 */ /* 0x0001e80000100a00 */
[----:B0-----:R-:W2:Y:S04]  /*138f0*/  LDL.LU.64 R22, [R1+0x12a8] ;  /* 0x0012a80001167983 */ /* 0x001ea80000300a00 */
[----:B------:R-:W2:Y:S04]  /*13900*/  LDL.LU.64 R20, [R1+0x12a0] ;  /* 0x0012a00001147983 */ /* 0x000ea80000300a00 */
[----:B---3--:R-:W-:Y:S04]  /*13910*/  STL.64 [R1+0x1218], R26 ;  /* 0x0012181a01007387 */ /* 0x008fe80000100a00 */
[----:B------:R0:W-:Y:S02]  /*13920*/  STL.64 [R1+0x1210], R24 ;  /* 0x0012101801007387 */ /* 0x0001e40000100a00 */
[----:B0-----:R-:W-:-:S02]  /*13930*/  IMAD.MOV.U32 R24, RZ, RZ, R17 ;  /* 0x000000ffff187224 */ /* 0x001fc400078e0011 */
[----:B------:R-:W-:Y:S02]  /*13940*/  IMAD.MOV.U32 R25, RZ, RZ, R16 ;  /* 0x000000ffff197224 */ /* 0x000fe400078e0010 */
[----:B------:R-:W-:Y:S02]  /*13950*/  IMAD.MOV.U32 R16, RZ, RZ, R3 ;  /* 0x000000ffff107224 */ /* 0x000fe400078e0003 */
[----:B------:R-:W-:Y:S01]  /*13960*/  IMAD.MOV.U32 R17, RZ, RZ, R28 ;  /* 0x000000ffff117224 */ /* 0x000fe200078e001c */
[----:B------:R-:W3:Y:S04]  /*13970*/  LDL.LU R3, [R1+0x129c] ;  /* 0x00129c0001037983 */ /* 0x000ee80000300800 */
[----:B------:R-:W3:Y:S04]  /*13980*/  LDL.LU R28, [R1+0x1298] ;  /* 0x00129800011c7983 */ /* 0x000ee80000300800 */
[----:B------:R0:W-:Y:S02]  /*13990*/  STL.64 [R1+0x1230], R24 ;  /* 0x0012301801007387 */ /* 0x0001e40000100a00 */
[----:B0-----:R-:W-:-:S02]  /*139a0*/  IMAD.MOV.U32 R24, RZ, RZ, R15 ;  /* 0x000000ffff187224 */ /* 0x001fc400078e000f */
[----:B------:R-:W-:-:S05]  /*139b0*/  IMAD.MOV.U32 R25, RZ, RZ, R2 ;  /* 0x000000ffff197224 */ /* 0x000fca00078e0002 */
[----:B------:R0:W-:Y:S02]  /*139c0*/  STL.64 [R1+0x1248], R24 ;  /* 0x0012481801007387 */ /* 0x0001e40000100a00 */
[----:B0-----:R-:W-:Y:S02]  /*139d0*/  IMAD.MOV.U32 R24, RZ, RZ, R14 ;  /* 0x000000ffff187224 */ /* 0x001fe400078e000e */
[----:B------:R-:W-:-:S05]  /*139e0*/  IMAD.MOV.U32 R25, RZ, RZ, R0 ;  /* 0x000000ffff197224 */ /* 0x000fca00078e0000 */
[----:B------:R4:W-:Y:S02]  /*139f0*/  STL.64 [R1+0x1260], R24 ;  /* 0x0012601801007387 */ /* 0x0009e40000100a00 */
[----:B----4-:R-:W-:Y:S02]  /*13a00*/  HMMA.16816.F32 R24, R4, R12, R8 ;  /* 0x0000000c0418723c */ /* 0x010fe40000001808 */
[----:B------:R-:W2:Y:S04]  /*13a10*/  LDL.LU.64 R8, [R1+0x2c0] ;  /* 0x0002c00001087983 */ /* 0x000ea80000300a00 */
[----:B------:R-:W2:-:S15]  /*13a20*/  LDL.LU.64 R10, [R1+0x2c8] ;  /* 0x0002c800010a7983 */ /* 0x000e9e0000300a00 */
[----:B------:R-:W-:-:S02]  /*13a30*/  NOP ;  /* 0x0000000000007918 */ /* 0x000fc40000000000 */
[----:B------:R0:W-:Y:S04]  /*13a40*/  STL.64 [R1+0x120], R24 ;  /* 0x0001201801007387 */ /* 0x0001e80000100a00 */
[----:B------:R1:W-:Y:S04]  /*13a50*/  STL.64 [R1+0x128], R26 ;  /* 0x0001281a01007387 */ /* 0x0003e80000100a00 */
[----:B0-----:R-:W4:Y:S04]  /*13a60*/  LDL.LU.64 R24, [R1+0x280] ;  /* 0x0002800001187983 */ /* 0x001f280000300a00 */
[----:B-1----:R-:W3:Y:S04]  /*13a70*/  LDL.LU.64 R26, [R1+0x288] ;  /* 0x00028800011a7983 */ /* 0x002ee80000300a00 */
[----:B---3--:R-:W-:Y:S04]  /*13a80*/  STL.64 [R1+0x1280], R26 ;  /* 0x0012801a01007387 */ /* 0x008fe80000100a00 */
[----:B----4-:R0:W-:Y:S04]  /*13a90*/  STL.64 [R1+0x1278], R24 ;  /* 0x0012781801007387 */ /* 0x0101e80000100a00 */
[----:B0-----:R-:W3:Y:S04]  /*13aa0*/  LDL.LU.64 R24, [R1+0x2b0] ;  /* 0x0002b00001187983 */ /* 0x001ee80000300a00 */
[----:B------:R-:W3:Y:S04]  /*13ab0*/  LDL.LU.64 R26, [R1+0x2b8] ;  /* 0x0002b800011a7983 */ /* 0x000ee80000300a00 */
[----:B------:R0:W-:Y:S04]  /*13ac0*/  STL.64 [R1+0x1208], R12 ;  /* 0x0012080c01007387 */ /* 0x0001e80000100a00 */
[----:B0-----:R-:W4:Y:S04]  /*13ad0*/  LDL.LU.64 R12, [R1+0x240] ;  /* 0x00024000010c7983 */ /* 0x001f280000300a00 */
[----:B------:R-:W2:Y:S04]  /*13ae0*/  LDL.LU.64 R14, [R1+0x248] ;  /* 0x00024800010e7983 */ /* 0x000ea80000300a00 */
[----:B--2---:R-:W-:Y:S04]  /*13af0*/  STL.64 [R1+0x1228], R14 ;  /* 0x0012280e01007387 */ /* 0x004fe80000100a00 */
[----:B----4-:R0:W-:Y:S04]  /*13b00*/  STL.64 [R1+0x1220], R12 ;  /* 0x0012200c01007387 */ /* 0x0101e80000100a00 */
[----:B0-----:R-:W2:Y:S04]  /*13b10*/  LDL.LU.64 R12, [R1+0x230] ;  /* 0x00023000010c7983 */ /* 0x001ea80000300a00 */
[----:B------:R-:W4:Y:S04]  /*13b20*/  LDL.LU.64 R14, [R1+0x238] ;  /* 0x00023800010e7983 */ /* 0x000f280000300a00 */
[----:B----4-:R-:W-:Y:S04]  /*13b30*/  STL.64 [R1+0x1240], R14 ;  /* 0x0012400e01007387 */ /* 0x010fe80000100a00 */
[----:B--2---:R0:W-:Y:S04]  /*13b40*/  STL.64 [R1+0x1238], R12 ;  /* 0x0012380c01007387 */ /* 0x0041e80000100a00 */
[----:B0-----:R-:W2:Y:S04]  /*13b50*/  LDL.LU.64 R12, [R1+0x1c0] ;  /* 0x0001c000010c7983 */ /* 0x001ea80000300a00 */
[----:B------:R-:W4:Y:S01]  /*13b60*/  LDL.LU.64 R14, [R1+0x1c8] ;  /* 0x0001c800010e7983 */ /* 0x000f220000300a00 */
[----:B------:R-:W-:Y:S03]  /*13b70*/  HMMA.16816.F32 R4, R4, R20, R8 ;  /* 0x000000140404723c */ /* 0x000fe60000001808 */
[----:B----4-:R-:W-:Y:S04]  /*13b80*/  STL.64 [R1+0x1258], R14 ;  /* 0x0012580e01007387 */ /* 0x010fe80000100a00 */
[----:B--2---:R0:W-:Y:S04]  /*13b90*/  STL.64 [R1+0x1250], R12 ;  /* 0x0012500c01007387 */ /* 0x0041e80000100a00 */
[----:B0-----:R-:W2:Y:S04]  /*13ba0*/  LDL.LU.64 R12, [R1+0x260] ;  /* 0x00026000010c7983 */ /* 0x001ea80000300a00 */
[----:B------:R-:W2:Y:S04]  /*13bb0*/  LDL.LU.64 R14, [R1+0x268] ;  /* 0x00026800010e7983 */ /* 0x000ea80000300a00 */
[----:B------:R-:W3:Y:S04]  /*13bc0*/  LDL.LU.64 R10, [R1+0x1290] ;  /* 0x00129000010a7983 */ /* 0x000ee80000300a00 */
[----:B------:R-:W3:Y:S04]  /*13bd0*/  LDL.LU.64 R8, [R1+0x1288] ;  /* 0x0012880001087983 */ /* 0x000ee80000300a00 */
[----:B------:R-:W-:Y:S04]  /*13be0*/  STL.64 [R1+0x1200], R22 ;  /* 0x0012001601007387 */ /* 0x000fe80000100a00 */
[----:B------:R0:W-:Y:S04]  /*13bf0*/  STL.64 [R1+0x11f8], R20 ;  /* 0x0011f81401007387 */ /* 0x0001e80000100a00 */
[----:B------:R1:W-:Y:S04]  /*13c00*/  STL.64 [R1+0x100], R4 ;  /* 0x0001000401007387 */ /* 0x0003e80000100a00 */
[----:B------:R4:W-:Y:S04]  /*13c10*/  STL.64 [R1+0x108], R6 ;  /* 0x0001080601007387 */ /* 0x0009e80000100a00 */
[----:B0-----:R-:W2:Y:S04]  /*13c20*/  LDL.LU.64 R20, [R1+0x250] ;  /* 0x0002500001147983 */ /* 0x001ea80000300a00 */
[----:B------:R-:W2:Y:S04]  /*13c30*/  LDL.LU.64 R22, [R1+0x258] ;  /* 0x0002580001167983 */ /* 0x000ea80000300a00 */
[----:B-1----:R-:W2:Y:S04]  /*13c40*/  LDL.LU.64 R4, [R1+0x220] ;  /* 0x0002200001047983 */ /* 0x002ea80000300a00 */
[----:B----4-:R-:W4:Y:S01]  /*13c50*/  LDL.LU.64 R6, [R1+0x228] ;  /* 0x0002280001067983 */ /* 0x010f220000300a00 */
[----:B---3--:R-:W-:Y:S03]  /*13c60*/  HMMA.16816.F32 R16, R8, R16, R24 ;  /* 0x000000100810723c */ /* 0x008fe60000001818 */
[----:B------:R-:W3:Y:S04]  /*13c70*/  LDL.LU.64 R26, [R1+0x1280] ;  /* 0x00128000011a7983 */ /* 0x000ee80000300a00 */
[----:B------:R-:W3:-:S15]  /*13c80*/  LDL.LU.64 R24, [R1+0x1278] ;  /* 0x0012780001187983 */ /* 0x000ede0000300a00 */
[----:B------:R-:W-:-:S01]  /*13c90*/  NOP ;  /* 0x0000000000007918 */ /* 0x000fc20000000000 */
[----:B------:R-:W-:Y:S04]  /*13ca0*/  STL.64 [R1+0x1f0], R16 ;  /* 0x0001f01001007387 */ /* 0x000fe80000100a00 */
[----:B------:R0:W-:Y:S04]  /*13cb0*/  STL.64 [R1+0x1f8], R18 ;  /* 0x0001f81201007387 */ /* 0x0001e80000100a00 */
[----:B0-----:R-:W4:Y:S04]  /*13cc0*/  LDL.LU.64 R18, [R1+0x1270] ;  /* 0x0012700001127983 */ /* 0x001f280000300a00 */
[----:B------:R-:W3:Y:S02]  /*13cd0*/  LDL.LU.64 R16, [R1+0x1268] ;  /* 0x0012680001107983 */ /* 0x000ee40000300a00 */
[----:B---3--:R-:W-:-:S15]  /*13ce0*/  HMMA.16816.F32 R24, R8, R16, R24 ;  /* 0x000000100818723c */ /* 0x008fde0000001818 */
[----:B------:R-:W-:-:S08]  /*13cf0*/  NOP ;  /* 0x0000000000007918 */ /* 0x000fd00000000000 */
        /* <DEDUP_REMOVED lines=23> */
[----:B0-----:R-:W3:Y:S04]  /*13e70*/  LDL.LU.64 R26, [R1+0x1218] ;  /* 0x00121800011a7983 */ /* 0x001ee80000300a00 */
[----:B------:R-:W2:Y:S02]  /*13e80*/  LDL.LU.64 R24, [R1+0x1210] ;  /* 0x0012100001187983 */ /* 0x000ea40000300a00 */
[----:B--2---:R-:W-:-:S15]  /*13e90*/  HMMA.16816.F32 R12, R8, R24, R12 ;  /* 0x00000018080c723c */ /* 0x004fde000000180c */
[----:B------:R-:W-:-:S08]  /*13ea0*/  NOP ;  /* 0x0000000000007918 */ /* 0x000fd00000000000 */
[----:B------:R0:W-:Y:S04]  /*13eb0*/  STL.64 [R1+0x240], R12 ;  /* 0x0002400c01007387 */ /* 0x0001e80000100a00 */
[----:B------:R1:W-:Y:S04]  /*13ec0*/  STL.64 [R1+0x248], R14 ;  /* 0x0002480e01007387 */ /* 0x0003e80000100a00 */
[----:B0-----:R-:W1:Y:S04]  /*13ed0*/  LDL.LU.64 R12, [R1+0x1208] ;  /* 0x00120800010c7983 */ /* 0x001e680000300a00 */
[----:B------:R-:W2:Y:S01]  /*13ee0*/  LDL R25, [R1+0xa50] ;  /* 0x000a500001197983 */ /* 0x000ea20000100800 */
[----:B-1----:R-:W-:Y:S03]  /*13ef0*/  HMMA.16816.F32 R12, R8, R12, R20 ;  /* 0x0000000c080c723c */ /* 0x002fe60000001814 */
[----:B------:R-:W3:Y:S04]  /*13f00*/  LDL.LU.64 R22, [R1+0x1200] ;  /* 0x0012000001167983 */ /* 0x000ee80000300a00 */
[----:B------:R-:W4:-:S15]  /*13f10*/  LDL.LU.64 R20, [R1+0x11f8] ;  /* 0x0011f80001147983 */ /* 0x000f1e0000300a00 */
[----:B------:R-:W-:-:S01]  /*13f20*/  NOP ;  /* 0x0000000000007918 */ /* 0x000fc20000000000 */
[----:B------:R-:W-:Y:S04]  /*13f30*/  STL.64 [R1+0x270], R12 ;  /* 0x0002700c01007387 */ /* 0x000fe80000100a00 */
[----:B------:R0:W-:Y:S04]  /*13f40*/  STL.64 [R1+0x278], R14 ;  /* 0x0002780e01007387 */ /* 0x0001e80000100a00 */
[----:B0-----:R-:W2:Y:S04]  /*13f50*/  LDL.LU.64 R14, [R1+0x11f0] ;  /* 0x0011f000010e7983 */ /* 0x001ea80000300a00 */
[----:B------:R-:W2:Y:S01]  /*13f60*/  LDL.LU.64 R12, [R1+0x11e8] ;  /* 0x0011e800010c7983 */ /* 0x000ea20000300a00 */
[----:B----4-:R-:W-:Y:S03]  /*13f70*/  HMMA.16816.F32 R4, R8, R20, R4 ;  /* 0x000000140804723c */ /* 0x010fe60000001804 */
[----:B------:R-:W4:-:S15]  /*13f80*/  LDL.LU R8, [R1+0x70] ;  /* 0x0000700001087983 */ /* 0x000f1e0000300800 */
[----:B------:R-:W-:-:S05]  /*13f90*/  NOP ;  /* 0x0000000000007918 */ /* 0x000fca0000000000 */
[----:B------:R-:W-:Y:S04]  /*13fa0*/  STL.64 [R1+0x2d0], R4 ;  /* 0x0002d00401007387 */ /* 0x000fe80000100a00 */
[----:B------:R-:W-:Y:S04]  /*13fb0*/  STL.64 [R1+0x2d8], R6 ;  /* 0x0002d80601007387 */ /* 0x000fe80000100a00 */
[----:B------:R-:W4:Y:S04]  /*13fc0*/  LDL.LU R9, [R1+0x74] ;  /* 0x0000740001097983 */ /* 0x000f280000300800 */
[----:B------:R-:W4:Y:S04]  /*13fd0*/  LDL.LU R10, [R1+0x78] ;  /* 0x00007800010a7983 */ /* 0x000f280000300800 */
[----:B------:R-:W4:Y:S04]  /*13fe0*/  LDL.LU R11, [R1+0x7c] ;  /* 0x00007c00010b7983 */ /* 0x000f280000300800 */
[----:B---3--:R0:W-:Y:S04]  /*13ff0*/  STL.64 [R1+0x1188], R22 ;  /* 0x0011881601007387 */ /* 0x0081e80000100a00 */
[----:B--2---:R-:W1:Y:S04]  /*14000*/  LDSM.16.MT88.4 R4, [R25+UR5+0x1000] ;  /* 0x001000051904783b */ /* 0x004e680008004200 */
[----:B0-----:R-:W2:Y:S04]  /*14010*/  LDL.64 R22, [R1+0x48] ;  /* 0x0000480001167983 */ /* 0x001ea80000100a00 */
[----:B------:R-:W-:Y:S04]  /*14020*/  STL.64 [R1+0x11e0], R26 ;  /* 0x0011e01a01007387 */ /* 0x000fe80000100a00 */
[----:B------:R0:W-:Y:S04]  /*14030*/  STL [R1+0x11d8], R25 ;  /* 0x0011d81901007387 */ /* 0x0001e80000100800 */
[----:B------:R-:W2:Y:S04]  /*14040*/  LDL.LU R24, [R1+0x80] ;  /* 0x0000800001187983 */ /* 0x000ea80000300800 */
[----:B0-----:R-:W2:Y:S04]  /*14050*/  LDL.LU R25, [R1+0x84] ;  /* 0x0000840001197983 */ /* 0x001ea80000300800 */
[----:B------:R-:W2:Y:S04]  /*14060*/  LDL.LU R26, [R1+0x88] ;  /* 0x00008800011a7983 */ /* 0x000ea80000300800 */
[----:B------:R-:W2:Y:S04]  /*14070*/  LDL.LU R27, [R1+0x8c] ;  /* 0x00008c00011b7983 */ /* 0x000ea80000300800 */
[----:B-1----:R-:W-:Y:S04]  /*14080*/  STL.64 [R1+0x10f0], R6 ;  /* 0x0010f00601007387 */ /* 0x002fe80000100a00 */
[----:B------:R2:W-:Y:S01]  /*14090*/  STL.64 [R1+0x10e8], R4 ;  /* 0x0010e80401007387 */ /* 0x0005e20000100a00 */
[C---:B----4-:R-:W-:Y:S06]  /*140a0*/  HMMA.16816.F32 R8, R12.reuse, R18, R8 ;  /* 0x000000120c08723c */ /* 0x050fec0000001808 */
[----:B--2---:R-:W-:-:S15]  /*140b0*/  HMMA.16816.F32 R4, R12, R22, R24 ;  /* 0x000000160c04723c */ /* 0x004fde0000001818 */
[----:B------:R-:W-:-:S08]  /*140c0*/  NOP ;  /* 0x0000000000007918 */ /* 0x000fd00000000000 */
[----:B------:R-:W-:Y:S04]  /*140d0*/  STL.64 [R1+0x260], R4 ;  /* 0x0002600401007387 */ /* 0x000fe80000100a00 */
[----:B------:R0:W-:Y:S04]  /*140e0*/  STL.64 [R1+0x268], R6 ;  /* 0x0002680601007387 */ /* 0x0001e80000100a00 */
[----:B------:R1:W-:Y:S04]  /*140f0*/  STL.64 [R1+0x250], R8 ;  /* 0x0002500801007387 */ /* 0x0003e80000100a00 */
[----:B------:R2:W-:Y:S01]  /*14100*/  STL.64 [R1+0x258], R10 ;  /* 0x0002580a01007387 */ /* 0x0005e20000100a00 */
[----:B0-----:R-:W-:-:S02]  /*14110*/  IMAD.MOV.U32 R6, RZ, RZ, R18 ;  /* 0x000000ffff067224 */ /* 0x001fc400078e0012 */
[----:B------:R-:W-:Y:S01]  /*14120*/  IMAD.MOV.U32 R7, RZ, RZ, R19 ;  /* 0x000000ffff077224 */ /* 0x000fe200078e0013 */
[----:B-1----:R-:W3:Y:S04]  /*14130*/  LDL.LU R8, [R1+0x60] ;  /* 0x0000600001087983 */ /* 0x002ee80000300800 */
[----:B------:R-:W3:Y:S04]  /*14140*/  LDL.LU R9, [R1+0x64] ;  /* 0x0000640001097983 */ /* 0x000ee80000300800 */
[----:B--2---:R-:W3:Y:S04]  /*14150*/  LDL.LU R10, [R1+0x68] ;  /* 0x00006800010a7983 */ /* 0x004ee80000300800 */
[----:B------:R-:W3:Y:S04]  /*14160*/  LDL.LU R11, [R1+0x6c] ;  /* 0x00006c00010b7983 */ /* 0x000ee80000300800 */
[----:B------:R-:W3:Y:S04]  /*14170*/  LDL.64 R26, [R1+0x28] ;  /* 0x00002800011a7983 */ /* 0x000ee80000100a00 */
[----:B------:R0:W-:Y:S04]  /*14180*/  STL.64 [R1+0x11a0], R6 ;  /* 0x0011a00601007387 */ /* 0x0001e80000100a00 */
[----:B------:R-:W2:Y:S04]  /*14190*/  LDL.LU R4, [R1+0xa0] ;  /* 0x0000a00001047983 */ /* 0x000ea80000300800 */
[----:B------:R-:W2:Y:S04]  /*141a0*/  LDL.LU R5, [R1+0xa4] ;  /* 0x0000a40001057983 */ /* 0x000ea80000300800 */
[----:B0-----:R-:W4:Y:S04]  /*141b0*/  LDL.LU R6, [R1+0xa8] ;  /* 0x0000a80001067983 */ /* 0x001f280000300800 */
[----:B------:R-:W4:Y:S04]  /*141c0*/  LDL.LU R7, [R1+0xac] ;  /* 0x0000ac0001077983 */ /* 0x000f280000300800 */
[----:B----4-:R-:W-:Y:S04]  /*141d0*/  STL.64 [R1+0x11b0], R6 ;  /* 0x0011b00601007387 */ /* 0x010fe80000100a00 */
[----:B--2---:R0:W-:Y:S04]  /*141e0*/  STL.64 [R1+0x11a8], R4 ;  /* 0x0011a80401007387 */ /* 0x0041e80000100a00 */
[----:B0-----:R-:W2:Y:S04]  /*141f0*/  LDL.LU R4, [R1+0xb0] ;  /* 0x0000b00001047983 */ /* 0x001ea80000300800 */
[----:B------:R-:W2:Y:S04]  /*14200*/  LDL.LU R5, [R1+0xb4] ;  /* 0x0000b40001057983 */ /* 0x000ea80000300800 */
[----:B------:R-:W4:Y:S04]  /*14210*/  LDL.LU R6, [R1+0xb8] ;  /* 0x0000b80001067983 */ /* 0x000f280000300800 */
[----:B------:R-:W4:Y:S01]  /*14220*/  LDL.LU R7, [R1+0xbc] ;  /* 0x0000bc0001077983 */ /* 0x000f220000300800 */
[----:B------:R-:W-:-:S02]  /*14230*/  IMAD.MOV.U32 R29, RZ, RZ, R22 ;  /* 0x000000ffff1d7224 */ /* 0x000fc400078e0016 */
[----:B------:R-:W-:Y:S01]  /*14240*/  IMAD.MOV.U32 R0, RZ, RZ, R23 ;  /* 0x000000ffff007224 */ /* 0x000fe200078e0017 */
[----:B----4-:R0:W-:Y:S04]  /*14250*/  STL.64 [R1+0x11c0], R6 ;  /* 0x0011c00601007387 */ /* 0x0101e80000100a00 */
[----:B--2---:R-:W-:Y:S04]  /*14260*/  STL.64 [R1+0x11b8], R4 ;  /* 0x0011b80401007387 */ /* 0x004fe80000100a00 */
[----:B0-----:R-:W2:Y:S04]  /*14270*/  LDL R6, [R1+0x18] ;  /* 0x0000180001067983 */ /* 0x001ea80000100800 */
[----:B------:R-:W2:Y:S04]  /*14280*/  LDL R7, [R1+0x1c] ;  /* 0x00001c0001077983 */ /* 0x000ea80000100800 */
[----:B------:R-:W4:Y:S04]  /*14290*/  LDL.LU R20, [R1+0x90] ;  /* 0x0000900001147983 */ /* 0x000f280000300800 */
[----:B------:R-:W4:Y:S04]  /*142a0*/  LDL.LU R21, [R1+0x94] ;  /* 0x0000940001157983 */ /* 0x000f280000300800 */
[----:B------:R-:W3:Y:S04]  /*142b0*/  LDL.LU R22, [R1+0x98] ;  /* 0x0000980001167983 */ /* 0x000ee80000300800 */
[----:B------:R-:W3:Y:S04]  /*142c0*/  LDL.LU R23, [R1+0x9c] ;  /* 0x00009c0001177983 */ /* 0x000ee80000300800 */
[----:B---3--:R-:W-:Y:S04]  /*142d0*/  STL.64 [R1+0x11d0], R22 ;  /* 0x0011d01601007387 */ /* 0x008fe80000100a00 */
[----:B----4-:R0:W-:Y:S04]  /*142e0*/  STL.64 [R1+0x11c8], R20 ;  /* 0x0011c81401007387 */ /* 0x0101e80000100a00 */
[----:B0-----:R-:W2:Y:S04]  /*142f0*/  LDL.LU R20, [R1+0xc0] ;  /* 0x0000c00001147983 */ /* 0x001ea80000300800 */
[----:B------:R-:W2:Y:S04]  /*14300*/  LDL.LU R21, [R1+0xc4] ;  /* 0x0000c40001157983 */ /* 0x000ea80000300800 */
[----:B------:R-:W2:Y:S04]  /*14310*/  LDL.LU R22, [R1+0xc8] ;  /* 0x0000c80001167983 */ /* 0x000ea80000300800 */
[----:B------:R-:W2:Y:S04]  /*14320*/  LDL.LU R23, [R1+0xcc] ;  /* 0x0000cc0001177983 */ /* 0x000ea80000300800 */
[----:B------:R-:W3:Y:S04]  /*14330*/  LDL.LU R16, [R1+0x50] ;  /* 0x0000500001107983 */ /* 0x000ee80000300800 */
[----:B------:R-:W3:Y:S01]  /*14340*/  LDL.LU R17, [R1+0x54] ;  /* 0x0000540001117983 */ /* 0x000ee20000300800 */
[----:B------:R-:W-:-:S02]  /*14350*/  IMAD.MOV.U32 R18, RZ, RZ, R28 ;  /* 0x000000ffff127224 */ /* 0x000fc400078e001c */
[----:B------:R-:W-:Y:S01]  /*14360*/  IMAD.MOV.U32 R19, RZ, RZ, R3 ;  /* 0x000000ffff137224 */ /* 0x000fe200078e0003 */
[----:B------:R-:W-:Y:S06]  /*14370*/  HMMA.16816.F32 R8, R12, R26, R8 ;  /* 0x0000001a0c08723c */ /* 0x000fec0000001808 */
[----:B------:R-:W-:Y:S02]  /*14380*/  IMAD.MOV.U32 R2, RZ, RZ, R26 ;  /* 0x000000ffff027224 */ /* 0x000fe400078e001a */
[----:B------:R-:W-:Y:S01]  /*14390*/  IMAD.MOV.U32 R24, RZ, RZ, R27 ;  /* 0x000000ffff187224 */ /* 0x000fe200078e001b */
[----:B------:R0:W-:Y:S04]  /*143a0*/  STL.64 [R1+0x1198], R18 ;  /* 0x0011981201007387 */ /* 0x0001e80000100a00 */
[----:B---3--:R-:W-:Y:S04]  /*143b0*/  STL.64 [R1+0x1190], R16 ;  /* 0x0011901001007387 */ /* 0x008fe80000100a00 */
[----:B0-----:R-:W3:Y:S04]  /*143c0*/  LDL.64 R18, [R1+0xe8] ;  /* 0x0000e80001127983 */ /* 0x001ee80000100a00 */
[----:B------:R-:W4:Y:S04]  /*143d0*/  LDL.LU.64 R26, [R1+0x11e0] ;  /* 0x0011e000011a7983 */ /* 0x000f280000300a00 */
[----:B------:R-:W3:Y:S01]  /*143e0*/  LDL.LU R25, [R1+0x11d8] ;  /* 0x0011d80001197983 */ /* 0x000ee20000300800 */
[----:B------:R-:W-:-:S03]  /*143f0*/  IMAD.MOV.U32 R28, RZ, RZ, R10 ;  /* 0x000000ffff1c7224 */ /* 0x000fc600078e000a */
[----:B------:R-:W-:Y:S01]  /*14400*/  STL.64 [R1+0x2c0], R8 ;  /* 0x0002c00801007387 */ /* 0x000fe20000100a00 */
[----:B------:R-:W-:Y:S01]  /*14410*/  IMAD.MOV.U32 R3, RZ, RZ, R11 ;  /* 0x000000ffff037224 */ /* 0x000fe200078e000b */
[C---:B--2---:R-:W-:Y:S04]  /*14420*/  HMMA.16816.F32 R4, R12.reuse, R6, R20 ;  /* 0x000000060c04723c */ /* 0x044fe80000001814 */
[----:B------:R-:W-:Y:S04]  /*14430*/  STL [R1+0xff4], R3 ;  /* 0x000ff40301007387 */ /* 0x000fe80000100800 */
[----:B------:R-:W-:Y:S04]  /*14440*/  STL [R1+0xff0], R28 ;  /* 0x000ff01c01007387 */ /* 0x000fe80000100800 */
[----:B---3--:R-:W0:Y:S04]  /*14450*/  LDSM.16.MT88.4 R8, [R25+UR5+0x1080] ;  /* 0x001080051908783b */ /* 0x008e280008004200 */
[----:B0-----:R0:W-:Y:S04]  /*14460*/  STL.64 [R1+0x1078], R10 ;  /* 0x0010780a01007387 */ /* 0x0011e80000100a00 */
[----:B------:R1:W-:Y:S04]  /*14470*/  STL.64 [R1+0x1070], R8 ;  /* 0x0010700801007387 */ /* 0x0003e80000100a00 */
[----:B0-----:R-:W2:Y:S04]  /*14480*/  LDL R10, [R1+0x8] ;  /* 0x00000800010a7983 */ /* 0x001ea80000100800 */
[----:B-1----:R-:W3:Y:S04]  /*14490*/  LDL R9, [R1+0x384] ;  /* 0x0003840001097983 */ /* 0x002ee80000100800 */
[----:B------:R-:W2:Y:S04]  /*144a0*/  LDL R11, [R1+0xc] ;  /* 0x00000c00010b7983 */ /* 0x000ea80000100800 */
[----:B------:R-:W4:Y:S04]  /*144b0*/  LDL.LU.64 R22, [R1+0x11d0] ;  /* 0x0011d00001167983 */ /* 0x000f280000300a00 */
[----:B------:R-:W4:Y:S04]  /*144c0*/  LDL.LU.64 R20, [R1+0x11c8] ;  /* 0x0011c80001147983 */ /* 0x000f280000300a00 */
[----:B------:R-:W-:Y:S04]  /*144d0*/  STL.64 [R1+0x2b0], R4 ;  /* 0x0002b00401007387 */ /* 0x000fe80000100a00 */
[----:B------:R0:W-:Y:S04]  /*144e0*/  STL.64 [R1+0x2b8], R6 ;  /* 0x0002b80601007387 */ /* 0x0001e80000100a00 */
[----:B0-----:R-:W2:Y:S04]  /*144f0*/  LDL.LU.64 R6, [R1+0x11c0] ;  /* 0x0011c00001067983 */ /* 0x001ea80000300a00 */
[----:B------:R-:W2:Y:S02]  /*14500*/  LDL.LU.64 R4, [R1+0x11b8] ;  /* 0x0011b80001047983 */ /* 0x000ea40000300a00 */
[----:B--2---:R-:W-:-:S15]  /*14510*/  HMMA.16816.F32 R4, R12, R10, R4 ;  /* 0x0000000a0c04723c */ /* 0x004fde0000001804 */
[----:B------:R-:W-:-:S08]  /*14520*/  NOP ;  /* 0x0000000000007918 */ /* 0x000fd00000000000 */
[----:B------:R-:W-:Y:S04]  /*14530*/  STL [R1+0x220], R4 ;  /* 0x0002200401007387 */ /* 0x000fe80000100800 */
[----:B------:R0:W-:Y:S01]  /*14540*/  STL [R1+0x22c], R7 ;  /* 0x00022c0701007387 */ /* 0x0001e20000100800 */
[----:B------:R-:W-:Y:S02]  /*14550*/  IMAD.MOV.U32 R28, RZ, RZ, R6 ;  /* 0x000000ffff1c7224 */ /* 0x000fe400078e0006 */
[----:B------:R-:W-:Y:S01]  /*14560*/  IMAD.MOV.U32 R3, RZ, RZ, R5 ;  /* 0x000000ffff037224 */ /* 0x000fe200078e0005 */
[----:B0-----:R-:W2:Y:S04]  /*14570*/  LDL.LU.64 R6, [R1+0x11b0] ;  /* 0x0011b00001067983 */ /* 0x001ea80000300a00 */
[----:B------:R-:W2:Y:S01]  /*14580*/  LDL.LU.64 R4, [R1+0x11a8] ;  /* 0x0011a80001047983 */ /* 0x000ea20000300a00 */
[----:B----4-:R-:W-:Y:S03]  /*14590*/  HMMA.16816.F32 R20, R12, R18, R20 ;  /* 0x000000120c14723c */ /* 0x010fe60000001814 */
[----:B------:R-:W-:Y:S04]  /*145a0*/  STL.64 [R1+0x1120], R10 ;  /* 0x0011200a01007387 */ /* 0x000fe80000100a00 */
[----:B------:R0:W-:Y:S04]  /*145b0*/  STL [R1+0xffc], R28 ;  /* 0x000ffc1c01007387 */ /* 0x0001e80000100800 */
[----:B------:R1:W-:-:S13]  /*145c0*/  STL [R1+0xff8], R3 ;  /* 0x000ff80301007387 */ /* 0x0003da0000100800 */
[----:B0-----:R-:W-:Y:S02]  /*145d0*/  IMAD.MOV.U32 R28, RZ, RZ, R22 ;  /* 0x000000ffff1c7224 */ /* 0x001fe400078e0016 */
[----:B-1----:R-:W-:Y:S01]  /*145e0*/  IMAD.MOV.U32 R3, RZ, RZ, R23 ;  /* 0x000000ffff037224 */ /* 0x002fe200078e0017 */
[----:B--2---:R-:W-:-:S15]  /*145f0*/  HMMA.16816.F32 R4, R12, R26, R4 ;  /* 0x0000001a0c04723c */ /* 0x004fde0000001804 */
[----:B------:R-:W-:-:S08]  /*14600*/  NOP ;  /* 0x0000000000007918 */ /* 0x000fd00000000000 */
[----:B------:R-:W-:Y:S04]  /*14610*/  STL.64 [R1+0x2a0], R4 ;  /* 0x0002a00401007387 */ /* 0x000fe80000100a00 */
[----:B------:R0:W-:Y:S04]  /*14620*/  STL.64 [R1+0x2a8], R6 ;  /* 0x0002a80601007387 */ /* 0x0001e80000100a00 */
[----:B0-----:R-:W2:Y:S04]  /*14630*/  LDL.LU.64 R6, [R1+0x11a0] ;  /* 0x0011a00001067983 */ /* 0x001ea80000300a00 */
[----:B------:R-:W-:Y:S04]  /*14640*/  STL.64 [R1+0x1130], R26 ;  /* 0x0011301a01007387 */ /* 0x000fe80000100a00 */
[----:B------:R-:W-:Y:S01]  /*14650*/  STL [R1+0x1128], R25 ;  /* 0x0011281901007387 */ /* 0x000fe20000100800 */
[----:B------:R-:W-:-:S02]  /*14660*/  IMAD.MOV.U32 R5, RZ, RZ, R18 ;  /* 0x000000ffff057224 */ /* 0x000fc400078e0012 */
[----:B------:R-:W-:Y:S02]  /*14670*/  IMAD.MOV.U32 R4, RZ, RZ, R19 ;  /* 0x000000ffff047224 */ /* 0x000fe400078e0013 */
[----:B------:R-:W4:Y:S04]  /*14680*/  LDL.LU.64 R18, [R1+0x1198] ;  /* 0x0011980001127983 */ /* 0x000f280000300a00 */
[----:B------:R-:W4:Y:S04]  /*14690*/  LDL.LU.64 R16, [R1+0x1190] ;  /* 0x0011900001107983 */ /* 0x000f280000300a00 */
[----:B------:R-:W-:Y:S04]  /*146a0*/  STL.64 [R1+0x290], R20 ;  /* 0x0002901401007387 */ /* 0x000fe80000100a00 */
[----:B------:R-:W4:Y:S04]  /*146b0*/  LDL.LU.64 R22, [R1+0x1188] ;  /* 0x0011880001167983 */ /* 0x000f280000300a00 */
[----:B------:R0:W-:Y:S04]  /*146c0*/  STL.64 [R1+0x1138], R4 ;  /* 0x0011380401007387 */ /* 0x0001e80000100a00 */
[----:B------:R-:W-:Y:S04]  /*146d0*/  STL [R1+0x1004], R28 ;  /* 0x0010041c01007387 */ /* 0x000fe80000100800 */
[----:B------:R1:W-:Y:S01]  /*146e0*/  STL [R1+0x1000], R3 ;  /* 0x0010000301007387 */ /* 0x0003e20000100800 */
[----:B----4-:R-:W-:Y:S03]  /*146f0*/  HMMA.16816.F32 R12, R12, R22, R16 ;  /* 0x000000160c0c723c */ /* 0x010fe60000001810 */
[----:B------:R-:W4:Y:S04]  /*14700*/  LDL.LU.64 R18, [R1+0x1180] ;  /* 0x0011800001127983 */ /* 0x000f280000300a00 */
[----:B------:R-:W4:Y:S01]  /*14710*/  LDL.LU.64 R16, [R1+0x1178] ;  /* 0x0011780001107983 */ /* 0x000f220000300a00 */
[----:B0-----:R-:W-:-:S02]  /*14720*/  IMAD.MOV.U32 R4, RZ, RZ, R22 ;  /* 0x000000ffff047224 */ /* 0x001fc400078e0016 */
[----:B-1----:R-:W-:-:S13]  /*14730*/  IMAD.MOV.U32 R3, RZ, RZ, R23 ;  /* 0x000000ffff037224 */ /* 0x002fda00078e0017 */
[----:B------:R-:W-:Y:S04]  /*14740*/  STL.64 [R1+0x280], R12 ;  /* 0x0002800c01007387 */ /* 0x000fe80000100a00 */
[----:B------:R0:W-:Y:S04]  /*14750*/  STL.64 [R1+0x288], R14 ;  /* 0x0002880e01007387 */ /* 0x0001e80000100a00 */
[----:B------:R-:W4:Y:S04]  /*14760*/  LDL.LU.64 R22, [R1+0x1170] ;  /* 0x0011700001167983 */ /* 0x000f280000300a00 */
[----:B------:R-:W4:Y:S01]  /*14770*/  LDL.LU.64 R20, [R1+0x1168] ;  /* 0x0011680001147983 */ /* 0x000f220000300a00 */
[----:B0-----:R-:W-:-:S02]  /*14780*/  IMAD.MOV.U32 R14, RZ, RZ, R29 ;  /* 0x000000ffff0e7224 */ /* 0x001fc400078e001d */
[----:B------:R-:W-:Y:S01]  /*14790*/  IMAD.MOV.U32 R15, RZ, RZ, R0 ;  /* 0x000000ffff0f7224 */ /* 0x000fe200078e0000 */
[----:B------:R-:W2:Y:S04]  /*147a0*/  LDL.LU R29, [R1+0x1160] ;  /* 0x00116000011d7983 */ /* 0x000ea80000300800 */
[----:B------:R-:W2:Y:S02]  /*147b0*/  LDL.LU R0, [R1+0x115c] ;  /* 0x00115c0001007983 */ /* 0x000ea40000300800 */
[----:B----4-:R-:W-:Y:S06]  /*147c0*/  HMMA.16816.F32 R12, R20, R14, R16 ;  /* 0x0000000e140c723c */ /* 0x010fec0000001810 */
[----:B------:R-:W-:Y:S04]  /*147d0*/  STL.64 [R1+0x1150], R22 ;  /* 0x0011501601007387 */ /* 0x000fe80000100a00 */
[----:B------:R-:W-:-:S13]  /*147e0*/  STL.64 [R1+0x1148], R20 ;  /* 0x0011481401007387 */ /* 0x000fda0000100a00 */
[----:B------:R-:W-:Y:S04]  /*147f0*/  STL.64 [R1+0x300], R12 ;  /* 0x0003000c01007387 */ /* 0x000fe80000100a00 */
[----:B------:R-:W-:Y:S04]  /*14800*/  STL.64 [R1+0x308], R14 ;  /* 0x0003080e01007387 */ /* 0x000fe80000100a00 */
[----:B---3--:R-:W0:Y:S01]  /*14810*/  LDSM.16.MT88.4 R12, [R9+UR5+0x2000] ;  /* 0x00200005090c783b */ /* 0x008e220008004200 */
[----:B------:R-:W-:-:S03]  /*14820*/  IMAD.MOV.U32 R18, RZ, RZ, R2 ;  /* 0x000000ffff127224 */ /* 0x000fc600078e0002 */
[----:B0-----:R0:W-:Y:S04]  /*14830*/  STL.64 [R1+0xfc0], R14 ;  /* 0x000fc00e01007387 */ /* 0x0011e80000100a00 */
[----:B------:R-:W-:Y:S04]  /*14840*/  STL.64 [R1+0xfb8], R12 ;  /* 0x000fb80c01007387 */ /* 0x000fe80000100a00 */
[----:B------:R-:W3:Y:S01]  /*14850*/  LDL.LU R2, [R1+0x1158] ;  /* 0x0011580001027983 */ /* 0x000ee20000300800 */
[----:B--2---:R-:W-:Y:S02]  /*14860*/  IMAD.MOV.U32 R17, RZ, RZ, R0 ;  /* 0x000000ffff117224 */ /* 0x004fe400078e0000 */
[----:B------:R-:W1:Y:S01]  /*14870*/  S2R R0, SR_TID.X ;  /* 0x0000000000007919 */ /* 0x000e620000002100 */
[----:B------:R-:W-:-:S05]  /*14880*/  IMAD.MOV.U32 R19, RZ, RZ, R24 ;  /* 0x000000ffff137224 */ /* 0x000fca00078e0018 */
[----:B------:R2:W-:Y:S04]  /*14890*/  STL.64 [R1+0x1140], R18 ;  /* 0x0011401201007387 */ /* 0x0005e80000100a00 */
[----:B------:R-:W4:Y:S01]  /*148a0*/  LDL.LU R16, [R1+0xf0] ;  /* 0x0000f00001107983 */ /* 0x000f220000300800 */
[----:B0-----:R-:W-:Y:S02]  /*148b0*/  IMAD.MOV.U32 R14, RZ, RZ, R4 ;  /* 0x000000ffff0e7224 */ /* 0x001fe400078e0004 */
[----:B------:R-:W-:Y:S01]  /*148c0*/  IMAD.MOV.U32 R15, RZ, RZ, R3 ;  /* 0x000000ffff0f7224 */ /* 0x000fe200078e0003 */
[----:B--2---:R-:W4:Y:S04]  /*148d0*/  LDL.LU R18, [R1+0xf8] ;  /* 0x0000f80001127983 */ /* 0x004f280000300800 */
[----:B------:R-:W4:Y:S04]  /*148e0*/  LDL.LU R19, [R1+0xfc] ;  /* 0x0000fc0001137983 */ /* 0x000f280000300800 */
[----:B------:R-:W2:Y:S04]  /*148f0*/  LDL.LU R25, [R1+0x114] ;  /* 0x0001140001197983 */ /* 0x000ea80000300800 */
[----:B------:R-:W2:Y:S04]  /*14900*/  LDL.LU R26, [R1+0x118] ;  /* 0x00011800011a7983 */ /* 0x000ea80000300800 */
[----:B------:R-:W2:Y:S01]  /*14910*/  LDL.LU R27, [R1+0x11c] ;  /* 0x00011c00011b7983 */ /* 0x000ea20000300800 */
[----:B---3--:R-:W-:-:S02]  /*14920*/  IMAD.MOV.U32 R24, RZ, RZ, R2 ;  /* 0x000000ffff187224 */ /* 0x008fc400078e0002 */
[C---:B-1----:R-:W-:Y:S01]  /*14930*/  IMAD.SHL.U32 R2, R0.reuse, 0x2, RZ ;  /* 0x0000000200027824 */ /* 0x042fe200078e00ff */
[----:B------:R-:W-:-:S05]  /*14940*/  LOP3.LUT R0, R0, 0x7, RZ, 0xc0, !PT ;  /* 0x0000000700007812 */ /* 0x000fca00078ec0ff */
[----:B------:R-:W-:-:S05]  /*14950*/  IMAD R0, R0, 0x90, RZ ;  /* 0x0000009000007824 */ /* 0x000fca00078e02ff */
[----:B------:R-:W-:-:S04]  /*14960*/  LOP3.LUT R0, R0, 0x30, R2, 0x78, !PT ;  /* 0x0000003000007812 */ /* 0x000fc800078e7802 */
[----:B------:R-:W-:-:S05]  /*14970*/  LOP3.LUT R0, R0, 0x40, RZ, 0x3c, !PT ;  /* 0x0000004000007812 */ /* 0x000fca00078e3cff */
[----:B------:R-:W0:Y:S04]  /*14980*/  LDSM.16.M88.4 R8, [R0+UR5+0x4000] ;  /* 0x004000050008783b */ /* 0x000e280008000200 */
[----:B------:R-:W1:Y:S04]  /*14990*/  LDSM.16.M88.4 R20, [R0+UR5+0x4400] ;  /* 0x004400050014783b */ /* 0x000e680008000200 */
[----:B0-----:R0:W-:Y:S01]  /*149a0*/  STL.64 [R1+0xc0], R8 ;  /* 0x0000c00801007387 */ /* 0x0011e20000100a00 */
[----:B------:R-:W-:-:S03]  /*149b0*/  IMAD.MOV.U32 R13, RZ, RZ, R8 ;  /* 0x000000ffff0d7224 */ /* 0x000fc600078e0008 */
[----:B------:R3:W-:Y:S01]  /*149c0*/  STL.64 [R1+0xc8], R10 ;  /* 0x0000c80a01007387 */ /* 0x0007e20000100a00 */
[----:B------:R-:W-:-:S03]  /*149d0*/  IMAD.MOV.U32 R12, RZ, RZ, R9 ;  /* 0x000000ffff0c7224 */ /* 0x000fc600078e0009 */
[----:B0-----:R-:W2:Y:S04]  /*149e0*/  LDL.LU R8, [R1+0x150] ;  /* 0x0001500001087983 */ /* 0x001ea80000300800 */
[----:B------:R-:W2:Y:S04]  /*149f0*/  LDL.LU R9, [R1+0x154] ;  /* 0x0001540001097983 */ /* 0x000ea80000300800 */
[----:B---3--:R-:W3:Y:S04]  /*14a00*/  LDL.LU R10, [R1+0x158] ;  /* 0x00015800010a7983 */ /* 0x008ee80000300800 */
[----:B------:R-:W3:Y:S04]  /*14a10*/  LDL.LU R11, [R1+0x15c] ;  /* 0x00015c00010b7983 */ /* 0x000ee80000300800 */
[----:B------:R-:W-:Y:S04]  /*14a20*/  STL.64 [R1+0x1100], R14 ;  /* 0x0011000e01007387 */ /* 0x000fe80000100a00 */
[----:B------:R0:W-:Y:S04]  /*14a30*/  STL.64 [R1+0x10f8], R12 ;  /* 0x0010f80c01007387 */ /* 0x0001e80000100a00 */
[----:B0-----:R-:W3:Y:S04]  /*14a40*/  LDL.LU R12, [R1+0x140] ;  /* 0x00014000010c7983 */ /* 0x001ee80000300800 */
[----:B------:R-:W3:Y:S04]  /*14a50*/  LDL.LU R13, [R1+0x144] ;  /* 0x00014400010d7983 */ /* 0x000ee80000300800 */
[----:B------:R-:W3:Y:S04]  /*14a60*/  LDL.LU R14, [R1+0x148] ;  /* 0x00014800010e7983 */ /* 0x000ee80000300800 */
[----:B-1----:R-:W-:Y:S04]  /*14a70*/  STL.64 [R1+0xb0], R20 ;  /* 0x0000b01401007387 */ /* 0x002fe80000100a00 */
[----:B------:R-:W-:Y:S04]  /*14a80*/  STL.64 [R1+0xb8], R22 ;  /* 0x0000b81601007387 */ /* 0x000fe80000100a00 */
[----:B------:R-:W0:Y:S04]  /*14a90*/  LDSM.16.M88.4 R20, [R0+UR5+0x4800] ;  /* 0x004800050014783b */ /* 0x000e280008000200 */
[----:B0-----:R-:W-:Y:S04]  /*14aa0*/  STL.64 [R1+0xa0], R20 ;  /* 0x0000a01401007387 */ /* 0x001fe80000100a00 */
[----:B------:R0:W-:Y:S04]  /*14ab0*/  STL.64 [R1+0xa8], R22 ;  /* 0x0000a81601007387 */ /* 0x0001e80000100a00 */
[----:B0-----:R-:W4:Y:S04]  /*14ac0*/  LDL.LU.64 R22, [R1+0x1150] ;  /* 0x0011500001167983 */ /* 0x001f280000300a00 */
[----:B------:R-:W4:Y:S01]  /*14ad0*/  LDL.LU.64 R20, [R1+0x1148] ;  /* 0x0011480001147983 */ /* 0x000f220000300a00 */
[----:B------:R-:W-:Y:S01]  /*14ae0*/  IMAD.MOV.U32 R15, RZ, RZ, R29 ;  /* 0x000000ffff0f7224 */ /* 0x000fe200078e001d */
[----:B----4-:R-:W-:Y:S02]  /*14af0*/  HMMA.16816.F32 R4, R20, R6, R16 ;  /* 0x000000061404723c */ /* 0x010fe40000001810 */
[----:B------:R-:W2:-:S15]  /*14b00*/  LDL.LU.64 R18, [R1+0x1140] ;  /* 0x0011400001127983 */ /* 0x000e9e0000300a00 */
[----:B------:R-:W-:-:S06]  /*14b10*/  NOP ;  /* 0x0000000000007918 */ /* 0x000fcc0000000000 */
[----:B------:R-:W-:Y:S04]  /*14b20*/  STL.64 [R1+0x2f0], R4 ;  /* 0x0002f00401007387 */ /* 0x000fe80000100a00 */
[----:B------:R-:W-:Y:S04]  /*14b30*/  STL.64 [R1+0x2f8], R6 ;  /* 0x0002f80601007387 */ /* 0x000fe80000100a00 */
[----:B------:R-:W0:Y:S04]  /*14b40*/  LDSM.16.M88.4 R4, [R0+UR5+0x4c00] ;  /* 0x004c00050004783b */ /* 0x000e280008000200 */
[----:B0-----:R-:W-:Y:S04]  /*14b50*/  STL.64 [R1+0x90], R4 ;  /* 0x0000900401007387 */ /* 0x001fe80000100a00 */
[----:B------:R-:W-:Y:S04]  /*14b60*/  STL.64 [R1+0x98], R6 ;  /* 0x0000980601007387 */ /* 0x000fe80000100a00 */
[----:B------:R-:W0:Y:S04]  /*14b70*/  LDSM.16.M88.4 R4, [R0+UR5+0x5000] ;  /* 0x005000050004783b */ /* 0x000e280008000200 */
[----:B0-----:R-:W-:Y:S04]  /*14b80*/  STL.64 [R1+0x80], R4 ;  /* 0x0000800401007387 */ /* 0x001fe80000100a00 */
[----:B------:R-:W-:Y:S04]  /*14b90*/  STL.64 [R1+0x88], R6 ;  /* 0x0000880601007387 */ /* 0x000fe80000100a00 */
[----:B------:R-:W0:Y:S04]  /*14ba0*/  LDSM.16.M88.4 R4, [R0+UR5+0x5400] ;  /* 0x005400050004783b */ /* 0x000e280008000200 */
[----:B0-----:R-:W-:Y:S01]  /*14bb0*/  STL.64 [R1+0x70], R4 ;  /* 0x0000700401007387 */ /* 0x001fe20000100a00 */
[----:B------:R-:W-:-:S03]  /*14bc0*/  IMAD.MOV.U32 R28, RZ, RZ, R4 ;  /* 0x000000ffff1c7224 */ /* 0x000fc600078e0004 */
[----:B------:R-:W-:Y:S01]  /*14bd0*/  STL.64 [R1+0x78], R6 ;  /* 0x0000780601007387 */ /* 0x000fe20000100a00 */
[----:B------:R-:W-:-:S03]  /*14be0*/  IMAD.MOV.U32 R3, RZ, RZ, R5 ;  /* 0x000000ffff037224 */ /* 0x000fc600078e0005 */
[----:B------:R-:W0:Y:S04]  /*14bf0*/  LDSM.16.M88.4 R4, [R0+UR5+0x5800] ;  /* 0x005800050004783b */ /* 0x000e280008000200 */
[----:B------:R-:W-:Y:S04]  /*14c00*/  STL [R1+0x109c], R3 ;  /* 0x00109c0301007387 */ /* 0x000fe80000100800 */
[----:B------:R-:W-:Y:S04]  /*14c10*/  STL [R1+0x1098], R28 ;  /* 0x0010981c01007387 */ /* 0x000fe80000100800 */
[----:B0-----:R-:W-:Y:S04]  /*14c20*/  STL.64 [R1+0x60], R4 ;  /* 0x0000600401007387 */ /* 0x001fe80000100a00 */
[----:B------:R-:W-:Y:S01]  /*14c30*/  STL [R1+0x68], R6 ;  /* 0x0000680601007387 */ /* 0x000fe20000100800 */
[----:B------:R-:W-:-:S03]  /*14c40*/  IMAD.MOV.U32 R29, RZ, RZ, R7 ;  /* 0x000000ffff1d7224 */ /* 0x000fc600078e0007 */
[----:B------:R-:W0:Y:S04]  /*14c50*/  LDSM.16.M88.4 R4, [R0+UR5+0x5c00] ;  /* 0x005c00050004783b */ /* 0x000e280008000200 */
[----:B------:R-:W-:Y:S01]  /*14c60*/  STL [R1+0xd40], R29 ;  /* 0x000d401d01007387 */ /* 0x000fe20000100800 */
[----:B0-----:R-:W-:Y:S02]  /*14c70*/  IMAD.MOV.U32 R0, RZ, RZ, R7 ;  /* 0x000000ffff007224 */ /* 0x001fe400078e0007 */
[----:B------:R-:W-:Y:S01]  /*14c80*/  IMAD.MOV.U32 R2, RZ, RZ, R6 ;  /* 0x000000ffff027224 */ /* 0x000fe200078e0006 */
[----:B------:R0:W-:Y:S04]  /*14c90*/  STL.64 [R1+0x50], R4 ;  /* 0x0000500401007387 */ /* 0x0001e80000100a00 */
[----:B------:R-:W-:Y:S04]  /*14ca0*/  STL.64 [R1+0x58], R6 ;  /* 0x0000580601007387 */ /* 0x000fe80000100a00 */
[----:B0-----:R-:W4:Y:S04]  /*14cb0*/  LDL.LU.64 R4, [R1+0x1138] ;  /* 0x0011380001047983 */ /* 0x001f280000300a00 */
[----:B------:R-:W-:Y:S04]  /*14cc0*/  STL [R1+0xe1c], R0 ;  /* 0x000e1c0001007387 */ /* 0x000fe80000100800 */
[----:B------:R-:W-:Y:S01]  /*14cd0*/  STL [R1+0xe18], R2 ;  /* 0x000e180201007387 */ /* 0x000fe20000100800 */
[----:B--2---:R-:W-:Y:S03]  /*14ce0*/  HMMA.16816.F32 R16, R20, R18, R24 ;  /* 0x000000121410723c */ /* 0x004fe60000001818 */
[----:B------:R-:W2:Y:S04]  /*14cf0*/  LDL.LU.64 R26, [R1+0x1130] ;  /* 0x00113000011a7983 */ /* 0x000ea80000300a00 */
[----:B------:R-:W3:-:S15]  /*14d00*/  LDL.LU R25, [R1+0x1128] ;  /* 0x0011280001197983 */ /* 0x000ede0000300800 */
[----:B------:R-:W-:-:S01]  /*14d10*/  NOP ;  /* 0x0000000000007918 */ /* 0x000fc20000000000 */
[----:B------:R-:W-:Y:S04]  /*14d20*/  STL.64 [R1+0x340], R16 ;  /* 0x0003401001007387 */ /* 0x000fe80000100a00 */
[----:B------:R-:W-:Y:S04]  /*14d30*/  STL.64 [R1+0x348], R18 ;  /* 0x0003481201007387 */ /* 0x000fe80000100a00 */
[----:B---3--:R-:W0:Y:S04]  /*14d40*/  LDSM.16.MT88.4 R16, [R25+UR5+0x2000] ;  /* 0x002000051910783b */ /* 0x008e280008004200 */
[----:B0-----:R-:W-:Y:S04]  /*14d50*/  STL [R1+0xf04], R16 ;  /* 0x000f041001007387 */ /* 0x001fe80000100800 */
[----:B------:R-:W-:Y:S04]  /*14d60*/  STL [R1+0xf00], R17 ;  /* 0x000f001101007387 */ /* 0x000fe80000100800 */
[----:B------:R-:W-:Y:S04]  /*14d70*/  STL [R1+0xefc], R18 ;  /* 0x000efc1201007387 */ /* 0x000fe80000100800 */
[----:B------:R0:W-:Y:S04]  /*14d80*/  STL [R1+0xef8], R19 ;  /* 0x000ef81301007387 */ /* 0x0001e80000100800 */
[----:B0-----:R-:W3:Y:S02]  /*14d90*/  LDL.LU.64 R18, [R1+0x18] ;  /* 0x0000180001127983 */ /* 0x001ee40000300a00 */
[----:B---3--:R-:W-:-:S15]  /*14da0*/  HMMA.16816.F32 R8, R20, R18, R8 ;  /* 0x000000121408723c */ /* 0x008fde0000001808 */
[----:B------:R-:W-:-:S08]  /*14db0*/  NOP ;  /* 0x0000000000007918 */ /* 0x000fd00000000000 */
[----:B------:R-:W-:Y:S04]  /*14dc0*/  STL.64 [R1+0x330], R8 ;  /* 0x0003300801007387 */ /* 0x000fe80000100a00 */
[----:B------:R0:W-:Y:S04]  /*14dd0*/  STL.64 [R1+0x338], R10 ;  /* 0x0003380a01007387 */ /* 0x0001e80000100a00 */
[----:B0-----:R-:W3:Y:S04]  /*14de0*/  LDL.LU.64 R10, [R1+0x1120] ;  /* 0x00112000010a7983 */ /* 0x001ee80000300a00 */
[----:B------:R-:W-:Y:S01]  /*14df0*/  STL.64 [R1+0x10b8], R18 ;  /* 0x0010b81201007387 */ /* 0x000fe20000100a00 */
[----:B---3--:R-:W-:Y:S07]  /*14e00*/  HMMA.16816.F32 R8, R20, R10, R12 ;  /* 0x0000000a1408723c */ /* 0x008fee000000180c */
[----:B----4-:R-:W-:-:S02]  /*14e10*/  IMAD.MOV.U32 R14, RZ, RZ, R5 ;  /* 0x000000ffff0e7224 */ /* 0x010fc400078e0005 */
[----:B------:R-:W-:-:S14]  /*14e20*/  IMAD.MOV.U32 R15, RZ, RZ, R4 ;  /* 0x000000ffff0f7224 */ /* 0x000fdc00078e0004 */
[----:B------:R-:W-:Y:S04]  /*14e30*/  STL.64 [R1+0x320], R8 ;  /* 0x0003200801007387 */ /* 0x000fe80000100a00 */
[----:B------:R-:W-:Y:S04]  /*14e40*/  STL.64 [R1+0x328], R10 ;  /* 0x0003280a01007387 */ /* 0x000fe80000100a00 */
[----:B------:R0:W-:Y:S04]  /*14e50*/  STL.64 [R1+0x1118], R14 ;  /* 0x0011180e01007387 */ /* 0x0001e80000100a00 */
[----:B------:R-:W2:Y:S04]  /*14e60*/  LDL.LU R12, [R1+0x130] ;  /* 0x00013000010c7983 */ /* 0x000ea80000300800 */
[----:B------:R-:W2:Y:S04]  /*14e70*/  LDL.LU R13, [R1+0x134] ;  /* 0x00013400010d7983 */ /* 0x000ea80000300800 */
[----:B0-----:R-:W2:Y:S04]  /*14e80*/  LDL.LU R14, [R1+0x138] ;  /* 0x00013800010e7983 */ /* 0x001ea80000300800 */
[----:B------:R-:W2:Y:S04]  /*14e90*/  LDL.LU R15, [R1+0x13c] ;  /* 0x00013c00010f7983 */ /* 0x000ea80000300800 */
[----:B------:R-:W3:Y:S04]  /*14ea0*/  LDL.LU R4, [R1+0x100] ;  /* 0x0001000001047983 */ /* 0x000ee80000300800 */
[----:B------:R-:W3:Y:S04]  /*14eb0*/  LDL.LU R5, [R1+0x104] ;  /* 0x0001040001057983 */ /* 0x000ee80000300800 */
[----:B------:R-:W4:Y:S04]  /*14ec0*/  LDL.LU R6, [R1+0x108] ;  /* 0x0001080001067983 */ /* 0x000f280000300800 */
[----:B------:R-:W4:Y:S04]  /*14ed0*/  LDL.LU R7, [R1+0x10c] ;  /* 0x00010c0001077983 */ /* 0x000f280000300800 */
[----:B----4-:R-:W-:Y:S04]  /*14ee0*/  STL.64 [R1+0x1110], R6 ;  /* 0x0011100601007387 */ /* 0x010fe80000100a00 */
[----:B---3--:R0:W-:Y:S04]  /*14ef0*/  STL.64 [R1+0x1108], R4 ;  /* 0x0011080401007387 */ /* 0x0081e80000100a00 */
[----:B0-----:R-:W3:Y:S04]  /*14f00*/  LDL.LU R4, [R1+0x120] ;  /* 0x0001200001047983 */ /* 0x001ee80000300800 */
[----:B------:R-:W3:Y:S04]  /*14f10*/  LDL.LU R5, [R1+0x124] ;  /* 0x0001240001057983 */ /* 0x000ee80000300800 */
[----:B------:R-:W3:Y:S04]  /*14f20*/  LDL.LU R6, [R1+0x128] ;  /* 0x0001280001067983 */ /* 0x000ee80000300800 */
[----:B------:R-:W3:Y:S04]  /*14f30*/  LDL.LU R7, [R1+0x12c] ;  /* 0x00012c0001077983 */ /* 0x000ee80000300800 */
[----:B------:R-:W4:Y:S04]  /*14f40*/  LDL.LU R8, [R1+0x160] ;  /* 0x0001600001087983 */ /* 0x000f280000300800 */
[----:B------:R-:W4:Y:S04]  /*14f50*/  LDL.LU R9, [R1+0x164] ;  /* 0x0001640001097983 */ /* 0x000f280000300800 */
[----:B------:R-:W4:Y:S04]  /*14f60*/  LDL.LU R10, [R1+0x168] ;  /* 0x00016800010a7983 */ /* 0x000f280000300800 */
[----:B------:R-:W4:Y:S04]  /*14f70*/  LDL.LU R11, [R1+0x16c] ;  /* 0x00016c00010b7983 */ /* 0x000f280000300800 */
[----:B------:R-:W3:Y:S04]  /*14f80*/  LDL.LU R16, [R1+0x180] ;  /* 0x0001800001107983 */ /* 0x000ee80000300800 */
[----:B------:R-:W3:Y:S04]  /*14f90*/  LDL.LU R17, [R1+0x184] ;  /* 0x0001840001117983 */ /* 0x000ee80000300800 */
[----:B------:R-:W4:Y:S04]  /*14fa0*/  LDL.LU R18, [R1+0x188] ;  /* 0x0001880001127983 */ /* 0x000f280000300800 */
[----:B------:R-:W4:Y:S01]  /*14fb0*/  LDL.LU R19, [R1+0x18c] ;  /* 0x00018c0001137983 */ /* 0x000f220000300800 */
[----:B--2---:R-:W-:Y:S03]  /*14fc0*/  HMMA.16816.F32 R12, R20, R26, R12 ;  /* 0x0000001a140c723c */ /* 0x004fe6000000180c */
[----:B----4-:R0:W-:Y:S04]  /*14fd0*/  STL.64 [R1+0x10d8], R18 ;  /* 0x0010d81201007387 */ /* 0x0101e80000100a00 */
[----:B---3--:R-:W-:Y:S04]  /*14fe0*/  STL.64 [R1+0x10d0], R16 ;  /* 0x0010d01001007387 */ /* 0x008fe80000100a00 */
[----:B0-----:R-:W2:-:S13]  /*14ff0*/  LDL.LU.64 R18, [R1+0x38] ;  /* 0x0000380001127983 */ /* 0x001e9a0000300a00 */
[----:B------:R-:W-:Y:S02]  /*15000*/  IMAD.MOV.U32 R24, RZ, RZ, R15 ;  /* 0x000000ffff187224 */ /* 0x000fe400078e000f */
[----:B------:R-:W-:Y:S01]  /*15010*/  IMAD.MOV.U32 R0, RZ, RZ, R14 ;  /* 0x000000ffff007224 */ /* 0x000fe200078e000e */
[----:B--2---:R0:W-:Y:S04]  /*15020*/  STL.64 [R1+0x10e0], R18 ;  /* 0x0010e01201007387 */ /* 0x0041e80000100a00 */
[----:B0-----:R-:W2:Y:S04]  /*15030*/  LDL.LU.64 R18, [R1+0x48] ;  /* 0x0000480001127983 */ /* 0x001ea80000300a00 */
[----:B------:R-:W-:Y:S04]  /*15040*/  STL.64 [R1+0x360], R12 ;  /* 0x0003600c01007387 */ /* 0x000fe80000100a00 */
[----:B------:R-:W3:Y:S04]  /*15050*/  LDL.LU.64 R14, [R1+0x1118] ;  /* 0x00111800010e7983 */ /* 0x000ee80000300a00 */
[----:B------:R0:W-:Y:S04]  /*15060*/  STL.64 [R1+0x10a8], R26 ;  /* 0x0010a81a01007387 */ /* 0x0001e80000100a00 */
[----:B------:R1:W-:Y:S04]  /*15070*/  STL.64 [R1+0x10a0], R24 ;  /* 0x0010a01801007387 */ /* 0x0003e80000100a00 */
[----:B0-----:R-:W4:Y:S04]  /*15080*/  LDL.LU.64 R26, [R1+0x8] ;  /* 0x00000800011a7983 */ /* 0x001f280000300a00 */
[----:B----4-:R0:W-:Y:S04]  /*15090*/  STL.64 [R1+0x10b0], R26 ;  /* 0x0010b01a01007387 */ /* 0x0101e80000100a00 */
[----:B-1----:R-:W4:Y:S04]  /*150a0*/  LDL.LU R24, [R1+0x190] ;  /* 0x0001900001187983 */ /* 0x002f280000300800 */
[----:B------:R-:W4:Y:S04]  /*150b0*/  LDL.LU R25, [R1+0x194] ;  /* 0x0001940001197983 */ /* 0x000f280000300800 */
[----:B0-----:R-:W2:Y:S04]  /*150c0*/  LDL.LU R26, [R1+0x198] ;  /* 0x00019800011a7983 */ /* 0x001ea80000300800 */
[----:B------:R-:W2:Y:S01]  /*150d0*/  LDL.LU R27, [R1+0x19c] ;  /* 0x00019c00011b7983 */ /* 0x000ea20000300800 */
[----:B---3--:R-:W-:Y:S03]  /*150e0*/  HMMA.16816.F32 R12, R20, R14, R4 ;  /* 0x0000000e140c723c */ /* 0x008fe60000001804 */
[----:B--2---:R0:W-:Y:S04]  /*150f0*/  STL.64 [R1+0x10c8], R26 ;  /* 0x0010c81a01007387 */ /* 0x0041e80000100a00 */
[----:B----4-:R-:W-:Y:S04]  /*15100*/  STL.64 [R1+0x10c0], R24 ;  /* 0x0010c01801007387 */ /* 0x010fe80000100a00 */
[----:B0-----:R-:W2:Y:S04]  /*15110*/  LDL.LU.64 R26, [R1+0x28] ;  /* 0x00002800011a7983 */ /* 0x001ea80000300a00 */
[----:B------:R0:W-:Y:S04]  /*15120*/  STL [R1+0xe78], R0 ;  /* 0x000e780001007387 */ /* 0x0001e80000100800 */
[----:B0-----:R-:W3:Y:S04]  /*15130*/  LDL R0, [R1+0x384] ;  /* 0x0003840001007983 */ /* 0x001ee80000100800 */
[----:B------:R-:W4:Y:S04]  /*15140*/  LDL.LU.64 R6, [R1+0x1110] ;  /* 0x0011100001067983 */ /* 0x000f280000300a00 */
[----:B------:R-:W4:Y:S04]  /*15150*/  LDL.LU.64 R4, [R1+0x1108] ;  /* 0x0011080001047983 */ /* 0x000f280000300a00 */
[----:B------:R-:W-:Y:S04]  /*15160*/  STL [R1+0x354], R13 ;  /* 0x0003540d01007387 */ /* 0x000fe80000100800 */
[----:B------:R0:W-:Y:S04]  /*15170*/  STL.64 [R1+0x358], R14 ;  /* 0x0003580e01007387 */ /* 0x0001e80000100a00 */
[----:B0-----:R-:W4:Y:S01]  /*15180*/  LDL.LU.64 R14, [R1+0x1100] ;  /* 0x00110000010e7983 */ /* 0x001f220000300a00 */
[----:B------:R-:W-:-:S03]  /*15190*/  IMAD.MOV.U32 R2, RZ, RZ, R12 ;  /* 0x000000ffff027224 */ /* 0x000fc600078e000c */
[----:B------:R-:W3:Y:S04]  /*151a0*/  LDL.LU.64 R12, [R1+0x10f8] ;  /* 0x0010f800010c7983 */ /* 0x000ee80000300a00 */
[----:B------:R-:W-:Y:S01]  /*151b0*/  STL [R1+0xed8], R2 ;  /* 0x000ed80201007387 */ /* 0x000fe20000100800 */
[----:B----4-:R-:W-:Y:S03]  /*151c0*/  HMMA.16816.F32 R20, R20, R14, R4 ;  /* 0x0000000e1414723c */ /* 0x010fe60000001804 */
[----:B------:R-:W4:Y:S04]  /*151d0*/  LDL.LU.64 R6, [R1+0x10f0] ;  /* 0x0010f00001067983 */ /* 0x000f280000300a00 */
[----:B------:R-:W4:-:S15]  /*151e0*/  LDL.LU.64 R4, [R1+0x10e8] ;  /* 0x0010e80001047983 */ /* 0x000f1e0000300a00 */
[----:B------:R-:W-:-:S01]  /*151f0*/  NOP ;  /* 0x0000000000007918 */ /* 0x000fc20000000000 */
[----:B------:R0:W-:Y:S04]  /*15200*/  STL.64 [R1+0x310], R20 ;  /* 0x0003101401007387 */ /* 0x0001e80000100a00 */
[----:B------:R1:W-:Y:S04]  /*15210*/  STL.64 [R1+0x318], R22 ;  /* 0x0003181601007387 */ /* 0x0003e80000100a00 */
[----:B0-----:R-:W2:Y:S04]  /*15220*/  LDL.LU R20, [R1+0x170] ;  /* 0x0001700001147983 */ /* 0x001ea80000300800 */
[----:B------:R-:W2:Y:S04]  /*15230*/  LDL.LU R21, [R1+0x174] ;  /* 0x0001740001157983 */ /* 0x000ea80000300800 */
[----:B-1----:R-:W2:Y:S04]  /*15240*/  LDL.LU R22, [R1+0x178] ;  /* 0x0001780001167983 */ /* 0x002ea80000300800 */
[----:B------:R-:W2:Y:S01]  /*15250*/  LDL.LU R23, [R1+0x17c] ;  /* 0x00017c0001177983 */ /* 0x000ea20000300800 */
[----:B----4-:R-:W-:-:S15]  /*15260*/  HMMA.16816.F32 R8, R4, R18, R8 ;  /* 0x000000120408723c */ /* 0x010fde0000001808 */
[----:B------:R-:W-:-:S08]  /*15270*/  NOP ;  /* 0x0000000000007918 */ /* 0x000fd00000000000 */
[----:B------:R0:W-:Y:S04]  /*15280*/  STL.64 [R1+0xf0], R8 ;  /* 0x0000f00801007387 */ /* 0x0001e80000100a00 */
[----:B------:R1:W-:Y:S01]  /*15290*/  STL.64 [R1+0xf8], R10 ;  /* 0x0000f80a01007387 */ /* 0x0003e20000100a00 */
[----:B0-----:R-:W-:Y:S02]  /*152a0*/  IMAD.MOV.U32 R9, RZ, RZ, R18 ;  /* 0x000000ffff097224 */ /* 0x001fe400078e0012 */
[----:B------:R-:W-:Y:S02]  /*152b0*/  IMAD.MOV.U32 R8, RZ, RZ, R19 ;  /* 0x000000ffff087224 */ /* 0x000fe400078e0013 */
[----:B------:R-:W2:Y:S02]  /*152c0*/  LDL.LU.64 R18, [R1+0x10e0] ;  /* 0x0010e00001127983 */ /* 0x000ea40000300a00 */
[----:B--2---:R-:W-:Y:S06]  /*152d0*/  HMMA.16816.F32 R20, R4, R18, R20 ;  /* 0x000000120414723c */ /* 0x004fec0000001814 */
[----:B-1----:R-:W-:-:S02]  /*152e0*/  IMAD.MOV.U32 R11, RZ, RZ, R18 ;  /* 0x000000ffff0b7224 */ /* 0x002fc400078e0012 */
[----:B------:R-:W-:Y:S02]  /*152f0*/  IMAD.MOV.U32 R10, RZ, RZ, R19 ;  /* 0x000000ffff0a7224 */ /* 0x000fe400078e0013 */
[----:B------:R-:W2:Y:S04]  /*15300*/  LDL.LU.64 R18, [R1+0x10d8] ;  /* 0x0010d80001127983 */ /* 0x000ea80000300a00 */
[----:B------:R-:W2:Y:S01]  /*15310*/  LDL.LU.64 R16, [R1+0x10d0] ;  /* 0x0010d00001107983 */ /* 0x000ea20000300a00 */
[----:B------:R-:W-:-:S08]  /*15320*/  IMAD.MOV.U32 R29, RZ, RZ, R26 ;  /* 0x000000ffff1d7224 */ /* 0x000fd000078e001a */
[----:B------:R-:W-:Y:S04]  /*15330*/  STL.64 [R1+0xee8], R22 ;  /* 0x000ee81601007387 */ /* 0x000fe80000100a00 */
[----:B------:R3:W-:Y:S02]  /*15340*/  STL.64 [R1+0xee0], R20 ;  /* 0x000ee01401007387 */ /* 0x0007e40000100a00 */
[----:B---3--:R-:W-:Y:S02]  /*15350*/  IMAD.MOV.U32 R20, RZ, RZ, R13 ;  /* 0x000000ffff147224 */ /* 0x008fe400078e000d */
[----:B------:R-:W-:Y:S01]  /*15360*/  IMAD.MOV.U32 R13, RZ, RZ, R27 ;  /* 0x000000ffff0d7224 */ /* 0x000fe200078e001b */
[----:B--2---:R-:W-:Y:S01]  /*15370*/  HMMA.16816.F32 R16, R4, R26, R16 ;  /* 0x0000001a0410723c */ /* 0x004fe20000001810 */
[----:B------:R-:W2:Y:S04]  /*15380*/  LDL.LU.64 R26, [R1+0x10c8] ;  /* 0x0010c800011a7983 */ /* 0x000ea80000300a00 */
[----:B------:R-:W2:-:S15]  /*15390*/  LDL.LU.64 R24, [R1+0x10c0] ;  /* 0x0010c00001187983 */ /* 0x000e9e0000300a00 */
[----:B------:R-:W-:-:S03]  /*153a0*/  NOP ;  /* 0x0000000000007918 */ /* 0x000fc60000000000 */
[----:B------:R0:W-:Y:S01]  /*153b0*/  STL.64 [R1+0x130], R16 ;  /* 0x0001301001007387 */ /* 0x0001e20000100a00 */
[----:B------:R-:W-:Y:S02]  /*153c0*/  IMAD.MOV.U32 R23, RZ, RZ, R18 ;  /* 0x000000ffff177224 */ /* 0x000fe400078e0012 */
[----:B------:R-:W-:Y:S02]  /*153d0*/  IMAD.MOV.U32 R22, RZ, RZ, R19 ;  /* 0x000000ffff167224 */ /* 0x000fe400078e0013 */
[----:B------:R-:W2:Y:S04]  /*153e0*/  LDL.LU.64 R18, [R1+0x10b8] ;  /* 0x0010b80001127983 */ /* 0x000ea80000300a00 */
[----:B------:R-:W-:Y:S04]  /*153f0*/  STL [R1+0xf0c], R22 ;  /* 0x000f0c1601007387 */ /* 0x000fe80000100800 */
[----:B------:R-:W-:Y:S01]  /*15400*/  STL [R1+0xf08], R23 ;  /* 0x000f081701007387 */ /* 0x000fe20000100800 */
[----:B--2---:R-:W-:Y:S06]  /*15410*/  HMMA.16816.F32 R24, R4, R18, R24 ;  /* 0x000000120418723c */ /* 0x004fec0000001818 */
[----:B------:R-:W-:-:S02]  /*15420*/  IMAD.MOV.U32 R28, RZ, RZ, R19 ;  /* 0x000000ffff1c7224 */ /* 0x000fc400078e0013 */
[----:B------:R-:W-:-:S15]  /*15430*/  IMAD.MOV.U32 R3, RZ, RZ, R18 ;  /* 0x000000ffff037224 */ /* 0x000fde00078e0012 */
[----:B------:R-:W-:-:S01]  /*15440*/  NOP ;  /* 0x0000000000007918 */ /* 0x000fc20000000000 */
[----:B------:R-:W-:Y:S02]  /*15450*/  IMAD.MOV.U32 R19, RZ, RZ, R26 ;  /* 0x000000ffff137224 */ /* 0x000fe400078e001a */
[----:B------:R-:W-:Y:S02]  /*15460*/  IMAD.MOV.U32 R18, RZ, RZ, R25 ;  /* 0x000000ffff127224 */ /* 0x000fe400078e0019 */
[----:B0-----:R-:W-:Y:S01]  /*15470*/  IMAD.MOV.U32 R17, RZ, RZ, R24 ;  /* 0x000000ffff117224 */ /* 0x001fe200078e0018 */
[----:B------:R0:W-:Y:S04]  /*15480*/  STL [R1+0x12c], R27 ;  /* 0x00012c1b01007387 */ /* 0x0001e80000100800 */
[----:B0-----:R-:W2:Y:S04]  /*15490*/  LDL.LU.64 R26, [R1+0x10b0] ;  /* 0x0010b000011a7983 */ /* 0x001ea80000300a00 */
[----:B------:R-:W-:Y:S04]  /*154a0*/  STL [R1+0xf18], R19 ;  /* 0x000f181301007387 */ /* 0x000fe80000100800 */
[----:B------:R-:W-:Y:S04]  /*154b0*/  STL [R1+0xf14], R18 ;  /* 0x000f141201007387 */ /* 0x000fe80000100800 */
[----:B------:R0:W-:Y:S04]  /*154c0*/  STL [R1+0xf10], R17 ;  /* 0x000f101101007387 */ /* 0x0001e80000100800 */
[----:B------:R-:W2:Y:S04]  /*154d0*/  LDL.LU R16, [R1+0x1a0] ;  /* 0x0001a00001107983 */ /* 0x000ea80000300800 */
[----:B0-----:R-:W2:Y:S04]  /*154e0*/  LDL.LU R17, [R1+0x1a4] ;  /* 0x0001a40001117983 */ /* 0x001ea80000300800 */
[----:B------:R-:W2:Y:S04]  /*154f0*/  LDL.LU R18, [R1+0x1a8] ;  /* 0x0001a80001127983 */ /* 0x000ea80000300800 */
[----:B------:R-:W2:Y:S01]  /*15500*/  LDL.LU R19, [R1+0x1ac] ;  /* 0x0001ac0001137983 */ /* 0x000ea20000300800 */
[----:B------:R-:W-:Y:S01]  /*15510*/  IMAD.MOV.U32 R21, RZ, RZ, R12 ;  /* 0x000000ffff157224 */ /* 0x000fe200078e000c */
[----:B--2---:R-:W-:Y:S06]  /*15520*/  HMMA.16816.F32 R16, R4, R26, R16 ;  /* 0x0000001a0410723c */ /* 0x004fec0000001810 */
[----:B------:R-:W-:-:S02]  /*15530*/  IMAD.MOV.U32 R12, RZ, RZ, R26 ;  /* 0x000000ffff0c7224 */ /* 0x000fc400078e001a */
[----:B------:R-:W-:Y:S02]  /*15540*/  IMAD.MOV.U32 R2, RZ, RZ, R27 ;  /* 0x000000ffff027224 */ /* 0x000fe400078e001b */
[----:B------:R-:W2:Y:S04]  /*15550*/  LDL.LU.64 R26, [R1+0x10a8] ;  /* 0x0010a800011a7983 */ /* 0x000ea80000300a00 */
[----:B------:R-:W3:Y:S10]  /*15560*/  LDL.LU.64 R24, [R1+0x10a0] ;  /* 0x0010a00001187983 */ /* 0x000ef40000300a00 */
[----:B------:R-:W-:-:S02]  /*15570*/  IMAD.MOV.U32 R22, RZ, RZ, R17 ;  /* 0x000000ffff167224 */ /* 0x000fc400078e0011 */
[----:B------:R-:W-:Y:S01]  /*15580*/  IMAD.MOV.U32 R23, RZ, RZ, R18 ;  /* 0x000000ffff177224 */ /* 0x000fe200078e0012 */
[----:B------:R-:W-:Y:S04]  /*15590*/  STL [R1+0x110], R16 ;  /* 0x0001101001007387 */ /* 0x000fe80000100800 */
[----:B------:R-:W-:Y:S04]  /*155a0*/  STL.64 [R1+0xfd0], R22 ;  /* 0x000fd01601007387 */ /* 0x000fe80000100a00 */
[----:B------:R0:W-:Y:S04]  /*155b0*/  STL.64 [R1+0xfc8], R20 ;  /* 0x000fc81401007387 */ /* 0x0001e80000100a00 */
[----:B0-----:R-:W4:Y:S04]  /*155c0*/  LDL.LU R20, [R1+0x240] ;  /* 0x0002400001147983 */ /* 0x001f280000300800 */
[----:B------:R-:W4:Y:S04]  /*155d0*/  LDL.LU R21, [R1+0x244] ;  /* 0x0002440001157983 */ /* 0x000f280000300800 */
[----:B------:R-:W2:Y:S04]  /*155e0*/  LDL.LU R22, [R1+0x248] ;  /* 0x0002480001167983 */ /* 0x000ea80000300800 */
[----:B------:R-:W2:Y:S04]  /*155f0*/  LDL.LU R23, [R1+0x24c] ;  /* 0x00024c0001177983 */ /* 0x000ea80000300800 */
[----:B--2---:R0:W-:Y:S04]  /*15600*/  STL.64 [R1+0x1010], R22 ;  /* 0x0010101601007387 */ /* 0x0041e80000100a00 */
[----:B----4-:R-:W-:Y:S01]  /*15610*/  STL.64 [R1+0x1008], R20 ;  /* 0x0010081401007387 */ /* 0x010fe20000100a00 */
[----:B0-----:R-:W-:-:S02]  /*15620*/  IMAD.MOV.U32 R22, RZ, RZ, R3 ;  /* 0x000000ffff167224 */ /* 0x001fc400078e0003 */
[----:B------:R-:W-:Y:S01]  /*15630*/  IMAD.MOV.U32 R23, RZ, RZ, R28 ;  /* 0x000000ffff177224 */ /* 0x000fe200078e001c */
[----:B------:R-:W2:Y:S04]  /*15640*/  LDL.LU R3, [R1+0x109c] ;  /* 0x00109c0001037983 */ /* 0x000ea80000300800 */
[----:B------:R-:W4:Y:S04]  /*15650*/  LDL.LU R28, [R1+0x1098] ;  /* 0x00109800011c7983 */ /* 0x000f280000300800 */
[----:B------:R0:W-:Y:S02]  /*15660*/  STL.64 [R1+0x1028], R22 ;  /* 0x0010281601007387 */ /* 0x0001e40000100a00 */
[----:B0-----:R-:W-:-:S02]  /*15670*/  IMAD.MOV.U32 R22, RZ, RZ, R29 ;  /* 0x000000ffff167224 */ /* 0x001fc400078e001d */
[----:B------:R-:W-:-:S05]  /*15680*/  IMAD.MOV.U32 R23, RZ, RZ, R13 ;  /* 0x000000ffff177224 */ /* 0x000fca00078e000d */
[----:B------:R0:W-:Y:S02]  /*15690*/  STL.64 [R1+0x1040], R22 ;  /* 0x0010401601007387 */ /* 0x0001e40000100a00 */
[----:B0-----:R-:W-:Y:S02]  /*156a0*/  IMAD.MOV.U32 R22, RZ, RZ, R11 ;  /* 0x000000ffff167224 */ /* 0x001fe400078e000b */
[----:B------:R-:W-:-:S05]  /*156b0*/  IMAD.MOV.U32 R23, RZ, RZ, R10 ;  /* 0x000000ffff177224 */ /* 0x000fca00078e000a */
[----:B------:R0:W-:Y:S04]  /*156c0*/  STL.64 [R1+0x1058], R22 ;  /* 0x0010581601007387 */ /* 0x0001e80000100a00 */
[----:B------:R-:W3:Y:S04]  /*156d0*/  LDL.LU R20, [R1+0x1b0] ;  /* 0x0001b00001147983 */ /* 0x000ee80000300800 */
[----:B------:R-:W3:Y:S04]  /*156e0*/  LDL.LU R21, [R1+0x1b4] ;  /* 0x0001b40001157983 */ /* 0x000ee80000300800 */
[----:B0-----:R-:W3:Y:S04]  /*156f0*/  LDL.LU R22, [R1+0x1b8] ;  /* 0x0001b80001167983 */ /* 0x001ee80000300800 */
[----:B------:R-:W3:Y:S02]  /*15700*/  LDL.LU R23, [R1+0x1bc] ;  /* 0x0001bc0001177983 */ /* 0x000ee40000300800 */
[----:B---3--:R-:W-:-:S15]  /*15710*/  HMMA.16816.F32 R20, R4, R26, R20 ;  /* 0x0000001a0414723c */ /* 0x008fde0000001814 */
[----:B------:R-:W-:-:S09]  /*15720*/  NOP ;  /* 0x0000000000007918 */ /* 0x000fd20000000000 */
[----:B------:R-:W-:Y:S02]  /*15730*/  IMAD.MOV.U32 R18, RZ, RZ, R22 ;  /* 0x000000ffff127224 */ /* 0x000fe400078e0016 */
[----:B------:R-:W-:Y:S02]  /*15740*/  IMAD.MOV.U32 R17, RZ, RZ, R23 ;  /* 0x000000ffff117224 */ /* 0x000fe400078e0017 */
[----:B------:R-:W-:Y:S02]  /*15750*/  IMAD.MOV.U32 R22, RZ, RZ, R9 ;  /* 0x000000ffff167224 */ /* 0x000fe400078e0009 */
[----:B------:R-:W-:Y:S01]  /*15760*/  IMAD.MOV.U32 R23, RZ, RZ, R8 ;  /* 0x000000ffff177224 */ /* 0x000fe200078e0008 */
[----:B------:R0:W-:Y:S04]  /*15770*/  STL [R1+0x150], R20 ;  /* 0x0001501401007387 */ /* 0x0001e80000100800 */
[----:B------:R1:W-:Y:S04]  /*15780*/  STL.64 [R1+0x1080], R22 ;  /* 0x0010801601007387 */ /* 0x0003e80000100a00 */
[----:B------:R-:W3:Y:S04]  /*15790*/  LDL.LU R8, [R1+0x200] ;  /* 0x0002000001087983 */ /* 0x000ee80000300800 */
[----:B------:R-:W3:Y:S04]  /*157a0*/  LDL.LU R9, [R1+0x204] ;  /* 0x0002040001097983 */ /* 0x000ee80000300800 */
[----:B------:R-:W2:Y:S04]  /*157b0*/  LDL.LU R10, [R1+0x208] ;  /* 0x00020800010a7983 */ /* 0x000ea80000300800 */
[----:B------:R-:W2:Y:S01]  /*157c0*/  LDL.LU R11, [R1+0x20c] ;  /* 0x00020c00010b7983 */ /* 0x000ea20000300800 */
[----:B------:R-:W-:-:S02]  /*157d0*/  IMAD.MOV.U32 R16, RZ, RZ, R19 ;  /* 0x000000ffff107224 */ /* 0x000fc400078e0013 */
[----:B------:R-:W-:Y:S01]  /*157e0*/  IMAD.MOV.U32 R19, RZ, RZ, R21 ;  /* 0x000000ffff137224 */ /* 0x000fe200078e0015 */
[----:B0-----:R-:W4:Y:S04]  /*157f0*/  LDL.LU R20, [R1+0x210] ;  /* 0x0002100001147983 */ /* 0x001f280000300800 */
[----:B------:R-:W4:Y:S04]  /*15800*/  LDL.LU R21, [R1+0x214] ;  /* 0x0002140001157983 */ /* 0x000f280000300800 */
[----:B-1----:R-:W4:Y:S04]  /*15810*/  LDL.LU R22, [R1+0x218] ;  /* 0x0002180001167983 */ /* 0x002f280000300800 */
[----:B------:R-:W4:Y:S04]  /*15820*/  LDL.LU R23, [R1+0x21c] ;  /* 0x00021c0001177983 */ /* 0x000f280000300800 */
[----:B--2---:R0:W-:Y:S04]  /*15830*/  STL.64 [R1+0x1090], R10 ;  /* 0x0010900a01007387 */ /* 0x0041e80000100a00 */
[----:B---3--:R-:W-:Y:S04]  /*15840*/  STL.64 [R1+0x1088], R8 ;  /* 0x0010880801007387 */ /* 0x008fe80000100a00 */
[----:B0-----:R-:W4:Y:S04]  /*15850*/  LDL.LU.64 R10, [R1+0xe8] ;  /* 0x0000e800010a7983 */ /* 0x001f280000300a00 */
[----:B------:R-:W-:Y:S04]  /*15860*/  STL.64 [R1+0x1020], R26 ;  /* 0x0010201a01007387 */ /* 0x000fe80000100a00 */
[----:B------:R0:W-:Y:S04]  /*15870*/  STL.64 [R1+0x1018], R24 ;  /* 0x0010181801007387 */ /* 0x0001e80000100a00 */
[----:B0-----:R-:W2:Y:S04]  /*15880*/  LDL.LU R24, [R1+0x1c0] ;  /* 0x0001c00001187983 */ /* 0x001ea80000300800 */
[----:B------:R-:W2:Y:S04]  /*15890*/  LDL.LU R25, [R1+0x1c4] ;  /* 0x0001c40001197983 */ /* 0x000ea80000300800 */
[----:B------:R-:W3:Y:S04]  /*158a0*/  LDL.LU R26, [R1+0x1c8] ;  /* 0x0001c800011a7983 */ /* 0x000ee80000300800 */
[----:B------:R-:W3:Y:S04]  /*158b0*/  LDL.LU R27, [R1+0x1cc] ;  /* 0x0001cc00011b7983 */ /* 0x000ee80000300800 */
[----:B---3--:R-:W-:Y:S04]  /*158c0*/  STL.64 [R1+0x1038], R26 ;  /* 0x0010381a01007387 */ /* 0x008fe80000100a00 */
[----:B--2---:R0:W-:Y:S04]  /*158d0*/  STL.64 [R1+0x1030], R24 ;  /* 0x0010301801007387 */ /* 0x0041e80000100a00 */
        /* <DEDUP_REMOVED lines=9> */
[----:B------:R-:W3:Y:S01]  /*15970*/  LDL.LU R27, [R1+0x1ec] ;  /* 0x0001ec00011b7983 */ /* 0x000ee20000300800 */
[----:B----4-:R-:W-:Y:S06]  /*15980*/  HMMA.16816.F32 R20, R4, R10, R20 ;  /* 0x0000000a0414723c */ /* 0x010fec0000001814 */
[----:B------:R-:W-:Y:S01]  /*15990*/  IMAD.MOV.U32 R13, RZ, RZ, R10 ;  /* 0x000000ffff0d7224 */ /* 0x000fe200078e000a */
[----:B---3--:R-:W-:Y:S04]  /*159a0*/  STL.64 [R1+0x1068], R26 ;  /* 0x0010681a01007387 */ /* 0x008fe80000100a00 */
[----:B--2---:R0:W-:Y:S04]  /*159b0*/  STL.64 [R1+0x1060], R24 ;  /* 0x0010601801007387 */ /* 0x0041e80000100a00 */
[----:B0-----:R-:W2:Y:S04]  /*159c0*/  LDL.LU R24, [R1+0x1f0] ;  /* 0x0001f00001187983 */ /* 0x001ea80000300800 */
[----:B------:R-:W2:Y:S04]  /*159d0*/  LDL.LU R25, [R1+0x1f4] ;  /* 0x0001f40001197983 */ /* 0x000ea80000300800 */
[----:B------:R-:W2:Y:S04]  /*159e0*/  LDL.LU R26, [R1+0x1f8] ;  /* 0x0001f800011a7983 */ /* 0x000ea80000300800 */
[----:B------:R-:W2:Y:S04]  /*159f0*/  LDL.LU R27, [R1+0x1fc] ;  /* 0x0001fc00011b7983 */ /* 0x000ea80000300800 */
[----:B------:R0:W-:Y:S04]  /*15a00*/  STL.64 [R1+0xf28], R18 ;  /* 0x000f281201007387 */ /* 0x0001e80000100a00 */
[----:B------:R-:W-:Y:S01]  /*15a10*/  STL.64 [R1+0xf20], R16 ;  /* 0x000f201001007387 */ /* 0x000fe20000100a00 */
[----:B0-----:R-:W-:-:S02]  /*15a20*/  IMAD.MOV.U32 R18, RZ, RZ, R12 ;  /* 0x000000ffff127224 */ /* 0x001fc400078e000c */
[----:B------:R-:W-:Y:S02]  /*15a30*/  IMAD.MOV.U32 R12, RZ, RZ, R11 ;  /* 0x000000ffff0c7224 */ /* 0x000fe400078e000b */
[----:B------:R-:W3:Y:S04]  /*15a40*/  LDL.LU.64 R10, [R1+0x1090] ;  /* 0x00109000010a7983 */ /* 0x000ee80000300a00 */
[----:B------:R-:W3:Y:S01]  /*15a50*/  LDL.LU.64 R8, [R1+0x1088] ;  /* 0x0010880001087983 */ /* 0x000ee20000300a00 */
[----:B------:R-:W-:-:S03]  /*15a60*/  IMAD.MOV.U32 R19, RZ, RZ, R2 ;  /* 0x000000ffff137224 */ /* 0x000fc600078e0002 */
[----:B------:R-:W-:Y:S04]  /*15a70*/  STL.64 [R1+0x140], R20 ;  /* 0x0001401401007387 */ /* 0x000fe80000100a00 */
[----:B------:R0:W-:Y:S01]  /*15a80*/  STL [R1+0x148], R22 ;  /* 0x0001481601007387 */ /* 0x0001e20000100800 */
[----:B------:R-:W-:-:S03]  /*15a90*/  IMAD.MOV.U32 R2, RZ, RZ, R23 ;  /* 0x000000ffff027224 */ /* 0x000fc600078e0017 */
[----:B0-----:R-:W2:Y:S01]  /*15aa0*/  LDL.LU.64 R22, [R1+0x1080] ;  /* 0x0010800001167983 */ /* 0x001ea20000300a00 */
[----:B---3--:R-:W-:Y:S03]  /*15ab0*/  HMMA.16816.F32 R4, R4, R14, R8 ;  /* 0x0000000e0404723c */ /* 0x008fe60000001808 */
[----:B------:R-:W2:Y:S04]  /*15ac0*/  LDL.LU.64 R10, [R1+0x1078] ;  /* 0x00107800010a7983 */ /* 0x000ea80000300a00 */
[----:B------:R-:W2:-:S15]  /*15ad0*/  LDL.LU.64 R8, [R1+0x1070] ;  /* 0x0010700001087983 */ /* 0x000e9e0000300a00 */
[----:B------:R-:W-:-:S01]  /*15ae0*/  NOP ;  /* 0x0000000000007918 */ /* 0x000fc20000000000 */
[----:B------:R0:W-:Y:S04]  /*15af0*/  STL.64 [R1+0x100], R4 ;  /* 0x0001000401007387 */ /* 0x0001e80000100a00 */
[----:B------:R1:W-:Y:S04]  /*15b00*/  STL.64 [R1+0x108], R6 ;  /* 0x0001080601007387 */ /* 0x0003e80000100a00 */
[----:B0-----:R-:W3:Y:S04]  /*15b10*/  LDL.LU R4, [R1+0x230] ;  /* 0x0002300001047983 */ /* 0x001ee80000300800 */
[----:B------:R-:W3:Y:S04]  /*15b20*/  LDL.LU R5, [R1+0x234] ;  /* 0x0002340001057983 */ /* 0x000ee80000300800 */
[----:B-1----:R-:W3:Y:S04]  /*15b30*/  LDL.LU R6, [R1+0x238] ;  /* 0x0002380001067983 */ /* 0x002ee80000300800 */
[----:B------:R-:W3:Y:S04]  /*15b40*/  LDL.LU R7, [R1+0x23c] ;  /* 0x00023c0001077983 */ /* 0x000ee80000300800 */
[----:B------:R-:W-:Y:S01]  /*15b50*/  STL.64 [R1+0xfd8], R14 ;  /* 0x000fd80e01007387 */ /* 0x000fe20000100a00 */
[----:B--2---:R-:W-:Y:S03]  /*15b60*/  HMMA.16816.F32 R20, R8, R22, R24 ;  /* 0x000000160814723c */ /* 0x004fe60000001818 */
[----:B------:R-:W2:Y:S04]  /*15b70*/  LDL.LU.64 R26, [R1+0x1068] ;  /* 0x00106800011a7983 */ /* 0x000ea80000300a00 */
[----:B------:R-:W2:-:S15]  /*15b80*/  LDL.LU.64 R24, [R1+0x1060] ;  /* 0x0010600001187983 */ /* 0x000e9e0000300a00 */
[----:B------:R-:W-:-:S01]  /*15b90*/  NOP ;  /* 0x0000000000007918 */ /* 0x000fc20000000000 */
[----:B------:R-:W-:Y:S04]  /*15ba0*/  STL.64 [R1+0x2e0], R20 ;  /* 0x0002e01401007387 */ /* 0x000fe80000100a00 */
        /* <DEDUP_REMOVED lines=18> */
[----:B------:R-:W4:-:S15]  /*15cd0*/  LDL.LU.64 R24, [R1+0x1018] ;  /* 0x0010180001187983 */ /* 0x000f1e0000300a00 */
[----:B------:R-:W-:-:S02]  /*15ce0*/  NOP ;  /* 0x0000000000007918 */ /* 0x000fc40000000000 */
[----:B------:R-:W-:Y:S04]  /*15cf0*/  STL.64 [R1+0x20], R20 ;  /* 0x0000201401007387 */ /* 0x000fe80000100a00 */
[----:B------:R0:W-:Y:S04]  /*15d00*/  STL.64 [R1+0x28], R22 ;  /* 0x0000281601007387 */ /* 0x0001e80000100a00 */
[----:B0-----:R-:W2:Y:S04]  /*15d10*/  LDL.LU.64 R22, [R1+0x1010] ;  /* 0x0010100001167983 */ /* 0x001ea80000300a00 */
[----:B------:R-:W2:Y:S01]  /*15d20*/  LDL.LU.64 R20, [R1+0x1008] ;  /* 0x0010080001147983 */ /* 0x000ea20000300a00 */
[----:B---3--:R-:W-:-:S15]  /*15d30*/  HMMA.16816.F32 R16, R8, R18, R4 ;  /* 0x000000120810723c */ /* 0x008fde0000001804 */
[----:B------:R-:W-:-:S08]  /*15d40*/  NOP ;  /* 0x0000000000007918 */ /* 0x000fd00000000000 */
[----:B------:R0:W-:Y:S04]  /*15d50*/  STL.64 [R1+0x10], R16 ;  /* 0x0000101001007387 */ /* 0x0001e80000100a00 */
[----:B------:R-:W-:Y:S04]  /*15d60*/  STL.64 [R1+0x18], R18 ;  /* 0x0000181201007387 */ /* 0x000fe80000100a00 */
[----:B0-----:R-:W3:Y:S01]  /*15d70*/  LDL R16, [R1+0x60] ;  /* 0x0000600001107983 */ /* 0x001ee20000100800 */
[----:B--2---:R-:W-:-:S15]  /*15d80*/  HMMA.16816.F32 R4, R8, R26, R20 ;  /* 0x0000001a0804723c */ /* 0x004fde0000001814 */
[----:B------:R-:W-:-:S08]  /*15d90*/  NOP ;  /* 0x0000000000007918 */ /* 0x000fd00000000000 */
[----:B------:R-:W-:Y:S04]  /*15da0*/  STL.64 [R1], R4 ;  /* 0x0000000401007387 */ /* 0x000fe80000100a00 */
[----:B------:R-:W-:Y:S04]  /*15db0*/  STL.64 [R1+0x8], R6 ;  /* 0x0000080601007387 */ /* 0x000fe80000100a00 */
[----:B------:R-:W3:Y:S04]  /*15dc0*/  LDL R17, [R1+0x64] ;  /* 0x0000640001117983 */ /* 0x000ee80000100800 */
[----:B------:R-:W0:Y:S04]  /*15dd0*/  LDSM.16.MT88.4 R4, [R0+UR5+0x2080] ;  /* 0x002080050004783b */ /* 0x000e280008004200 */
[----:B---3--:R1:W-:Y:S04]  /*15de0*/  STL.64 [R1+0xf40], R16 ;  /* 0x000f401001007387 */ /* 0x0083e80000100a00 */
[----:B----4-:R2:W-:Y:S01]  /*15df0*/  STL.64 [R1+0xef0], R24 ;  /* 0x000ef01801007387 */ /* 0x0105e20000100a00 */
[----:B-1----:R-:W-:-:S03]  /*15e00*/  IMAD.MOV.U32 R16, RZ, RZ, R28 ;  /* 0x000000ffff107224 */ /* 0x002fc600078e001c */
[----:B--2---:R-:W2:Y:S04]  /*15e10*/  LDL.LU R24, [R1+0x280] ;  /* 0x0002800001187983 */ /* 0x004ea80000300800 */
[----:B------:R-:W2:Y:S01]  /*15e20*/  LDL.LU R25, [R1+0x284] ;  /* 0x0002840001197983 */ /* 0x000ea20000300800 */
[----:B------:R-:W-:-:S03]  /*15e30*/  IMAD.MOV.U32 R17, RZ, RZ, R3 ;  /* 0x000000ffff117224 */ /* 0x000fc600078e0003 */
[----:B------:R-:W3:Y:S04]  /*15e40*/  LDL.LU R26, [R1+0x288] ;  /* 0x00028800011a7983 */ /* 0x000ee80000300800 */
[----:B------:R-:W3:Y:S04]  /*15e50*/  LDL.LU R27, [R1+0x28c] ;  /* 0x00028c00011b7983 */ /* 0x000ee80000300800 */
[----:B------:R-:W4:Y:S04]  /*15e60*/  LDL.LU R28, [R1+0x1004] ;  /* 0x00100400011c7983 */ /* 0x000f280000300800 */
[----:B------:R-:W4:Y:S04]  /*15e70*/  LDL.LU R3, [R1+0x1000] ;  /* 0x0010000001037983 */ /* 0x000f280000300800 */
[----:B------:R1:W-:Y:S04]  /*15e80*/  STL.64 [R1+0xf58], R16 ;  /* 0x000f581001007387 */ /* 0x0003e80000100a00 */
[----:B-1----:R-:W2:Y:S04]  /*15e90*/  LDL.64 R16, [R1+0x80] ;  /* 0x0000800001107983 */ /* 0x002ea80000100a00 */
[----:B--2---:R-:W-:Y:S04]  /*15ea0*/  STL.64 [R1+0xf70], R16 ;  /* 0x000f701001007387 */ /* 0x004fe80000100a00 */
[----:B---3--:R4:W-:Y:S04]  /*15eb0*/  STL.64 [R1+0xf38], R26 ;  /* 0x000f381a01007387 */ /* 0x0089e80000100a00 */
[----:B------:R1:W-:Y:S01]  /*15ec0*/  STL.64 [R1+0xf30], R24 ;  /* 0x000f301801007387 */ /* 0x0003e20000100a00 */
[----:B----4-:R-:W-:-:S03]  /*15ed0*/  IMAD.MOV.U32 R26, RZ, RZ, R28 ;  /* 0x000000ffff1a7224 */ /* 0x010fc600078e001c */
[----:B-1----:R-:W2:Y:S04]  /*15ee0*/  LDL.LU R24, [R1+0x290] ;  /* 0x0002900001187983 */ /* 0x002ea80000300800 */
[----:B------:R-:W2:Y:S04]  /*15ef0*/  LDL.LU R25, [R1+0x294] ;  /* 0x0002940001197983 */ /* 0x000ea80000300800 */
[----:B------:R-:W3:Y:S01]  /*15f00*/  LDL.LU R28, [R1+0xffc] ;  /* 0x000ffc00011c7983 */ /* 0x000ee20000300800 */
[----:B------:R-:W-:-:S03]  /*15f10*/  IMAD.MOV.U32 R27, RZ, RZ, R3 ;  /* 0x000000ffff1b7224 */ /* 0x000fc600078e0003 */
[----:B------:R-:W4:Y:S04]  /*15f20*/  LDL.LU R3, [R1+0xff8] ;  /* 0x000ff80001037983 */ /* 0x000f280000300800 */
[----:B------:R-:W2:Y:S04]  /*15f30*/  LDL.LU R16, [R1+0x2b0] ;  /* 0x0002b00001107983 */ /* 0x000ea80000300800 */
[----:B------:R-:W2:Y:S04]  /*15f40*/  LDL.LU R17, [R1+0x2b4] ;  /* 0x0002b40001117983 */ /* 0x000ea80000300800 */
[----:B------:R-:W3:Y:S04]  /*15f50*/  LDL.LU R18, [R1+0x2b8] ;  /* 0x0002b80001127983 */ /* 0x000ee80000300800 */
[----:B------:R-:W3:Y:S04]  /*15f60*/  LDL.LU R19, [R1+0x2bc] ;  /* 0x0002bc0001137983 */ /* 0x000ee80000300800 */
[----:B---3--:R-:W-:Y:S04]  /*15f70*/  STL.64 [R1+0xf90], R18 ;  /* 0x000f901201007387 */ /* 0x008fe80000100a00 */
[----:B--2---:R1:W-:Y:S04]  /*15f80*/  STL.64 [R1+0xf88], R16 ;  /* 0x000f881001007387 */ /* 0x0043e80000100a00 */
[----:B-1----:R-:W2:Y:S04]  /*15f90*/  LDL.64 R16, [R1+0xa0] ;  /* 0x0000a00001107983 */ /* 0x002ea80000100a00 */
[----:B--2---:R1:W-:Y:S04]  /*15fa0*/  STL.64 [R1+0xfa0], R16 ;  /* 0x000fa01001007387 */ /* 0x0043e80000100a00 */
[----:B-1----:R-:W2:Y:S04]  /*15fb0*/  LDL.LU R16, [R1+0x250] ;  /* 0x0002500001107983 */ /* 0x002ea80000300800 */
[----:B------:R-:W2:Y:S04]  /*15fc0*/  LDL.LU R17, [R1+0x254] ;  /* 0x0002540001117983 */ /* 0x000ea80000300800 */
[----:B------:R-:W3:Y:S04]  /*15fd0*/  LDL.LU R18, [R1+0x258] ;  /* 0x0002580001127983 */ /* 0x000ee80000300800 */
[----:B------:R-:W3:Y:S04]  /*15fe0*/  LDL.LU R19, [R1+0x25c] ;  /* 0x00025c0001137983 */ /* 0x000ee80000300800 */
[----:B------:R-:W4:Y:S04]  /*15ff0*/  LDL.LU R20, [R1+0x2d0] ;  /* 0x0002d00001147983 */ /* 0x000f280000300800 */
[----:B------:R-:W4:Y:S04]  /*16000*/  LDL.LU R21, [R1+0x2d4] ;  /* 0x0002d40001157983 */ /* 0x000f280000300800 */
[----:B------:R-:W2:Y:S04]  /*16010*/  LDL.LU R22, [R1+0x2d8] ;  /* 0x0002d80001167983 */ /* 0x000ea80000300800 */
[----:B------:R-:W2:Y:S04]  /*16020*/  LDL.LU R23, [R1+0x2dc] ;  /* 0x0002dc0001177983 */ /* 0x000ea80000300800 */
[----:B--2---:R-:W-:Y:S04]  /*16030*/  STL.64 [R1+0xfe8], R22 ;  /* 0x000fe81601007387 */ /* 0x004fe80000100a00 */
[----:B----4-:R1:W-:Y:S04]  /*16040*/  STL.64 [R1+0xfe0], R20 ;  /* 0x000fe01401007387 */ /* 0x0103e80000100a00 */
[----:B-1----:R-:W2:Y:S04]  /*16050*/  LDL.LU R20, [R1+0x270] ;  /* 0x0002700001147983 */ /* 0x002ea80000300800 */
[----:B------:R-:W2:Y:S04]  /*16060*/  LDL.LU R21, [R1+0x274] ;  /* 0x0002740001157983 */ /* 0x000ea80000300800 */
[----:B------:R-:W2:Y:S04]  /*16070*/  LDL.LU R22, [R1+0x278] ;  /* 0x0002780001167983 */ /* 0x000ea80000300800 */
[----:B------:R-:W2:Y:S04]  /*16080*/  LDL.LU R23, [R1+0x27c] ;  /* 0x00027c0001177983 */ /* 0x000ea80000300800 */
[----:B---3--:R-:W-:Y:S04]  /*16090*/  STL.64 [R1+0xfb0], R18 ;  /* 0x000fb01201007387 */ /* 0x008fe80000100a00 */
[----:B------:R1:W-:Y:S04]  /*160a0*/  STL.64 [R1+0xfa8], R16 ;  /* 0x000fa81001007387 */ /* 0x0003e80000100a00 */
[----:B-1----:R-:W3:Y:S04]  /*160b0*/  LDL.LU R16, [R1+0x260] ;  /* 0x0002600001107983 */ /* 0x002ee80000300800 */
[----:B------:R-:W3:Y:S04]  /*160c0*/  LDL.LU R17, [R1+0x264] ;  /* 0x0002640001117983 */ /* 0x000ee80000300800 */
[----:B------:R-:W3:Y:S04]  /*160d0*/  LDL.LU R18, [R1+0x268] ;  /* 0x0002680001127983 */ /* 0x000ee80000300800 */
[----:B------:R-:W3:Y:S04]  /*160e0*/  LDL.LU R19, [R1+0x26c] ;  /* 0x00026c0001137983 */ /* 0x000ee80000300800 */
[----:B------:R-:W-:Y:S04]  /*160f0*/  STL.64 [R1+0xf50], R26 ;  /* 0x000f501a01007387 */ /* 0x000fe80000100a00 */
[----:B------:R1:W-:Y:S04]  /*16100*/  STL.64 [R1+0xf48], R24 ;  /* 0x000f481801007387 */ /* 0x0003e80000100a00 */
[----:B-1----:R-:W4:Y:S04]  /*16110*/  LDL.LU R24, [R1+0x2a0] ;  /* 0x0002a00001187983 */ /* 0x002f280000300800 */
[----:B------:R-:W4:Y:S04]  /*16120*/  LDL.LU R25, [R1+0x2a4] ;  /* 0x0002a40001197983 */ /* 0x000f280000300800 */
[----:B------:R-:W2:Y:S04]  /*16130*/  LDL.LU R26, [R1+0x2a8] ;  /* 0x0002a800011a7983 */ /* 0x000ea80000300800 */
[----:B------:R-:W2:Y:S04]  /*16140*/  LDL.LU R27, [R1+0x2ac] ;  /* 0x0002ac00011b7983 */ /* 0x000ea80000300800 */
[----:B--2---:R1:W-:Y:S04]  /*16150*/  STL.64 [R1+0xf68], R26 ;  /* 0x000f681a01007387 */ /* 0x0043e80000100a00 */
[----:B----4-:R2:W-:Y:S01]  /*16160*/  STL.64 [R1+0xf60], R24 ;  /* 0x000f601801007387 */ /* 0x0105e20000100a00 */
[----:B-1----:R-:W-:-:S03]  /*16170*/  IMAD.MOV.U32 R26, RZ, RZ, R28 ;  /* 0x000000ffff1a7224 */ /* 0x002fc600078e001c */
[----:B--2---:R-:W2:Y:S01]  /*16180*/  LDL.LU R24, [R1+0x220] ;  /* 0x0002200001187983 */ /* 0x004ea20000300800 */
[----:B------:R-:W-:-:S03]  /*16190*/  IMAD.MOV.U32 R25, RZ, RZ, R3 ;  /* 0x000000ffff197224 */ /* 0x000fc600078e0003 */
[----:B------:R-:W4:Y:S04]  /*161a0*/  LDL.LU R3, [R1+0xff4] ;  /* 0x000ff40001037983 */ /* 0x000f280000300800 */
[----:B------:R-:W3:Y:S04]  /*161b0*/  LDL.LU R28, [R1+0xff0] ;  /* 0x000ff000011c7983 */ /* 0x000ee80000300800 */
[----:B------:R-:W2:Y:S01]  /*161c0*/  LDL.LU R27, [R1+0x22c] ;  /* 0x00022c00011b7983 */ /* 0x000ea20000300800 */
[----:B------:R-:W-:Y:S02]  /*161d0*/  IMAD.MOV.U32 R14, RZ, RZ, R13 ;  /* 0x000000ffff0e7224 */ /* 0x000fe400078e000d */
[----:B------:R-:W-:-:S07]  /*161e0*/  IMAD.MOV.U32 R15, RZ, RZ, R12 ;  /* 0x000000ffff0f7224 */ /* 0x000fce00078e000c */
[----:B------:R-:W-:Y:S01]  /*161f0*/  HMMA.16816.F32 R12, R8, R14, R20 ;  /* 0x0000000e080c723c */ /* 0x000fe20000001814 */
[----:B--2---:R-:W-:Y:S04]  /*16200*/  STL.64 [R1+0xf80], R26 ;  /* 0x000f801a01007387 */ /* 0x004fe80000100a00 */
[----:B------:R1:W-:Y:S04]  /*16210*/  STL.64 [R1+0xf78], R24 ;  /* 0x000f781801007387 */ /* 0x0003e80000100a00 */
[----:B-1----:R-:W2:Y:S01]  /*16220*/  LDL.64 R24, [R1+0x90] ;  /* 0x0000900001187983 */ /* 0x002ea20000100a00 */
[----:B---3--:R-:W-:-:S02]  /*16230*/  IMAD.MOV.U32 R26, RZ, RZ, R28 ;  /* 0x000000ffff1a7224 */ /* 0x008fc400078e001c */
[----:B----4-:R-:W-:-:S12]  /*16240*/  IMAD.MOV.U32 R27, RZ, RZ, R3 ;  /* 0x000000ffff1b7224 */ /* 0x010fd800078e0003 */
[----:B------:R-:W-:Y:S02]  /*16250*/  IMAD.MOV.U32 R28, RZ, RZ, R14 ;  /* 0x000000ffff1c7224 */ /* 0x000fe400078e000e */
[----:B------:R-:W-:Y:S01]  /*16260*/  IMAD.MOV.U32 R3, RZ, RZ, R15 ;  /* 0x000000ffff037224 */ /* 0x000fe200078e000f */
[----:B--2---:R1:W-:Y:S04]  /*16270*/  STL.64 [R1+0xf98], R24 ;  /* 0x000f981801007387 */ /* 0x0043e80000100a00 */
[----:B-1----:R-:W2:Y:S04]  /*16280*/  LDL.LU R24, [R1+0x2c0] ;  /* 0x0002c00001187983 */ /* 0x002ea80000300800 */
[----:B------:R-:W2:Y:S04]  /*16290*/  LDL.LU R25, [R1+0x2c4] ;  /* 0x0002c40001197983 */ /* 0x000ea80000300800 */
[----:B0-----:R-:W-:Y:S04]  /*162a0*/  STL.64 [R1+0xe88], R6 ;  /* 0x000e880601007387 */ /* 0x001fe80000100a00 */
[----:B------:R0:W-:Y:S04]  /*162b0*/  STL.64 [R1+0xe80], R4 ;  /* 0x000e800401007387 */ /* 0x0001e80000100a00 */
[----:B0-----:R-:W3:Y:S04]  /*162c0*/  LDL.LU.64 R4, [R1+0x50] ;  /* 0x0000500001047983 */ /* 0x001ee80000300a00 */
[----:B------:R-:W4:Y:S04]  /*162d0*/  LDL.LU.64 R22, [R1+0xfe8] ;  /* 0x000fe80001167983 */ /* 0x000f280000300a00 */
[----:B------:R-:W4:Y:S04]  /*162e0*/  LDL.LU.64 R20, [R1+0xfe0] ;  /* 0x000fe00001147983 */ /* 0x000f280000300a00 */
[----:B------:R0:W-:Y:S04]  /*162f0*/  STL.64 [R1+0x270], R12 ;  /* 0x0002700c01007387 */ /* 0x0001e80000100a00 */
[----:B------:R-:W4:Y:S04]  /*16300*/  LDL.LU.64 R14, [R1+0xfd8] ;  /* 0x000fd800010e7983 */ /* 0x000f280000300a00 */
[----:B------:R-:W-:Y:S04]  /*16310*/  STL [R1+0xdec], R3 ;  /* 0x000dec0301007387 */ /* 0x000fe80000100800 */
[----:B------:R-:W-:Y:S01]  /*16320*/  STL [R1+0xde8], R28 ;  /* 0x000de81c01007387 */ /* 0x000fe20000100800 */
[----:B----4-:R-:W-:Y:S03]  /*16330*/  HMMA.16816.F32 R8, R8, R14, R20 ;  /* 0x0000000e0808723c */ /* 0x010fe60000001814 */
[----:B------:R-:W4:Y:S04]  /*16340*/  LDL.LU.64 R22, [R1+0xfd0] ;  /* 0x000fd00001167983 */ /* 0x000f280000300a00 */
[----:B------:R-:W2:Y:S04]  /*16350*/  LDL.LU.64 R20, [R1+0xfc8] ;  /* 0x000fc80001147983 */ /* 0x000ea80000300a00 */
[----:B------:R-:W2:Y:S04]  /*16360*/  LDL.LU.64 R14, [R1+0xfc0] ;  /* 0x000fc000010e7983 */ /* 0x000ea80000300a00 */
[----:B0-----:R-:W2:Y:S08]  /*16370*/  LDL.LU.64 R12, [R1+0xfb8] ;  /* 0x000fb800010c7983 */ /* 0x001eb00000300a00 */
[----:B------:R0:W-:Y:S04]  /*16380*/  STL.64 [R1+0x1f0], R8 ;  /* 0x0001f00801007387 */ /* 0x0001e80000100a00 */
[----:B------:R-:W-:Y:S04]  /*16390*/  STL.64 [R1+0x1f8], R10 ;  /* 0x0001f80a01007387 */ /* 0x000fe80000100a00 */
[----:B0-----:R-:W3:Y:S04]  /*163a0*/  LDL R8, [R1+0xb0] ;  /* 0x0000b00001087983 */ /* 0x001ee80000100800 */
[----:B------:R-:W3:Y:S01]  /*163b0*/  LDL R9, [R1+0xb4] ;  /* 0x0000b40001097983 */ /* 0x000ee20000100800 */
[----:B--2---:R-:W-:-:S15]  /*163c0*/  HMMA.16816.F32 R16, R12, R20, R16 ;  /* 0x000000140c10723c */ /* 0x004fde0000001810 */
[----:B------:R-:W-:-:S08]  /*163d0*/  NOP ;  /* 0x0000000000007918 */ /* 0x000fd00000000000 */
[----:B------:R-:W-:Y:S04]  /*163e0*/  STL.64 [R1+0x260], R16 ;  /* 0x0002601001007387 */ /* 0x000fe80000100a00 */
[----:B------:R0:W-:Y:S04]  /*163f0*/  STL.64 [R1+0x268], R18 ;  /* 0x0002681201007387 */ /* 0x0001e80000100a00 */
[----:B0-----:R-:W3:Y:S04]  /*16400*/  LDL.LU.64 R18, [R1+0xfb0] ;  /* 0x000fb00001127983 */ /* 0x001ee80000300a00 */
[----:B------:R-:W3:Y:S02]  /*16410*/  LDL.LU.64 R16, [R1+0xfa8] ;  /* 0x000fa80001107983 */ /* 0x000ee40000300a00 */
[----:B---3--:R-:W-:-:S15]  /*16420*/  HMMA.16816.F32 R16, R12, R8, R16 ;  /* 0x000000080c10723c */ /* 0x008fde0000001810 */
[----:B------:R-:W-:-:S08]  /*16430*/  NOP ;  /* 0x0000000000007918 */ /* 0x000fd00000000000 */
[----:B------:R0:W-:Y:S04]  /*16440*/  STL.64 [R1+0x250], R16 ;  /* 0x0002501001007387 */ /* 0x0001e80000100a00 */
[----:B------:R-:W-:Y:S04]  /*16450*/  STL.64 [R1+0x258], R18 ;  /* 0x0002581201007387 */ /* 0x000fe80000100a00 */
[----:B0-----:R-:W2:Y:S02]  /*16460*/  LDL.LU.64 R16, [R1+0xfa0] ;  /* 0x000fa00001107983 */ /* 0x001ea40000300a00 */
[----:B--2---:R-:W-:Y:S06]  /*16470*/  HMMA.16816.F32 R24, R12, R16, R24 ;  /* 0x000000100c18723c */ /* 0x004fec0000001818 */
[----:B------:R-:W-:-:S02]  /*16480*/  IMAD.MOV.U32 R6, RZ, RZ, R16 ;  /* 0x000000ffff067224 */ /* 0x000fc400078e0010 */
[----:B------:R-:W-:-:S15]  /*16490*/  IMAD.MOV.U32 R3, RZ, RZ, R17 ;  /* 0x000000ffff037224 */ /* 0x000fde00078e0011 */
[----:B------:R0:W-:Y:S04]  /*164a0*/  STL.64 [R1+0x240], R24 ;  /* 0x0002401801007387 */ /* 0x0001e80000100a00 */
[----:B------:R1:W-:Y:S04]  /*164b0*/  STL.64 [R1+0x248], R26 ;  /* 0x0002481a01007387 */ /* 0x0003e80000100a00 */
[----:B0-----:R-:W2:Y:S04]  /*164c0*/  LDL.LU.64 R24, [R1+0xf98] ;  /* 0x000f980001187983 */ /* 0x001ea80000300a00 */
[----:B------:R-:W2:Y:S04]  /*164d0*/  LDL.LU.64 R18, [R1+0xf90] ;  /* 0x000f900001127983 */ /* 0x000ea80000300a00 */
[----:B------:R-:W2:Y:S04]  /*164e0*/  LDL.LU.64 R16, [R1+0xf88] ;  /* 0x000f880001107983 */ /* 0x000ea80000300a00 */
[----:B-1----:R-:W3:Y:S01]  /*164f0*/  LDL.LU.64 R26, [R1+0xf80] ;  /* 0x000f8000011a7983 */ /* 0x002ee20000300a00 */
[----:B--2---:R-:W-:Y:S06]  /*16500*/  HMMA.16816.F32 R16, R12, R24, R16 ;  /* 0x000000180c10723c */ /* 0x004fec0000001810 */
[----:B------:R-:W-:-:S02]  /*16510*/  IMAD.MOV.U32 R10, RZ, RZ, R24 ;  /* 0x000000ffff0a7224 */ /* 0x000fc400078e0018 */
[----:B------:R-:W-:Y:S02]  /*16520*/  IMAD.MOV.U32 R7, RZ, RZ, R25 ;  /* 0x000000ffff077224 */ /* 0x000fe400078e0019 */
[----:B------:R-:W3:-:S13]  /*16530*/  LDL.LU.64 R24, [R1+0xf78] ;  /* 0x000f780001187983 */ /* 0x000eda0000300a00 */
[----:B------:R0:W-:Y:S04]  /*16540*/  STL [R1+0x234], R17 ;  /* 0x0002341101007387 */ /* 0x0001e80000100800 */
[----:B------:R-:W-:Y:S01]  /*16550*/  STL.64 [R1+0x238], R18 ;  /* 0x0002381201007387 */ /* 0x000fe20000100a00 */
[----:B------:R-:W-:-:S03]  /*16560*/  IMAD.MOV.U32 R29, RZ, RZ, R16 ;  /* 0x000000ffff1d7224 */ /* 0x000fc600078e0010 */
[----:B0-----:R-:W3:Y:S04]  /*16570*/  LDL.LU.64 R16, [R1+0xf70] ;  /* 0x000f700001107983 */ /* 0x001ee80000300a00 */
[----:B------:R-:W-:Y:S01]  /*16580*/  STL [R1+0xd58], R29 ;  /* 0x000d581d01007387 */ /* 0x000fe20000100800 */
        /* <DEDUP_REMOVED lines=8> */
[----:B--2---:R-:W-:Y:S02]  /*16610*/  HMMA.16816.F32 R16, R12, R16, R24 ;  /* 0x000000100c10723c */ /* 0x004fe40000001818 */
[----:B------:R-:W2:Y:S04]  /*16620*/  LDL.LU.64 R26, [R1+0xf50] ;  /* 0x000f5000011a7983 */ /* 0x000ea80000300a00 */
[----:B------:R-:W2:-:S15]  /*16630*/  LDL.LU.64 R24, [R1+0xf48] ;  /* 0x000f480001187983 */ /* 0x000e9e0000300a00 */
[----:B------:R-:W-:-:S02]  /*16640*/  NOP ;  /* 0x0000000000007918 */ /* 0x000fc40000000000 */
[----:B------:R0:W-:Y:S04]  /*16650*/  STL.64 [R1+0x210], R16 ;  /* 0x0002101001007387 */ /* 0x0001e80000100a00 */
[----:B------:R2:W-:Y:S04]  /*16660*/  STL [R1+0x218], R18 ;  /* 0x0002181201007387 */ /* 0x0005e80000100800 */
[----:B0-----:R-:W2:Y:S01]  /*16670*/  LDL.LU.64 R16, [R1+0xf40] ;  /* 0x000f400001107983 */ /* 0x001ea20000300a00 */
[----:B------:R-:W-:-:S05]  /*16680*/  IMAD.MOV.U32 R29, RZ, RZ, R19 ;  /* 0x000000ffff1d7224 */ /* 0x000fca00078e0013 */
[----:B------:R-:W-:Y:S01]  /*16690*/  STL [R1+0xdf0], R29 ;  /* 0x000df01d01007387 */ /* 0x000fe20000100800 */
[----:B--2---:R-:W-:Y:S03]  /*166a0*/  HMMA.16816.F32 R16, R12, R16, R24 ;  /* 0x000000100c10723c */ /* 0x004fe60000001818 */
[----:B------:R-:W2:Y:S04]  /*166b0*/  LDL.LU.64 R26, [R1+0xf38] ;  /* 0x000f3800011a7983 */ /* 0x000ea80000300a00 */
[----:B------:R-:W2:-:S15]  /*166c0*/  LDL.LU.64 R24, [R1+0xf30] ;  /* 0x000f300001187983 */ /* 0x000e9e0000300a00 */
[----:B------:R-:W-:-:S01]  /*166d0*/  NOP ;  /* 0x0000000000007918 */ /* 0x000fc20000000000 */
[----:B------:R-:W-:Y:S04]  /*166e0*/  STL.64 [R1+0x200], R16 ;  /* 0x0002001001007387 */ /* 0x000fe80000100a00 */
[----:B------:R0:W-:Y:S04]  /*166f0*/  STL.64 [R1+0x208], R18 ;  /* 0x0002081201007387 */ /* 0x0001e80000100a00 */
[----:B0-----:R-:W3:Y:S04]  /*16700*/  LDL.LU.64 R18, [R1+0xf28] ;  /* 0x000f280001127983 */ /* 0x001ee80000300a00 */
[----:B------:R-:W4:Y:S01]  /*16710*/  LDL.LU.64 R16, [R1+0xf20] ;  /* 0x000f200001107983 */ /* 0x000f220000300a00 */
[----:B--2---:R-:W-:Y:S03]  /*16720*/  HMMA.16816.F32 R12, R12, R4, R24 ;  /* 0x000000040c0c723c */ /* 0x004fe60000001818 */
[----:B------:R-:W2:-:S15]  /*16730*/  LDL.LU R24, [R1+0xf0] ;  /* 0x0000f00001187983 */ /* 0x000e9e0000300800 */
[----:B------:R-:W-:-:S05]  /*16740*/  NOP ;  /* 0x0000000000007918 */ /* 0x000fca0000000000 */
[----:B------:R0:W-:Y:S04]  /*16750*/  STL.64 [R1+0x1e0], R12 ;  /* 0x0001e00c01007387 */ /* 0x0001e80000100a00 */
[----:B------:R-:W-:Y:S04]  /*16760*/  STL.64 [R1+0x1e8], R14 ;  /* 0x0001e80e01007387 */ /* 0x000fe80000100a00 */
[----:B------:R-:W2:Y:S04]  /*16770*/  LDL.LU R25, [R1+0xf4] ;  /* 0x0000f40001197983 */ /* 0x000ea80000300800 */
[----:B------:R-:W2:Y:S04]  /*16780*/  LDL.LU R26, [R1+0xf8] ;  /* 0x0000f800011a7983 */ /* 0x000ea80000300800 */
[----:B------:R-:W2:Y:S01]  /*16790*/  LDL.LU R27, [R1+0xfc] ;  /* 0x0000fc00011b7983 */ /* 0x000ea20000300800 */
[----:B0-----:R-:W-:-:S02]  /*167a0*/  IMAD.MOV.U32 R12, RZ, RZ, R28 ;  /* 0x000000ffff0c7224 */ /* 0x001fc400078e001c */
[----:B------:R-:W-:-:S05]  /*167b0*/  IMAD.MOV.U32 R13, RZ, RZ, R11 ;  /* 0x000000ffff0d7224 */ /* 0x000fca00078e000b */
[----:B------:R0:W-:Y:S02]  /*167c0*/  STL.64 [R1+0xea8], R12 ;  /* 0x000ea80c01007387 */ /* 0x0001e40000100a00 */
[----:B0-----:R-:W-:Y:S02]  /*167d0*/  IMAD.MOV.U32 R12, RZ, RZ, R10 ;  /* 0x000000ffff0c7224 */ /* 0x001fe400078e000a */
[----:B------:R-:W-:-:S05]  /*167e0*/  IMAD.MOV.U32 R13, RZ, RZ, R7 ;  /* 0x000000ffff0d7224 */ /* 0x000fca00078e0007 */
[----:B------:R-:W-:Y:S04]  /*167f0*/  STL.64 [R1+0xec0], R12 ;  /* 0x000ec00c01007387 */ /* 0x000fe80000100a00 */
[----:B------:R0:W-:Y:S04]  /*16800*/  STL.64 [R1+0xe90], R4 ;  /* 0x000e900401007387 */ /* 0x0001e80000100a00 */
[----:B0-----:R-:W2:Y:S01]  /*16810*/  LDL.LU R4, [R1+0x150] ;  /* 0x0001500001047983 */ /* 0x001ea20000300800 */
[----:B------:R-:W-:Y:S02]  /*16820*/  IMAD.MOV.U32 R12, RZ, RZ, R6 ;  /* 0x000000ffff0c7224 */ /* 0x000fe400078e0006 */
[----:B---3--:R-:W-:-:S02]  /*16830*/  IMAD.MOV.U32 R6, RZ, RZ, R18 ;  /* 0x000000ffff067224 */ /* 0x008fc400078e0012 */
[----:B----4-:R-:W-:Y:S02]  /*16840*/  IMAD.MOV.U32 R7, RZ, RZ, R17 ;  /* 0x000000ffff077224 */ /* 0x010fe400078e0011 */
[----:B------:R-:W-:Y:S02]  /*16850*/  IMAD.MOV.U32 R5, RZ, RZ, R19 ;  /* 0x000000ffff057224 */ /* 0x000fe400078e0013 */
[----:B------:R-:W3:Y:S04]  /*16860*/  LDL.LU R19, [R1+0xf18] ;  /* 0x000f180001137983 */ /* 0x000ee80000300800 */
[----:B------:R-:W4:Y:S04]  /*16870*/  LDL.LU R18, [R1+0xf14] ;  /* 0x000f140001127983 */ /* 0x000f280000300800 */
[----:B------:R-:W4:Y:S04]  /*16880*/  LDL.LU R17, [R1+0xf10] ;  /* 0x000f100001117983 */ /* 0x000f280000300800 */
[----:B------:R-:W-:Y:S04]  /*16890*/  STL.64 [R1+0xea0], R6 ;  /* 0x000ea00601007387 */ /* 0x000fe80000100a00 */
[----:B--2---:R0:W-:Y:S04]  /*168a0*/  STL.64 [R1+0xe98], R4 ;  /* 0x000e980401007387 */ /* 0x0041e80000100a00 */
[----:B0-----:R-:W2:Y:S01]  /*168b0*/  LDL.LU R4, [R1+0x110] ;  /* 0x0001100001047983 */ /* 0x001ea20000300800 */
[----:B------:R-:W-:-:S02]  /*168c0*/  IMAD.MOV.U32 R6, RZ, RZ, R23 ;  /* 0x000000ffff067224 */ /* 0x000fc400078e0017 */
[----:B------:R-:W-:Y:S02]  /*168d0*/  IMAD.MOV.U32 R7, RZ, RZ, R16 ;  /* 0x000000ffff077224 */ /* 0x000fe400078e0010 */
[----:B------:R-:W-:Y:S02]  /*168e0*/  IMAD.MOV.U32 R5, RZ, RZ, R22 ;  /* 0x000000ffff057224 */ /* 0x000fe400078e0016 */
[----:B------:R-:W4:Y:S04]  /*168f0*/  LDL.LU R22, [R1+0xf0c] ;  /* 0x000f0c0001167983 */ /* 0x000f280000300800 */
[----:B------:R-:W4:Y:S04]  /*16900*/  LDL.LU R23, [R1+0xf08] ;  /* 0x000f080001177983 */ /* 0x000f280000300800 */
[----:B------:R-:W4:Y:S04]  /*16910*/  LDL.LU R16, [R1+0xf04] ;  /* 0x000f040001107983 */ /* 0x000f280000300800 */
[----:B------:R3:W-:Y:S02]  /*16920*/  STL.64 [R1+0xeb8], R6 ;  /* 0x000eb80601007387 */ /* 0x0007e40000100a00 */
[----:B---3--:R-:W-:-:S02]  /*16930*/  IMAD.MOV.U32 R6, RZ, RZ, R19 ;  /* 0x000000ffff067224 */ /* 0x008fc400078e0013 */
[----:B--2---:R4:W-:Y:S02]  /*16940*/  STL.64 [R1+0xeb0], R4 ;  /* 0x000eb00401007387 */ /* 0x0049e40000100a00 */
[----:B----4-:R-:W-:Y:S02]  /*16950*/  IMAD.MOV.U32 R4, RZ, RZ, R17 ;  /* 0x000000ffff047224 */ /* 0x010fe400078e0011 */
[----:B------:R-:W-:Y:S01]  /*16960*/  IMAD.MOV.U32 R5, RZ, RZ, R18 ;  /* 0x000000ffff057224 */ /* 0x000fe200078e0012 */
[----:B------:R-:W2:Y:S04]  /*16970*/  LDL.LU R17, [R1+0xf00] ;  /* 0x000f000001117983 */ /* 0x000ea80000300800 */
[----:B------:R-:W2:Y:S04]  /*16980*/  LDL.LU R18, [R1+0xefc] ;  /* 0x000efc0001127983 */ /* 0x000ea80000300800 */
[----:B------:R-:W2:Y:S04]  /*16990*/  LDL.LU R19, [R1+0xef8] ;  /* 0x000ef80001137983 */ /* 0x000ea80000300800 */
[----:B------:R-:W3:Y:S04]  /*169a0*/  LDL.LU R7, [R1+0x12c] ;  /* 0x00012c0001077983 */ /* 0x000ee80000300800 */
[----:B---3--:R0:W-:Y:S02]  /*169b0*/  STL.64 [R1+0xed0], R6 ;  /* 0x000ed00601007387 */ /* 0x0081e40000100a00 */
[----:B0-----:R-:W-:-:S02]  /*169c0*/  IMAD.MOV.U32 R6, RZ, RZ, R23 ;  /* 0x000000ffff067224 */ /* 0x001fc400078e0017 */
[----:B------:R-:W-:Y:S02]  /*169d0*/  IMAD.MOV.U32 R7, RZ, RZ, R22 ;  /* 0x000000ffff077224 */ /* 0x000fe400078e0016 */
[C---:B--2---:R-:W-:Y:S01]  /*169e0*/  HMMA.16816.F32 R20, R16.reuse, R20, R24 ;  /* 0x000000141014723c */ /* 0x044fe20000001818 */
[----:B------:R0:W-:Y:S04]  /*169f0*/  STL.64 [R1+0xec8], R4 ;  /* 0x000ec80401007387 */ /* 0x0001e80000100a00 */
[----:B0-----:R-:W2:Y:S04]  /*16a00*/  LDL.LU R4, [R1+0x130] ;  /* 0x0001300001047983 */ /* 0x001ea80000300800 */
[----:B------:R-:W2:Y:S04]  /*16a10*/  LDL.LU R5, [R1+0x134] ;  /* 0x0001340001057983 */ /* 0x000ea80000300800 */
[----:B------:R-:W3:Y:S10]  /*16a20*/  LDL.LU.64 R24, [R1+0xef0] ;  /* 0x000ef00001187983 */ /* 0x000ef40000300a00 */
[----:B------:R-:W-:Y:S04]  /*16a30*/  STL.64 [R1+0x1d0], R20 ;  /* 0x0001d01401007387 */ /* 0x000fe80000100a00 */
[----:B------:R0:W-:Y:S04]  /*16a40*/  STL.64 [R1+0x1d8], R22 ;  /* 0x0001d81601007387 */ /* 0x0001e80000100a00 */
[----:B0-----:R-:W4:Y:S04]  /*16a50*/  LDL.LU.64 R22, [R1+0xee8] ;  /* 0x000ee80001167983 */ /* 0x001f280000300a00 */
[----:B------:R-:W4:Y:S01]  /*16a60*/  LDL.LU.64 R20, [R1+0xee0] ;  /* 0x000ee00001147983 */ /* 0x000f220000300a00 */
[----:B------:R-:W-:Y:S01]  /*16a70*/  IMAD.MOV.U32 R13, RZ, RZ, R3 ;  /* 0x000000ffff0d7224 */ /* 0x000fe200078e0003 */
[----:B----4-:R-:W-:Y:S02]  /*16a80*/  HMMA.16816.F32 R8, R16, R8, R20 ;  /* 0x000000081008723c */ /* 0x010fe40000001814 */
[----:B------:R-:W4:-:S15]  /*16a90*/  LDL.LU R20, [R1+0x100] ;  /* 0x0001000001147983 */ /* 0x000f1e0000300800 */
[----:B------:R-:W-:-:S06]  /*16aa0*/  NOP ;  /* 0x0000000000007918 */ /* 0x000fcc0000000000 */
[----:B------:R-:W-:Y:S04]  /*16ab0*/  STL.64 [R1+0x1c0], R8 ;  /* 0x0001c00801007387 */ /* 0x000fe80000100a00 */
[----:B------:R-:W-:Y:S04]  /*16ac0*/  STL.64 [R1+0x1c8], R10 ;  /* 0x0001c80a01007387 */ /* 0x000fe80000100a00 */
[----:B---3--:R-:W0:Y:S01]  /*16ad0*/  LDSM.16.MT88.4 R8, [R25+UR5+0x2080] ;  /* 0x002080051908783b */ /* 0x008e220008004200 */
[----:B--2---:R-:W-:Y:S03]  /*16ae0*/  HMMA.16816.F32 R12, R16, R12, R4 ;  /* 0x0000000c100c723c */ /* 0x004fe60000001804 */
[----:B------:R-:W4:Y:S04]  /*16af0*/  LDL.LU R21, [R1+0x104] ;  /* 0x0001040001157983 */ /* 0x000f280000300800 */
[----:B------:R-:W4:Y:S04]  /*16b00*/  LDL.LU R22, [R1+0x108] ;  /* 0x0001080001167983 */ /* 0x000f280000300800 */
[----:B------:R-:W4:Y:S04]  /*16b10*/  LDL.LU R23, [R1+0x10c] ;  /* 0x00010c0001177983 */ /* 0x000f280000300800 */
[----:B------:R1:W-:Y:S04]  /*16b20*/  STL.64 [R1+0xe58], R24 ;  /* 0x000e581801007387 */ /* 0x0003e80000100a00 */
[----:B-1----:R-:W2:Y:S04]  /*16b30*/  LDL.LU.64 R24, [R1+0x60] ;  /* 0x0000600001187983 */ /* 0x002ea80000300a00 */
[----:B0-----:R0:W-:Y:S04]  /*16b40*/  STL [R1+0xe00], R8 ;  /* 0x000e000801007387 */ /* 0x0011e80000100800 */
[----:B------:R1:W-:Y:S04]  /*16b50*/  STL [R1+0xdfc], R9 ;  /* 0x000dfc0901007387 */ /* 0x0003e80000100800 */
[----:B------:R3:W-:Y:S04]  /*16b60*/  STL [R1+0xdf8], R10 ;  /* 0x000df80a01007387 */ /* 0x0007e80000100800 */
[----:B------:R3:W-:Y:S04]  /*16b70*/  STL [R1+0xdf4], R11 ;  /* 0x000df40b01007387 */ /* 0x0007e80000100800 */
[----:B0-----:R-:W2:Y:S04]  /*16b80*/  LDL.LU R8, [R1+0x140] ;  /* 0x0001400001087983 */ /* 0x001ea80000300800 */
[----:B-1----:R-:W2:Y:S04]  /*16b90*/  LDL.LU R9, [R1+0x144] ;  /* 0x0001440001097983 */ /* 0x002ea80000300800 */
[----:B---3--:R-:W2:Y:S01]  /*16ba0*/  LDL.LU R10, [R1+0x148] ;  /* 0x00014800010a7983 */ /* 0x008ea20000300800 */
[----:B------:R-:W-:-:S03]  /*16bb0*/  IMAD.MOV.U32 R11, RZ, RZ, R2 ;  /* 0x000000ffff0b7224 */ /* 0x000fc600078e0002 */
[----:B------:R-:W3:Y:S04]  /*16bc0*/  LDL.LU R2, [R1+0xed8] ;  /* 0x000ed80001027983 */ /* 0x000ee80000300800 */
[----:B------:R-:W4:Y:S04]  /*16bd0*/  LDL.LU.64 R6, [R1+0xed0] ;  /* 0x000ed00001067983 */ /* 0x000f280000300a00 */
[----:B------:R-:W4:Y:S04]  /*16be0*/  LDL.LU.64 R4, [R1+0xec8] ;  /* 0x000ec80001047983 */ /* 0x000f280000300a00 */
[----:B------:R0:W-:Y:S04]  /*16bf0*/  STL.64 [R1+0x1b0], R12 ;  /* 0x0001b00c01007387 */ /* 0x0001e80000100a00 */
[----:B------:R4:W-:Y:S04]  /*16c00*/  STL.64 [R1+0x1b8], R14 ;  /* 0x0001b80e01007387 */ /* 0x0009e80000100a00 */
[----:B0-----:R-:W4:Y:S02]  /*16c10*/  LDL.LU.64 R12, [R1+0xec0] ;  /* 0x000ec000010c7983 */ /* 0x001f240000300a00 */
[----:B----4-:R-:W-:Y:S02]  /*16c20*/  HMMA.16816.F32 R12, R16, R12, R4 ;  /* 0x0000000c100c723c */ /* 0x010fe40000001804 */
[----:B------:R-:W4:Y:S04]  /*16c30*/  LDL.LU.64 R6, [R1+0xeb8] ;  /* 0x000eb80001067983 */ /* 0x000f280000300a00 */
[----:B------:R-:W4:-:S15]  /*16c40*/  LDL.LU.64 R4, [R1+0xeb0] ;  /* 0x000eb00001047983 */ /* 0x000f1e0000300a00 */
[----:B------:R-:W-:-:S02]  /*16c50*/  NOP ;  /* 0x0000000000007918 */ /* 0x000fc40000000000 */
[----:B------:R0:W-:Y:S04]  /*16c60*/  STL.64 [R1+0x1a0], R12 ;  /* 0x0001a00c01007387 */ /* 0x0001e80000100a00 */
[----:B------:R4:W-:Y:S04]  /*16c70*/  STL.64 [R1+0x1a8], R14 ;  /* 0x0001a80e01007387 */ /* 0x0009e80000100a00 */
[----:B0-----:R-:W4:Y:S02]  /*16c80*/  LDL.LU.64 R12, [R1+0xea8] ;  /* 0x000ea800010c7983 */ /* 0x001f240000300a00 */
[----:B----4-:R-:W-:Y:S02]  /*16c90*/  HMMA.16816.F32 R12, R16, R12, R4 ;  /* 0x0000000c100c723c */ /* 0x010fe40000001804 */
[----:B------:R-:W4:Y:S04]  /*16ca0*/  LDL.LU.64 R6, [R1+0xea0] ;  /* 0x000ea00001067983 */ /* 0x000f280000300a00 */
[----:B------:R-:W4:-:S15]  /*16cb0*/  LDL.LU.64 R4, [R1+0xe98] ;  /* 0x000e980001047983 */ /* 0x000f1e0000300a00 */
[----:B------:R-:W-:-:S02]  /*16cc0*/  NOP ;  /* 0x0000000000007918 */ /* 0x000fc40000000000 */
[----:B------:R-:W-:Y:S04]  /*16cd0*/  STL.64 [R1+0x190], R12 ;  /* 0x0001900c01007387 */ /* 0x000fe80000100a00 */
[----:B------:R-:W-:Y:S04]  /*16ce0*/  STL.64 [R1+0x198], R14 ;  /* 0x0001980e01007387 */ /* 0x000fe80000100a00 */
[----:B------:R-:W0:Y:S04]  /*16cf0*/  LDSM.16.MT88.4 R12, [R0+UR5+0x3000] ;  /* 0x00300005000c783b */ /* 0x000e280008004200 */
[----:B0-----:R-:W-:Y:S04]  /*16d00*/  STL.64 [R1+0xd50], R14 ;  /* 0x000d500e01007387 */ /* 0x001fe80000100a00 */
[----:B------:R0:W-:Y:S04]  /*16d10*/  STL.64 [R1+0xd48], R12 ;  /* 0x000d480c01007387 */ /* 0x0001e80000100a00 */
[----:B0-----:R-:W4:Y:S02]  /*16d20*/  LDL.LU.64 R12, [R1+0x70] ;  /* 0x00007000010c7983 */ /* 0x001f240000300a00 */
[----:B----4-:R-:W-:-:S15]  /*16d30*/  HMMA.16816.F32 R4, R16, R12, R4 ;  /* 0x0000000c1004723c */ /* 0x010fde0000001804 */
[----:B------:R-:W-:-:S08]  /*16d40*/  NOP ;  /* 0x0000000000007918 */ /* 0x000fd00000000000 */
[----:B------:R0:W-:Y:S04]  /*16d50*/  STL.64 [R1+0x180], R4 ;  /* 0x0001800401007387 */ /* 0x0001e80000100a00 */
[----:B------:R-:W-:Y:S04]  /*16d60*/  STL.64 [R1+0x188], R6 ;  /* 0x0001880601007387 */ /* 0x000fe80000100a00 */
[----:B0-----:R-:W4:Y:S01]  /*16d70*/  LDL.LU.64 R4, [R1+0xe90] ;  /* 0x000e900001047983 */ /* 0x001f220000300a00 */
[----:B--2---:R-:W-:-:S15]  /*16d80*/  HMMA.16816.F32 R8, R16, R24, R8 ;  /* 0x000000181008723c */ /* 0x004fde0000001808 */
[----:B------:R-:W-:-:S08]  /*16d90*/  NOP ;  /* 0x0000000000007918 */ /* 0x000fd00000000000 */
[----:B------:R-:W-:Y:S04]  /*16da0*/  STL.64 [R1+0x170], R8 ;  /* 0x0001700801007387 */ /* 0x000fe80000100a00 */
[----:B------:R4:W-:Y:S01]  /*16db0*/  STL.64 [R1+0x178], R10 ;  /* 0x0001780a01007387 */ /* 0x0009e20000100a00 */
[----:B------:R-:W-:Y:S02]  /*16dc0*/  IMAD.MOV.U32 R28, RZ, RZ, R24 ;  /* 0x000000ffff1c7224 */ /* 0x000fe400078e0018 */
[----:B------:R-:W-:Y:S01]  /*16dd0*/  IMAD.MOV.U32 R3, RZ, RZ, R25 ;  /* 0x000000ffff037224 */ /* 0x000fe200078e0019 */
[----:B----4-:R-:W-:Y:S06]  /*16de0*/  HMMA.16816.F32 R8, R16, R4, R20 ;  /* 0x000000041008723c */ /* 0x010fec0000001814 */
[----:B------:R-:W-:-:S02]  /*16df0*/  IMAD.MOV.U32 R15, RZ, RZ, R4 ;  /* 0x000000ffff0f7224 */ /* 0x000fc400078e0004 */
[----:B------:R-:W-:Y:S01]  /*16e00*/  IMAD.MOV.U32 R14, RZ, RZ, R5 ;  /* 0x000000ffff0e7224 */ /* 0x000fe200078e0005 */
[----:B------:R-:W0:-:S14]  /*16e10*/  LDSM.16.MT88.4 R16, [R0+UR5+0x3080] ;  /* 0x003080050010783b */ /* 0x000e1c0008004200 */
[----:B------:R-:W-:Y:S04]  /*16e20*/  STL.64 [R1+0x160], R8 ;  /* 0x0001600801007387 */ /* 0x000fe80000100a00 */
[----:B------:R-:W-:Y:S04]  /*16e30*/  STL.64 [R1+0x168], R10 ;  /* 0x0001680a01007387 */ /* 0x000fe80000100a00 */
[----:B------:R-:W2:Y:S04]  /*16e40*/  LDL.LU.64 R6, [R1+0xe88] ;  /* 0x000e880001067983 */ /* 0x000ea80000300a00 */
[----:B------:R-:W2:Y:S04]  /*16e50*/  LDL.LU.64 R4, [R1+0xe80] ;  /* 0x000e800001047983 */ /* 0x000ea80000300a00 */
[----:B------:R-:W4:Y:S04]  /*16e60*/  LDL.LU R24, [R1+0x2f0] ;  /* 0x0002f00001187983 */ /* 0x000f280000300800 */
[----:B------:R-:W4:Y:S04]  /*16e70*/  LDL.LU R25, [R1+0x2f4] ;  /* 0x0002f40001197983 */ /* 0x000f280000300800 */
[----:B------:R-:W3:Y:S04]  /*16e80*/  LDL.LU R26, [R1+0x2f8] ;  /* 0x0002f800011a7983 */ /* 0x000ee80000300800 */
[----:B------:R-:W3:Y:S04]  /*16e90*/  LDL.LU R27, [R1+0x2fc] ;  /* 0x0002fc00011b7983 */ /* 0x000ee80000300800 */
[----:B---3--:R-:W-:Y:S04]  /*16ea0*/  STL.64 [R1+0xe68], R26 ;  /* 0x000e681a01007387 */ /* 0x008fe80000100a00 */
[----:B----4-:R1:W-:Y:S04]  /*16eb0*/  STL.64 [R1+0xe60], R24 ;  /* 0x000e601801007387 */ /* 0x0103e80000100a00 */
[----:B-1----:R-:W2:Y:S04]  /*16ec0*/  LDL.LU.64 R24, [R1+0xc0] ;  /* 0x0000c00001187983 */ /* 0x002ea80000300a00 */
[----:B------:R-:W3:Y:S04]  /*16ed0*/  LDL.LU.64 R20, [R1+0xb0] ;  /* 0x0000b00001147983 */ /* 0x000ee80000300a00 */
[----:B---3--:R1:W-:Y:S04]  /*16ee0*/  STL.64 [R1+0xe70], R20 ;  /* 0x000e701401007387 */ /* 0x0083e80000100a00 */
[----:B-1----:R-:W2:Y:S04]  /*16ef0*/  LDL.LU R20, [R1+0x300] ;  /* 0x0003000001147983 */ /* 0x002ea80000300800 */
[----:B------:R-:W2:Y:S04]  /*16f00*/  LDL.LU R21, [R1+0x304] ;  /* 0x0003040001157983 */ /* 0x000ea80000300800 */
[----:B------:R-:W2:Y:S04]  /*16f10*/  LDL.LU R22, [R1+0x308] ;  /* 0x0003080001167983 */ /* 0x000ea80000300800 */
[----:B------:R-:W2:Y:S04]  /*16f20*/  LDL.LU R23, [R1+0x30c] ;  /* 0x00030c0001177983 */ /* 0x000ea80000300800 */
[----:B------:R-:W3:Y:S04]  /*16f30*/  LDL.LU R8, [R1+0x340] ;  /* 0x0003400001087983 */ /* 0x000ee80000300800 */
        /* <DEDUP_REMOVED lines=9> */
[----:B--2---:R-:W-:Y:S04]  /*16fd0*/  STL.64 [R1+0xe38], R14 ;  /* 0x000e380e01007387 */ /* 0x004fe80000100a00 */
[----:B----4-:R1:W-:Y:S04]  /*16fe0*/  STL.64 [R1+0xe30], R12 ;  /* 0x000e300c01007387 */ /* 0x0103e80000100a00 */
[----:B-1----:R-:W2:Y:S01]  /*16ff0*/  LDL.LU.64 R12, [R1+0x90] ;  /* 0x00009000010c7983 */ /* 0x002ea20000300a00 */
[----:B------:R-:W-:Y:S03]  /*17000*/  HMMA.16816.F32 R20, R4, R24, R20 ;  /* 0x000000180414723c */ /* 0x000fe60000001814 */
[----:B--2---:R1:W-:Y:S04]  /*17010*/  STL.64 [R1+0xe50], R12 ;  /* 0x000e500c01007387 */ /* 0x0043e80000100a00 */
[----:B-1----:R-:W3:Y:S04]  /*17020*/  LDL.LU.64 R12, [R1+0xa0] ;  /* 0x0000a000010c7983 */ /* 0x002ee80000300a00 */
[----:B------:R-:W2:Y:S04]  /*17030*/  LDL.LU R0, [R1+0xe78] ;  /* 0x000e780001007983 */ /* 0x000ea80000300800 */
[----:B0-----:R-:W-:Y:S04]  /*17040*/  STL.64 [R1+0xcd0], R18 ;  /* 0x000cd01201007387 */ /* 0x001fe80000100a00 */
[----:B------:R0:W-:Y:S02]  /*17050*/  STL.64 [R1+0xcc8], R16 ;  /* 0x000cc81001007387 */ /* 0x0001e40000100a00 */
[----:B0-----:R-:W-:-:S02]  /*17060*/  IMAD.MOV.U32 R16, RZ, RZ, R28 ;  /* 0x000000ffff107224 */ /* 0x001fc400078e001c */
[----:B------:R-:W-:-:S03]  /*17070*/  IMAD.MOV.U32 R19, RZ, RZ, R24 ;  /* 0x000000ffff137224 */ /* 0x000fc600078e0018 */
[----:B------:R-:W-:Y:S04]  /*17080*/  STL [R1+0xe04], R16 ;  /* 0x000e041001007387 */ /* 0x000fe80000100800 */
[----:B------:R0:W-:Y:S04]  /*17090*/  STL.64 [R1+0x150], R20 ;  /* 0x0001501401007387 */ /* 0x0001e80000100a00 */
[----:B------:R-:W-:Y:S01]  /*170a0*/  STL.64 [R1+0x158], R22 ;  /* 0x0001581601007387 */ /* 0x000fe20000100a00 */
[----:B------:R-:W-:-:S03]  /*170b0*/  IMAD.MOV.U32 R18, RZ, RZ, R25 ;  /* 0x000000ffff127224 */ /* 0x000fc600078e0019 */
[----:B0-----:R-:W4:Y:S04]  /*170c0*/  LDL.LU.64 R20, [R1+0xe70] ;  /* 0x000e700001147983 */ /* 0x001f280000300a00 */
[----:B------:R-:W4:Y:S04]  /*170d0*/  LDL.LU.64 R26, [R1+0xe68] ;  /* 0x000e6800011a7983 */ /* 0x000f280000300a00 */
[----:B------:R-:W4:Y:S01]  /*170e0*/  LDL.LU.64 R24, [R1+0xe60] ;  /* 0x000e600001187983 */ /* 0x000f220000300a00 */
[----:B------:R-:W-:-:S03]  /*170f0*/  IMAD.MOV.U32 R17, RZ, RZ, R3 ;  /* 0x000000ffff117224 */ /* 0x000fc600078e0003 */
[----:B------:R-:W-:Y:S04]  /*17100*/  STL.64 [R1+0xe48], R18 ;  /* 0x000e481201007387 */ /* 0x000fe80000100a00 */
[----:B------:R0:W-:Y:S04]  /*17110*/  STL [R1+0xe40], R17 ;  /* 0x000e401101007387 */ /* 0x0001e80000100800 */
[----:B------:R-:W2:Y:S04]  /*17120*/  LDL.LU R16, [R1+0x330] ;  /* 0x0003300001107983 */ /* 0x000ea80000300800 */
[----:B0-----:R-:W2:Y:S04]  /*17130*/  LDL.LU R17, [R1+0x334] ;  /* 0x0003340001117983 */ /* 0x001ea80000300800 */
[----:B------:R-:W2:Y:S04]  /*17140*/  LDL.LU R18, [R1+0x338] ;  /* 0x0003380001127983 */ /* 0x000ea80000300800 */
[----:B------:R-:W2:Y:S01]  /*17150*/  LDL.LU R19, [R1+0x33c] ;  /* 0x00033c0001137983 */ /* 0x000ea20000300800 */
[----:B----4-:R-:W-:-:S15]  /*17160*/  HMMA.16816.F32 R24, R4, R20, R24 ;  /* 0x000000140418723c */ /* 0x010fde0000001818 */
[----:B------:R-:W-:-:S08]  /*17170*/  NOP ;  /* 0x0000000000007918 */ /* 0x000fd00000000000 */
[----:B------:R0:W-:Y:S04]  /*17180*/  STL.64 [R1+0x140], R24 ;  /* 0x0001401801007387 */ /* 0x0001e80000100a00 */
[----:B------:R-:W-:Y:S04]  /*17190*/  STL.64 [R1+0x148], R26 ;  /* 0x0001481a01007387 */ /* 0x000fe80000100a00 */
[----:B0-----:R-:W4:Y:S01]  /*171a0*/  LDL.LU.64 R24, [R1+0xe58] ;  /* 0x000e580001187983 */ /* 0x001f220000300a00 */
[----:B------:R-:W-:Y:S02]  /*171b0*/  IMAD.MOV.U32 R3, RZ, RZ, R20 ;  /* 0x000000ffff037224 */ /* 0x000fe400078e0014 */
[----:B------:R-:W-:Y:S01]  /*171c0*/  IMAD.MOV.U32 R28, RZ, RZ, R21 ;  /* 0x000000ffff1c7224 */ /* 0x000fe200078e0015 */
[----:B---3--:R-:W-:Y:S06]  /*171d0*/  HMMA.16816.F32 R8, R4, R12, R8 ;  /* 0x0000000c0408723c */ /* 0x008fec0000001808 */
[----:B------:R-:W-:Y:S01]  /*171e0*/  IMAD.MOV.U32 R29, RZ, RZ, R13 ;  /* 0x000000ffff1d7224 */ /* 0x000fe200078e000d */
[----:B----4-:R-:W0:Y:S04]  /*171f0*/  LDSM.16.MT88.4 R20, [R25+UR5+0x3000] ;  /* 0x003000051914783b */ /* 0x010e280008004200 */
[----:B0-----:R-:W-:Y:S04]  /*17200*/  STL.64 [R1+0xc38], R22 ;  /* 0x000c381601007387 */ /* 0x001fe80000100a00 */
[----:B------:R0:W-:Y:S04]  /*17210*/  STL.64 [R1+0xc30], R20 ;  /* 0x000c301401007387 */ /* 0x0001e80000100a00 */
[----:B0-----:R-:W3:Y:S04]  /*17220*/  LDL.LU.64 R20, [R1+0x80] ;  /* 0x0000800001147983 */ /* 0x001ee80000300a00 */
[----:B------:R-:W-:Y:S04]  /*17230*/  STL.64 [R1+0x130], R8 ;  /* 0x0001300801007387 */ /* 0x000fe80000100a00 */
[----:B------:R0:W-:Y:S02]  /*17240*/  STL.64 [R1+0x138], R10 ;  /* 0x0001380a01007387 */ /* 0x0001e40000100a00 */
[----:B0-----:R-:W-:-:S02]  /*17250*/  IMAD.MOV.U32 R11, RZ, RZ, R12 ;  /* 0x000000ffff0b7224 */ /* 0x001fc400078e000c */
[----:B------:R-:W2:Y:S02]  /*17260*/  LDL.LU.64 R12, [R1+0xe50] ;  /* 0x000e5000010c7983 */ /* 0x000ea40000300a00 */
[----:B--2---:R-:W-:Y:S06]  /*17270*/  HMMA.16816.F32 R16, R4, R12, R16 ;  /* 0x0000000c0410723c */ /* 0x004fec0000001810 */
[----:B------:R-:W-:Y:S02]  /*17280*/  IMAD.MOV.U32 R9, RZ, RZ, R12 ;  /* 0x000000ffff097224 */ /* 0x000fe400078e000c */
[----:B------:R-:W-:-:S15]  /*17290*/  IMAD.MOV.U32 R10, RZ, RZ, R13 ;  /* 0x000000ffff0a7224 */ /* 0x000fde00078e000d */
[----:B------:R-:W-:Y:S04]  /*172a0*/  STL.64 [R1+0x120], R16 ;  /* 0x0001201001007387 */ /* 0x000fe80000100a00 */
[----:B------:R0:W-:Y:S04]  /*172b0*/  STL.64 [R1+0x128], R18 ;  /* 0x0001281201007387 */ /* 0x0001e80000100a00 */
[----:B0-----:R-:W2:Y:S04]  /*172c0*/  LDL.LU.64 R18, [R1+0xe48] ;  /* 0x000e480001127983 */ /* 0x001ea80000300a00 */
[----:B------:R-:W4:Y:S04]  /*172d0*/  LDL.LU R17, [R1+0xe40] ;  /* 0x000e400001117983 */ /* 0x000f280000300800 */
[----:B------:R-:W2:Y:S04]  /*172e0*/  LDL.LU.64 R14, [R1+0xe38] ;  /* 0x000e3800010e7983 */ /* 0x000ea80000300a00 */
[----:B------:R-:W2:Y:S01]  /*172f0*/  LDL.LU.64 R12, [R1+0xe30] ;  /* 0x000e3000010c7983 */ /* 0x000ea20000300a00 */
[----:B---3--:R-:W-:Y:S01]  /*17300*/  IMAD.MOV.U32 R16, RZ, RZ, R20 ;  /* 0x000000ffff107224 */ /* 0x008fe200078e0014 */
[----:B--2---:R-:W-:-:S15]  /*17310*/  HMMA.16816.F32 R12, R4, R20, R12 ;  /* 0x00000014040c723c */ /* 0x004fde000000180c */
[----:B------:R-:W-:-:S08]  /*17320*/  NOP ;  /* 0x0000000000007918 */ /* 0x000fd00000000000 */
[----:B------:R-:W-:Y:S04]  /*17330*/  STL.64 [R1+0x110], R12 ;  /* 0x0001100c01007387 */ /* 0x000fe80000100a00 */
[----:B------:R0:W-:Y:S04]  /*17340*/  STL.64 [R1+0x118], R14 ;  /* 0x0001180e01007387 */ /* 0x0001e80000100a00 */
[----:B0-----:R-:W2:Y:S04]  /*17350*/  LDL.LU.64 R14, [R1+0xe28] ;  /* 0x000e2800010e7983 */ /* 0x001ea80000300a00 */
[----:B------:R-:W3:Y:S04]  /*17360*/  LDL.LU.64 R12, [R1+0xe20] ;  /* 0x000e2000010c7983 */ /* 0x000ee80000300a00 */
[----:B------:R-:W-:Y:S04]  /*17370*/  STL.64 [R1+0xe10], R18 ;  /* 0x000e101201007387 */ /* 0x000fe80000100a00 */
[----:B----4-:R0:W-:Y:S04]  /*17380*/  STL.64 [R1+0xe08], R16 ;  /* 0x000e081001007387 */ /* 0x0101e80000100a00 */
[----:B0-----:R-:W3:Y:S04]  /*17390*/  LDL.LU R16, [R1+0x360] ;  /* 0x0003600001107983 */ /* 0x001ee80000300800 */
[----:B------:R-:W3:Y:S01]  /*173a0*/  LDL.LU R17, [R1+0x364] ;  /* 0x0003640001117983 */ /* 0x000ee20000300800 */
[----:B------:R-:W-:-:S02]  /*173b0*/  IMAD.MOV.U32 R18, RZ, RZ, R0 ;  /* 0x000000ffff127224 */ /* 0x000fc400078e0000 */
[----:B------:R-:W-:Y:S01]  /*173c0*/  IMAD.MOV.U32 R20, RZ, RZ, R2 ;  /* 0x000000ffff147224 */ /* 0x000fe200078e0002 */
[----:B------:R-:W4:Y:S04]  /*173d0*/  LDL.LU R0, [R1+0xe1c] ;  /* 0x000e1c0001007983 */ /* 0x000f280000300800 */
[----:B------:R-:W4:Y:S01]  /*173e0*/  LDL.LU R2, [R1+0xe18] ;  /* 0x000e180001027983 */ /* 0x000f220000300800 */
[----:B------:R-:W-:-:S03]  /*173f0*/  IMAD.MOV.U32 R19, RZ, RZ, R24 ;  /* 0x000000ffff137224 */ /* 0x000fc600078e0018 */
[----:B------:R-:W0:Y:S01]  /*17400*/  LDSM.16.MT88.4 R24, [R25+UR5+0x3080] ;  /* 0x003080051918783b */ /* 0x000e220008004200 */
[----:B------:R-:W-:-:S03]  /*17410*/  IMAD.MOV.U32 R8, RZ, RZ, R21 ;  /* 0x000000ffff087224 */ /* 0x000fc600078e0015 */
[----:B------:R-:W4:Y:S04]  /*17420*/  LDL.LU R21, [R1+0x354] ;  /* 0x0003540001157983 */ /* 0x000f280000300800 */
[----:B------:R-:W4:Y:S04]  /*17430*/  LDL.LU R22, [R1+0x358] ;  /* 0x0003580001167983 */ /* 0x000f280000300800 */
[----:B------:R-:W4:Y:S04]  /*17440*/  LDL.LU R23, [R1+0x35c] ;  /* 0x00035c0001177983 */ /* 0x000f280000300800 */
[----:B0-----:R-:W-:Y:S04]  /*17450*/  STL.64 [R1+0xbc8], R26 ;  /* 0x000bc81a01007387 */ /* 0x001fe80000100a00 */
[----:B------:R2:W-:Y:S01]  /*17460*/  STL.64 [R1+0xbc0], R24 ;  /* 0x000bc01801007387 */ /* 0x0005e20000100a00 */
[----:B---3--:R-:W-:Y:S01]  /*17470*/  HMMA.16816.F32 R16, R4, R12, R16 ;  /* 0x0000000c0410723c */ /* 0x008fe20000001810 */
[----:B--2---:R-:W-:-:S02]  /*17480*/  IMAD.MOV.U32 R24, RZ, RZ, R15 ;  /* 0x000000ffff187224 */ /* 0x004fc400078e000f */
[----:B------:R-:W-:Y:S02]  /*17490*/  IMAD.MOV.U32 R25, RZ, RZ, R14 ;  /* 0x000000ffff197224 */ /* 0x000fe400078e000e */
[----:B----4-:R-:W-:Y:S02]  /*174a0*/  IMAD.MOV.U32 R27, RZ, RZ, R0 ;  /* 0x000000ffff1b7224 */ /* 0x010fe400078e0000 */
[----:B------:R-:W-:Y:S02]  /*174b0*/  IMAD.MOV.U32 R26, RZ, RZ, R2 ;  /* 0x000000ffff1a7224 */ /* 0x000fe400078e0002 */
[----:B------:R-:W-:Y:S02]  /*174c0*/  IMAD.MOV.U32 R2, RZ, RZ, R12 ;  /* 0x000000ffff027224 */ /* 0x000fe400078e000c */
[----:B------:R-:W-:-:S13]  /*174d0*/  IMAD.MOV.U32 R0, RZ, RZ, R13 ;  /* 0x000000ffff007224 */ /* 0x000fda00078e000d */
[----:B------:R-:W-:Y:S02]  /*174e0*/  IMAD.MOV.U32 R15, RZ, RZ, R16 ;  /* 0x000000ffff0f7224 */ /* 0x000fe400078e0010 */
[----:B------:R-:W-:Y:S02]  /*174f0*/  IMAD.MOV.U32 R14, RZ, RZ, R17 ;  /* 0x000000ffff0e7224 */ /* 0x000fe400078e0011 */
[----:B------:R-:W-:Y:S02]  /*17500*/  IMAD.MOV.U32 R13, RZ, RZ, R18 ;  /* 0x000000ffff0d7224 */ /* 0x000fe400078e0012 */
[----:B------:R-:W-:Y:S02]  /*17510*/  IMAD.MOV.U32 R12, RZ, RZ, R19 ;  /* 0x000000ffff0c7224 */ /* 0x000fe400078e0013 */
[----:B------:R-:W2:Y:S04]  /*17520*/  LDL.LU.64 R18, [R1+0xe10] ;  /* 0x000e100001127983 */ /* 0x000ea80000300a00 */
[----:B------:R-:W3:Y:S04]  /*17530*/  LDL.LU.64 R16, [R1+0xe08] ;  /* 0x000e080001107983 */ /* 0x000ee80000300a00 */
[----:B------:R-:W-:Y:S04]  /*17540*/  STL.64 [R1+0xd68], R14 ;  /* 0x000d680e01007387 */ /* 0x000fe80000100a00 */
[----:B------:R0:W-:Y:S04]  /*17550*/  STL.64 [R1+0xd60], R12 ;  /* 0x000d600c01007387 */ /* 0x0001e80000100a00 */
[----:B0-----:R-:W4:Y:S04]  /*17560*/  LDL.LU R12, [R1] ;  /* 0x00000000010c7983 */ /* 0x001f280000300800 */
[----:B------:R-:W4:Y:S04]  /*17570*/  LDL.LU R13, [R1+0x4] ;  /* 0x00000400010d7983 */ /* 0x000f280000300800 */
[----:B------:R-:W2:Y:S04]  /*17580*/  LDL.LU R14, [R1+0x8] ;  /* 0x00000800010e7983 */ /* 0x000ea80000300800 */
[----:B------:R-:W2:Y:S04]  /*17590*/  LDL.LU R15, [R1+0xc] ;  /* 0x00000c00010f7983 */ /* 0x000ea80000300800 */
[----:B--2---:R-:W-:Y:S04]  /*175a0*/  STL.64 [R1+0xd78], R14 ;  /* 0x000d780e01007387 */ /* 0x004fe80000100a00 */
[----:B----4-:R3:W-:Y:S02]  /*175b0*/  STL.64 [R1+0xd70], R12 ;  /* 0x000d700c01007387 */ /* 0x0107e40000100a00 */
[----:B---3--:R-:W-:-:S02]  /*175c0*/  IMAD.MOV.U32 R12, RZ, RZ, R16 ;  /* 0x000000ffff0c7224 */ /* 0x008fc400078e0010 */
[----:B------:R-:W2:Y:S01]  /*175d0*/  LDL.LU R16, [R1+0xe04] ;  /* 0x000e040001107983 */ /* 0x000ea20000300800 */
[----:B------:R-:W-:-:S03]  /*175e0*/  IMAD.MOV.U32 R13, RZ, RZ, R8 ;  /* 0x000000ffff0d7224 */ /* 0x000fc600078e0008 */
[----:B------:R-:W3:Y:S04]  /*175f0*/  LDL.LU R8, [R1+0xe00] ;  /* 0x000e000001087983 */ /* 0x000ee80000300800 */
[----:B------:R0:W-:Y:S02]  /*17600*/  STL.64 [R1+0xd88], R12 ;  /* 0x000d880c01007387 */ /* 0x0001e40000100a00 */
[----:B0-----:R-:W-:Y:S02]  /*17610*/  IMAD.MOV.U32 R12, RZ, RZ, R9 ;  /* 0x000000ffff0c7224 */ /* 0x001fe400078e0009 */
[----:B------:R-:W-:Y:S01]  /*17620*/  IMAD.MOV.U32 R13, RZ, RZ, R10 ;  /* 0x000000ffff0d7224 */ /* 0x000fe200078e000a */
[----:B------:R-:W3:Y:S04]  /*17630*/  LDL.LU R9, [R1+0xdfc] ;  /* 0x000dfc0001097983 */ /* 0x000ee80000300800 */
[----:B------:R-:W3:Y:S04]  /*17640*/  LDL.LU R10, [R1+0xdf8] ;  /* 0x000df800010a7983 */ /* 0x000ee80000300800 */
[----:B------:R0:W-:Y:S02]  /*17650*/  STL.64 [R1+0xda0], R12 ;  /* 0x000da00c01007387 */ /* 0x0001e40000100a00 */
[----:B0-----:R-:W-:-:S02]  /*17660*/  IMAD.MOV.U32 R12, RZ, RZ, R11 ;  /* 0x000000ffff0c7224 */ /* 0x001fc400078e000b */
[----:B------:R-:W-:Y:S01]  /*17670*/  IMAD.MOV.U32 R13, RZ, RZ, R29 ;  /* 0x000000ffff0d7224 */ /* 0x000fe200078e001d */
[----:B------:R-:W3:Y:S04]  /*17680*/  LDL.LU R11, [R1+0xdf4] ;  /* 0x000df400010b7983 */ /* 0x000ee80000300800 */
[----:B------:R-:W4:Y:S04]  /*17690*/  LDL.LU R29, [R1+0xdf0] ;  /* 0x000df000011d7983 */ /* 0x000f280000300800 */
[----:B------:R0:W-:Y:S02]  /*176a0*/  STL.64 [R1+0xdb8], R12 ;  /* 0x000db80c01007387 */ /* 0x0001e40000100a00 */
[----:B0-----:R-:W-:-:S02]  /*176b0*/  IMAD.MOV.U32 R12, RZ, RZ, R3 ;  /* 0x000000ffff0c7224 */ /* 0x001fc400078e0003 */
[----:B------:R-:W-:Y:S01]  /*176c0*/  IMAD.MOV.U32 R13, RZ, RZ, R28 ;  /* 0x000000ffff0d7224 */ /* 0x000fe200078e001c */
[----:B------:R-:W4:Y:S04]  /*176d0*/  LDL.LU R3, [R1+0xdec] ;  /* 0x000dec0001037983 */ /* 0x000f280000300800 */
[----:B------:R-:W4:Y:S04]  /*176e0*/  LDL.LU R28, [R1+0xde8] ;  /* 0x000de800011c7983 */ /* 0x000f280000300800 */
[----:B------:R2:W-:Y:S02]  /*176f0*/  STL.64 [R1+0xdd0], R12 ;  /* 0x000dd00c01007387 */ /* 0x0005e40000100a00 */
[----:B--2---:R-:W-:Y:S02]  /*17700*/  HMMA.16816.F32 R12, R4, R16, R20 ;  /* 0x00000010040c723c */ /* 0x004fe40000001814 */
[----:B------:R-:W2:-:S15]  /*17710*/  LDL.LU R20, [R1+0x310] ;  /* 0x0003100001147983 */ /* 0x000e9e0000300800 */
[----:B------:R-:W-:-:S06]  /*17720*/  NOP ;  /* 0x0000000000007918 */ /* 0x000fcc0000000000 */
[----:B------:R0:W-:Y:S04]  /*17730*/  STL.64 [R1+0xf0], R12 ;  /* 0x0000f00c01007387 */ /* 0x0001e80000100a00 */
[----:B------:R-:W-:Y:S04]  /*17740*/  STL.64 [R1+0xf8], R14 ;  /* 0x0000f80e01007387 */ /* 0x000fe80000100a00 */
[----:B------:R-:W2:Y:S04]  /*17750*/  LDL.LU R21, [R1+0x314] ;  /* 0x0003140001157983 */ /* 0x000ea80000300800 */
[----:B------:R-:W2:Y:S04]  /*17760*/  LDL.LU R22, [R1+0x318] ;  /* 0x0003180001167983 */ /* 0x000ea80000300800 */
[----:B------:R-:W2:Y:S04]  /*17770*/  LDL.LU R23, [R1+0x31c] ;  /* 0x00031c0001177983 */ /* 0x000ea80000300800 */
[----:B------:R1:W-:Y:S01]  /*17780*/  STL.64 [R1+0xd80], R16 ;  /* 0x000d801001007387 */ /* 0x0003e20000100a00 */
[----:B0-----:R-:W-:-:S02]  /*17790*/  IMAD.MOV.U32 R13, RZ, RZ, R18 ;  /* 0x000000ffff0d7224 */ /* 0x001fc400078e0012 */
[----:B------:R-:W-:Y:S01]  /*177a0*/  IMAD.MOV.U32 R12, RZ, RZ, R19 ;  /* 0x000000ffff0c7224 */ /* 0x000fe200078e0013 */
[----:B-1----:R-:W3:Y:S04]  /*177b0*/  LDL.LU R16, [R1+0x10] ;  /* 0x0000100001107983 */ /* 0x002ee80000300800 */
[----:B------:R-:W3:Y:S04]  /*177c0*/  LDL.LU R17, [R1+0x14] ;  /* 0x0000140001117983 */ /* 0x000ee80000300800 */
[----:B------:R-:W4:Y:S04]  /*177d0*/  LDL.LU R18, [R1+0x18] ;  /* 0x0000180001127983 */ /* 0x000f280000300800 */
[----:B------:R-:W4:Y:S04]  /*177e0*/  LDL.LU R19, [R1+0x1c] ;  /* 0x00001c0001137983 */ /* 0x000f280000300800 */
[----:B----4-:R-:W-:Y:S04]  /*177f0*/  STL.64 [R1+0xd98], R18 ;  /* 0x000d981201007387 */ /* 0x010fe80000100a00 */
[----:B---3--:R0:W-:Y:S04]  /*17800*/  STL.64 [R1+0xd90], R16 ;  /* 0x000d901001007387 */ /* 0x0081e80000100a00 */
[----:B0-----:R-:W3:Y:S04]  /*17810*/  LDL.LU R16, [R1+0x20] ;  /* 0x0000200001107983 */ /* 0x001ee80000300800 */
        /* <DEDUP_REMOVED lines=20> */
[----:B------:R-:W3:Y:S01]  /*17960*/  LDL.LU R19, [R1+0x2ec] ;  /* 0x0002ec0001137983 */ /* 0x000ee20000300800 */
[----:B--2---:R-:W-:Y:S03]  /*17970*/  HMMA.16816.F32 R20, R4, R24, R20 ;  /* 0x000000180414723c */ /* 0x004fe60000001814 */
[----:B------:R-:W2:Y:S04]  /*17980*/  LDL.LU R4, [R1+0x270] ;  /* 0x0002700001047983 */ /* 0x000ea80000300800 */
[----:B------:R-:W2:-:S15]  /*17990*/  LDL.LU R5, [R1+0x274] ;  /* 0x0002740001057983 */ /* 0x000e9e0000300800 */
[----:B------:R-:W-:-:S01]  /*179a0*/  NOP ;  /* 0x0000000000007918 */ /* 0x000fc20000000000 */
[----:B------:R-:W-:Y:S04]  /*179b0*/  STL.64 [R1+0xc48], R22 ;  /* 0x000c481601007387 */ /* 0x000fe80000100a00 */
[----:B------:R-:W-:Y:S01]  /*179c0*/  STL.64 [R1+0xc40], R20 ;  /* 0x000c401401007387 */ /* 0x000fe20000100a00 */
[----:B---3--:R-:W-:Y:S03]  /*179d0*/  HMMA.16816.F32 R12, R8, R12, R16 ;  /* 0x0000000c080c723c */ /* 0x008fe60000001810 */
[----:B------:R-:W3:Y:S04]  /*179e0*/  LDL.LU.64 R18, [R1+0xde0] ;  /* 0x000de00001127983 */ /* 0x000ee80000300a00 */
[----:B------:R-:W3:-:S15]  /*179f0*/  LDL.LU.64 R16, [R1+0xdd8] ;  /* 0x000dd80001107983 */ /* 0x000ede0000300a00 */
[----:B------:R-:W-:-:S01]  /*17a00*/  NOP ;  /* 0x0000000000007918 */ /* 0x000fc20000000000 */
[----:B------:R0:W-:Y:S04]  /*17a10*/  STL.64 [R1+0xd0], R12 ;  /* 0x0000d00c01007387 */ /* 0x0001e80000100a00 */
[----:B------:R3:W-:Y:S04]  /*17a20*/  STL.64 [R1+0xd8], R14 ;  /* 0x0000d80e01007387 */ /* 0x0007e80000100a00 */
[----:B0-----:R-:W3:Y:S02]  /*17a30*/  LDL.LU.64 R12, [R1+0xdd0] ;  /* 0x000dd000010c7983 */ /* 0x001ee40000300a00 */
[----:B---3--:R-:W-:Y:S02]  /*17a40*/  HMMA.16816.F32 R12, R8, R12, R16 ;  /* 0x0000000c080c723c */ /* 0x008fe40000001810 */
[----:B------:R-:W3:Y:S04]  /*17a50*/  LDL.LU.64 R18, [R1+0xdc8] ;  /* 0x000dc80001127983 */ /* 0x000ee80000300a00 */
[----:B------:R-:W3:-:S15]  /*17a60*/  LDL.LU.64 R16, [R1+0xdc0] ;  /* 0x000dc00001107983 */ /* 0x000ede0000300a00 */
[----:B------:R-:W-:-:S02]  /*17a70*/  NOP ;  /* 0x0000000000007918 */ /* 0x000fc40000000000 */
        /* <DEDUP_REMOVED lines=16> */
[----:B0-----:R-:W3:Y:S01]  /*17b80*/  LDL.LU.64 R12, [R1+0xd88] ;  /* 0x000d8800010c7983 */ /* 0x001ee20000300a00 */
[----:B------:R-:W-:Y:S02]  /*17b90*/  IMAD.MOV.U32 R7, RZ, RZ, R3 ;  /* 0x000000ffff077224 */ /* 0x000fe400078e0003 */
[----:B------:R-:W-:-:S02]  /*17ba0*/  IMAD.MOV.U32 R20, RZ, RZ, R2 ;  /* 0x000000ffff147224 */ /* 0x000fc400078e0002 */
[----:B------:R-:W-:Y:S02]  /*17bb0*/  IMAD.MOV.U32 R6, RZ, RZ, R28 ;  /* 0x000000ffff067224 */ /* 0x000fe400078e001c */
[----:B------:R-:W-:Y:S01]  /*17bc0*/  IMAD.MOV.U32 R21, RZ, RZ, R0 ;  /* 0x000000ffff157224 */ /* 0x000fe200078e0000 */
[----:B---3--:R-:W-:Y:S01]  /*17bd0*/  HMMA.16816.F32 R12, R8, R12, R16 ;  /* 0x0000000c080c723c */ /* 0x008fe20000001810 */
[----:B------:R-:W2:-:S15]  /*17be0*/  LDL.LU.64 R16, [R1+0xd80] ;  /* 0x000d800001107983 */ /* 0x000e9e0000300a00 */
[----:B------:R-:W-:-:S08]  /*17bf0*/  NOP ;  /* 0x0000000000007918 */ /* 0x000fd00000000000 */
[----:B------:R-:W-:Y:S02]  /*17c00*/  IMAD.MOV.U32 R3, RZ, RZ, R14 ;  /* 0x000000ffff037224 */ /* 0x000fe400078e000e */
[----:B------:R-:W-:Y:S02]  /*17c10*/  IMAD.MOV.U32 R2, RZ, RZ, R15 ;  /* 0x000000ffff027224 */ /* 0x000fe400078e000f */
[----:B------:R-:W-:Y:S02]  /*17c20*/  IMAD.MOV.U32 R0, RZ, RZ, R12 ;  /* 0x000000ffff007224 */ /* 0x000fe400078e000c */
[----:B------:R-:W-:Y:S01]  /*17c30*/  IMAD.MOV.U32 R28, RZ, RZ, R13 ;  /* 0x000000ffff1c7224 */ /* 0x000fe200078e000d */
[----:B------:R-:W3:Y:S04]  /*17c40*/  LDL.LU.64 R14, [R1+0xd78] ;  /* 0x000d7800010e7983 */ /* 0x000ee80000300a00 */
[----:B------:R-:W3:Y:S01]  /*17c50*/  LDL.LU.64 R12, [R1+0xd70] ;  /* 0x000d7000010c7983 */ /* 0x000ee20000300a00 */
[C---:B--2---:R-:W-:Y:S06]  /*17c60*/  HMMA.16816.F32 R4, R8.reuse, R16, R4 ;  /* 0x000000100804723c */ /* 0x044fec0000001804 */
[----:B---3--:R-:W-:Y:S01]  /*17c70*/  HMMA.16816.F32 R20, R8, R20, R12 ;  /* 0x000000140814723c */ /* 0x008fe2000000180c */
[----:B------:R-:W2:Y:S04]  /*17c80*/  LDL.LU.64 R14, [R1+0xd68] ;  /* 0x000d6800010e7983 */ /* 0x000ea80000300a00 */
[----:B------:R-:W3:-:S15]  /*17c90*/  LDL.LU.64 R12, [R1+0xd60] ;  /* 0x000d6000010c7983 */ /* 0x000ede0000300a00 */
[----:B------:R-:W-:-:S03]  /*17ca0*/  NOP ;  /* 0x0000000000007918 */ /* 0x000fc60000000000 */
[----:B------:R-:W-:Y:S04]  /*17cb0*/  STL.64 [R1], R20 ;  /* 0x0000001401007387 */ /* 0x000fe80000100a00 */
[----:B------:R-:W-:Y:S04]  /*17cc0*/  STL.64 [R1+0x8], R22 ;  /* 0x0000081601007387 */ /* 0x000fe80000100a00 */
[----:B------:R-:W4:Y:S04]  /*17cd0*/  LDL.LU R16, [R1+0x210] ;  /* 0x0002100001107983 */ /* 0x000f280000300800 */
[----:B------:R-:W4:Y:S04]  /*17ce0*/  LDL.LU R17, [R1+0x214] ;  /* 0x0002140001117983 */ /* 0x000f280000300800 */
[----:B------:R-:W2:Y:S01]  /*17cf0*/  LDL.LU R18, [R1+0x218] ;  /* 0x0002180001127983 */ /* 0x000ea20000300800 */
[----:B------:R-:W-:-:S03]  /*17d00*/  IMAD.MOV.U32 R19, RZ, RZ, R29 ;  /* 0x000000ffff137224 */ /* 0x000fc600078e001d */
[----:B------:R-:W3:Y:S04]  /*17d10*/  LDL.LU R29, [R1+0xd58] ;  /* 0x000d5800011d7983 */ /* 0x000ee80000300800 */
[----:B--2---:R-:W-:Y:S04]  /*17d20*/  STL.64 [R1+0xce8], R18 ;  /* 0x000ce81201007387 */ /* 0x004fe80000100a00 */
[----:B----4-:R0:W-:Y:S04]  /*17d30*/  STL.64 [R1+0xce0], R16 ;  /* 0x000ce01001007387 */ /* 0x0101e80000100a00 */
[----:B0-----:R-:W2:Y:S04]  /*17d40*/  LDL.LU R16, [R1+0x220] ;  /* 0x0002200001107983 */ /* 0x001ea80000300800 */
[----:B------:R-:W2:Y:S04]  /*17d50*/  LDL.LU R17, [R1+0x224] ;  /* 0x0002240001117983 */ /* 0x000ea80000300800 */
[----:B------:R-:W4:Y:S04]  /*17d60*/  LDL.LU R18, [R1+0x228] ;  /* 0x0002280001127983 */ /* 0x000f280000300800 */
[----:B------:R-:W4:Y:S01]  /*17d70*/  LDL.LU R19, [R1+0x22c] ;  /* 0x00022c0001137983 */ /* 0x000f220000300800 */
[----:B---3--:R-:W-:-:S02]  /*17d80*/  IMAD.MOV.U32 R23, RZ, RZ, R12 ;  /* 0x000000ffff177224 */ /* 0x008fc400078e000c */
[----:B------:R-:W-:Y:S01]  /*17d90*/  IMAD.MOV.U32 R22, RZ, RZ, R13 ;  /* 0x000000ffff167224 */ /* 0x000fe200078e000d */
[----:B------:R-:W3:Y:S01]  /*17da0*/  LDL.LU R12, [R1+0x1f0] ;  /* 0x0001f000010c7983 */ /* 0x000ee20000300800 */
[----:B------:R-:W-:-:S03]  /*17db0*/  IMAD.MOV.U32 R21, RZ, RZ, R14 ;  /* 0x000000ffff157224 */ /* 0x000fc600078e000e */
[----:B------:R-:W3:Y:S01]  /*17dc0*/  LDL.LU R13, [R1+0x1f4] ;  /* 0x0001f400010d7983 */ /* 0x000ee20000300800 */
[----:B------:R-:W-:-:S03]  /*17dd0*/  IMAD.MOV.U32 R20, RZ, RZ, R15 ;  /* 0x000000ffff147224 */ /* 0x000fc600078e000f */
[----:B------:R-:W3:Y:S04]  /*17de0*/  LDL.LU R14, [R1+0x1f8] ;  /* 0x0001f800010e7983 */ /* 0x000ee80000300800 */
[----:B------:R-:W3:Y:S04]  /*17df0*/  LDL.LU R15, [R1+0x1fc] ;  /* 0x0001fc00010f7983 */ /* 0x000ee80000300800 */
[----:B----4-:R0:W-:Y:S04]  /*17e00*/  STL.64 [R1+0xcf8], R18 ;  /* 0x000cf81201007387 */ /* 0x0101e80000100a00 */
[----:B--2---:R-:W-:Y:S04]  /*17e10*/  STL.64 [R1+0xcf0], R16 ;  /* 0x000cf01001007387 */ /* 0x004fe80000100a00 */
[----:B0-----:R-:W2:Y:S04]  /*17e20*/  LDL.64 R18, [R1+0x98] ;  /* 0x0000980001127983 */ /* 0x001ea80000100a00 */
[----:B--2---:R0:W-:Y:S04]  /*17e30*/  STL.64 [R1+0xd00], R18 ;  /* 0x000d001201007387 */ /* 0x0041e80000100a00 */
[----:B0-----:R-:W2:Y:S04]  /*17e40*/  LDL.64 R18, [R1+0xa8] ;  /* 0x0000a80001127983 */ /* 0x001ea80000100a00 */
[----:B--2---:R0:W-:Y:S04]  /*17e50*/  STL.64 [R1+0xd10], R18 ;  /* 0x000d101201007387 */ /* 0x0041e80000100a00 */
[----:B0-----:R-:W2:Y:S04]  /*17e60*/  LDL.64 R18, [R1+0xb8] ;  /* 0x0000b80001127983 */ /* 0x001ea80000100a00 */
[----:B--2---:R0:W-:Y:S04]  /*17e70*/  STL.64 [R1+0xd28], R18 ;  /* 0x000d281201007387 */ /* 0x0041e80000100a00 */
[----:B------:R-:W2:Y:S04]  /*17e80*/  LDL.LU R16, [R1+0x260] ;  /* 0x0002600001107983 */ /* 0x000ea80000300800 */
[----:B------:R-:W2:Y:S04]  /*17e90*/  LDL.LU R17, [R1+0x264] ;  /* 0x0002640001117983 */ /* 0x000ea80000300800 */
[----:B0-----:R-:W2:Y:S04]  /*17ea0*/  LDL.LU R18, [R1+0x268] ;  /* 0x0002680001127983 */ /* 0x001ea80000300800 */
[----:B------:R-:W2:Y:S04]  /*17eb0*/  LDL.LU R19, [R1+0x26c] ;  /* 0x00026c0001137983 */ /* 0x000ea80000300800 */
[----:B------:R0:W-:Y:S04]  /*17ec0*/  STL.64 [R1+0xc58], R22 ;  /* 0x000c581601007387 */ /* 0x0001e80000100a00 */
[----:B------:R1:W-:Y:S04]  /*17ed0*/  STL.64 [R1+0xc50], R20 ;  /* 0x000c501401007387 */ /* 0x0003e80000100a00 */
[----:B0-----:R-:W4:Y:S04]  /*17ee0*/  LDL R22, [R1+0x88] ;  /* 0x0000880001167983 */ /* 0x001f280000100800 */
[----:B------:R-:W4:Y:S04]  /*17ef0*/  LDL R23, [R1+0x8c] ;  /* 0x00008c0001177983 */ /* 0x000f280000100800 */
[----:B----4-:R0:W-:Y:S04]  /*17f00*/  STL.64 [R1+0xd08], R22 ;  /* 0x000d081601007387 */ /* 0x0101e80000100a00 */
[----:B-1----:R-:W4:Y:S04]  /*17f10*/  LDL.LU R20, [R1+0x240] ;  /* 0x0002400001147983 */ /* 0x002f280000300800 */
[----:B------:R-:W4:Y:S04]  /*17f20*/  LDL.LU R21, [R1+0x244] ;  /* 0x0002440001157983 */ /* 0x000f280000300800 */
[----:B0-----:R-:W3:Y:S04]  /*17f30*/  LDL.LU R22, [R1+0x248] ;  /* 0x0002480001167983 */ /* 0x001ee80000300800 */
[----:B------:R-:W3:Y:S04]  /*17f40*/  LDL.LU R23, [R1+0x24c] ;  /* 0x00024c0001177983 */ /* 0x000ee80000300800 */
[----:B---3--:R-:W-:Y:S04]  /*17f50*/  STL.64 [R1+0xd20], R22 ;  /* 0x000d201601007387 */ /* 0x008fe80000100a00 */
[----:B----4-:R0:W-:Y:S04]  /*17f60*/  STL.64 [R1+0xd18], R20 ;  /* 0x000d181401007387 */ /* 0x0101e80000100a00 */
[----:B0-----:R-:W3:Y:S04]  /*17f70*/  LDL.LU R20, [R1+0x250] ;  /* 0x0002500001147983 */ /* 0x001ee80000300800 */
[----:B------:R-:W3:Y:S04]  /*17f80*/  LDL.LU R21, [R1+0x254] ;  /* 0x0002540001157983 */ /* 0x000ee80000300800 */
[----:B------:R-:W4:Y:S04]  /*17f90*/  LDL.LU R22, [R1+0x258] ;  /* 0x0002580001167983 */ /* 0x000f280000300800 */
[----:B------:R-:W4:Y:S01]  /*17fa0*/  LDL.LU R23, [R1+0x25c] ;  /* 0x00025c0001177983 */ /* 0x000f220000300800 */
[----:B------:R-:W-:Y:S03]  /*17fb0*/  HMMA.16816.F32 R8, R8, R24, R12 ;  /* 0x000000180808723c */ /* 0x000fe6000000180c */
[----:B----4-:R0:W-:Y:S04]  /*17fc0*/  STL.64 [R1+0xd38], R22 ;  /* 0x000d381601007387 */ /* 0x0101e80000100a00 */
[----:B---3--:R-:W-:Y:S04]  /*17fd0*/  STL.64 [R1+0xd30], R20 ;  /* 0x000d301401007387 */ /* 0x008fe80000100a00 */
[----:B0-----:R-:W2:Y:S04]  /*17fe0*/  LDL.64 R22, [R1+0xc8] ;  /* 0x0000c80001167983 */ /* 0x001ea80000100a00 */
[----:B------:R0:W-:Y:S04]  /*17ff0*/  STL.64 [R1+0xb58], R6 ;  /* 0x000b580601007387 */ /* 0x0001e80000100a00 */
[----:B------:R-:W-:Y:S04]  /*18000*/  STL.64 [R1+0xb50], R4 ;  /* 0x000b500401007387 */ /* 0x000fe80000100a00 */
[----:B0-----:R-:W3:Y:S04]  /*18010*/  LDL.LU R6, [R1+0x78] ;  /* 0x0000780001067983 */ /* 0x001ee80000300800 */
[----:B------:R-:W3:Y:S04]  /*18020*/  LDL.LU R7, [R1+0x7c] ;  /* 0x00007c0001077983 */ /* 0x000ee80000300800 */
[----:B------:R-:W2:Y:S04]  /*18030*/  LDL.LU.64 R14, [R1+0xd50] ;  /* 0x000d5000010e7983 */ /* 0x000ea80000300a00 */
[----:B------:R-:W2:Y:S04]  /*18040*/  LDL.LU.64 R12, [R1+0xd48] ;  /* 0x000d4800010c7983 */ /* 0x000ea80000300a00 */
[----:B------:R0:W-:Y:S01]  /*18050*/  STL.64 [R1+0xcd8], R26 ;  /* 0x000cd81a01007387 */ /* 0x0001e20000100a00 */
[----:B------:R-:W-:-:S03]  /*18060*/  IMAD.MOV.U32 R24, RZ, RZ, R29 ;  /* 0x000000ffff187224 */ /* 0x000fc600078e001d */
[----:B------:R-:W4:Y:S04]  /*18070*/  LDL.LU R29, [R1+0xd40] ;  /* 0x000d4000011d7983 */ /* 0x000f280000300800 */
[----:B------:R-:W3:Y:S04]  /*18080*/  LDL.LU R25, [R1+0x234] ;  /* 0x0002340001197983 */ /* 0x000ee80000300800 */
[----:B0-----:R-:W3:Y:S04]  /*18090*/  LDL.LU R26, [R1+0x238] ;  /* 0x00023800011a7983 */ /* 0x001ee80000300800 */
[----:B------:R-:W3:Y:S04]  /*180a0*/  LDL.LU R27, [R1+0x23c] ;  /* 0x00023c00011b7983 */ /* 0x000ee80000300800 */
[----:B------:R0:W-:Y:S04]  /*180b0*/  STL.64 [R1+0xb48], R10 ;  /* 0x000b480a01007387 */ /* 0x0001e80000100a00 */
[----:B------:R-:W-:Y:S04]  /*180c0*/  STL.64 [R1+0xb40], R8 ;  /* 0x000b400801007387 */ /* 0x000fe80000100a00 */
[----:B0-----:R-:W3:Y:S01]  /*180d0*/  LDL.LU R10, [R1+0x68] ;  /* 0x00006800010a7983 */ /* 0x001ee20000300800 */
[----:B--2---:R-:W-:Y:S06]  /*180e0*/  HMMA.16816.F32 R16, R12, R22, R16 ;  /* 0x000000160c10723c */ /* 0x004fec0000001810 */
[----:B------:R-:W-:-:S02]  /*180f0*/  IMAD.MOV.U32 R5, RZ, RZ, R22 ;  /* 0x000000ffff057224 */ /* 0x000fc400078e0016 */
[----:B------:R-:W-:Y:S02]  /*18100*/  IMAD.MOV.U32 R4, RZ, RZ, R23 ;  /* 0x000000ffff047224 */ /* 0x000fe400078e0017 */
[----:B------:R-:W2:Y:S04]  /*18110*/  LDL.LU.64 R22, [R1+0xd38] ;  /* 0x000d380001167983 */ /* 0x000ea80000300a00 */
[----:B------:R-:W2:Y:S09]  /*18120*/  LDL.LU.64 R20, [R1+0xd30] ;  /* 0x000d300001147983 */ /* 0x000eb20000300a00 */
[----:B------:R-:W-:Y:S04]  /*18130*/  STL.64 [R1+0x300], R16 ;  /* 0x0003001001007387 */ /* 0x000fe80000100a00 */
[----:B------:R0:W-:Y:S04]  /*18140*/  STL.64 [R1+0x308], R18 ;  /* 0x0003081201007387 */ /* 0x0001e80000100a00 */
[----:B0-----:R-:W2:Y:S01]  /*18150*/  LDL.LU.64 R18, [R1+0xd28] ;  /* 0x000d280001127983 */ /* 0x001ea20000300a00 */
[----:B----4-:R-:W-:-:S02]  /*18160*/  IMAD.MOV.U32 R11, RZ, RZ, R29 ;  /* 0x000000ffff0b7224 */ /* 0x010fc400078e001d */
[----:B------:R-:W-:-:S05]  /*18170*/  IMAD.MOV.U32 R29, RZ, RZ, R16 ;  /* 0x000000ffff1d7224 */ /* 0x000fca00078e0010 */
[----:B------:R-:W-:Y:S01]  /*18180*/  STL [R1+0xa58], R29 ;  /* 0x000a581d01007387 */ /* 0x000fe20000100800 */
[----:B--2---:R-:W-:Y:S06]  /*18190*/  HMMA.16816.F32 R20, R12, R18, R20 ;  /* 0x000000120c14723c */ /* 0x004fec0000001814 */
[----:B------:R-:W-:Y:S02]  /*181a0*/  IMAD.MOV.U32 R9, RZ, RZ, R18 ;  /* 0x000000ffff097224 */ /* 0x000fe400078e0012 */
        /* <DEDUP_REMOVED lines=8> */
[----:B------:R0:W-:Y:S04]  /*18230*/  STL.64 [R1+0x2a0], R20 ;  /* 0x0002a01401007387 */ /* 0x0001e80000100a00 */
[----:B------:R1:W-:Y:S01]  /*18240*/  STL.64 [R1+0x2a8], R22 ;  /* 0x0002a81601007387 */ /* 0x0003e20000100a00 */
[----:B0-----:R-:W-:-:S03]  /*18250*/  IMAD.MOV.U32 R21, RZ, RZ, R18 ;  /* 0x000000ffff157224 */ /* 0x001fc600078e0012 */
[----:B-1----:R-:W2:Y:S01]  /*18260*/  LDL.LU.64 R22, [R1+0xd08] ;  /* 0x000d080001167983 */ /* 0x002ea20000300a00 */
[----:B------:R-:W-:-:S03]  /*18270*/  IMAD.MOV.U32 R20, RZ, RZ, R19 ;  /* 0x000000ffff147224 */ /* 0x000fc600078e0013 */
[----:B------:R-:W3:Y:S02]  /*18280*/  LDL.LU.64 R18, [R1+0xd00] ;  /* 0x000d000001127983 */ /* 0x000ee40000300a00 */
[----:B---3--:R-:W-:-:S15]  /*18290*/  HMMA.16816.F32 R24, R12, R18, R24 ;  /* 0x000000120c18723c */ /* 0x008fde0000001818 */
[----:B------:R-:W-:-:S08]  /*182a0*/  NOP ;  /* 0x0000000000007918 */ /* 0x000fd00000000000 */
[----:B------:R0:W-:Y:S04]  /*182b0*/  STL.64 [R1+0x290], R24 ;  /* 0x0002901801007387 */ /* 0x0001e80000100a00 */
[----:B------:R-:W-:Y:S01]  /*182c0*/  STL.64 [R1+0x298], R26 ;  /* 0x0002981a01007387 */ /* 0x000fe20000100a00 */
[----:B0-----:R-:W-:Y:S02]  /*182d0*/  IMAD.MOV.U32 R25, RZ, RZ, R18 ;  /* 0x000000ffff197224 */ /* 0x001fe400078e0012 */
[----:B------:R-:W-:Y:S02]  /*182e0*/  IMAD.MOV.U32 R24, RZ, RZ, R19 ;  /* 0x000000ffff187224 */ /* 0x000fe400078e0013 */
[----:B------:R-:W2:Y:S04]  /*182f0*/  LDL.LU.64 R18, [R1+0xcf8] ;  /* 0x000cf80001127983 */ /* 0x000ea80000300a00 */
[----:B------:R-:W2:Y:S02]  /*18300*/  LDL.LU.64 R16, [R1+0xcf0] ;  /* 0x000cf00001107983 */ /* 0x000ea40000300a00 */
[----:B--2---:R-:W-:-:S15]  /*18310*/  HMMA.16816.F32 R16, R12, R22, R16 ;  /* 0x000000160c10723c */ /* 0x004fde0000001810 */
[----:B------:R-:W-:-:S08]  /*18320*/  NOP ;  /* 0x0000000000007918 */ /* 0x000fd00000000000 */
[----:B------:R-:W-:Y:S04]  /*18330*/  STL.64 [R1+0x270], R16 ;  /* 0x0002701001007387 */ /* 0x000fe80000100a00 */
[----:B------:R0:W-:Y:S04]  /*18340*/  STL.64 [R1+0x278], R18 ;  /* 0x0002781201007387 */ /* 0x0001e80000100a00 */
[----:B0-----:R-:W2:Y:S04]  /*18350*/  LDL.LU.64 R18, [R1+0xce8] ;  /* 0x000ce80001127983 */ /* 0x001ea80000300a00 */
[----:B------:R-:W2:Y:S04]  /*18360*/  LDL.LU.64 R16, [R1+0xce0] ;  /* 0x000ce00001107983 */ /* 0x000ea80000300a00 */
        /* <DEDUP_REMOVED lines=11> */
[----:B------:R-:W-:Y:S01]  /*18420*/  IMAD.MOV.U32 R22, RZ, RZ, R5 ;  /* 0x000000ffff167224 */ /* 0x000fe200078e0005 */
[----:B--2---:R-:W-:-:S15]  /*18430*/  HMMA.16816.F32 R16, R12, R6, R16 ;  /* 0x000000060c10723c */ /* 0x004fde0000001810 */
[----:B------:R-:W-:-:S08]  /*18440*/  NOP ;  /* 0x0000000000007918 */ /* 0x000fd00000000000 */
[----:B------:R0:W-:Y:S04]  /*18450*/  STL.64 [R1+0x210], R16 ;  /* 0x0002101001007387 */ /* 0x0001e80000100a00 */
[----:B------:R1:W-:Y:S04]  /*18460*/  STL.64 [R1+0x218], R18 ;  /* 0x0002181201007387 */ /* 0x0003e80000100a00 */
[----:B------:R-:W2:Y:S04]  /*18470*/  LDL.LU R24, [R1+0x200] ;  /* 0x0002000001187983 */ /* 0x000ea80000300800 */
[----:B------:R-:W2:Y:S04]  /*18480*/  LDL.LU R25, [R1+0x204] ;  /* 0x0002040001197983 */ /* 0x000ea80000300800 */
[----:B------:R-:W2:Y:S04]  /*18490*/  LDL.LU R26, [R1+0x208] ;  /* 0x00020800011a7983 */ /* 0x000ea80000300800 */
[----:B------:R-:W2:Y:S04]  /*184a0*/  LDL.LU R27, [R1+0x20c] ;  /* 0x00020c00011b7983 */ /* 0x000ea80000300800 */
[----:B0-----:R-:W3:Y:S04]  /*184b0*/  LDL.LU R16, [R1+0x1e0] ;  /* 0x0001e00001107983 */ /* 0x001ee80000300800 */
[----:B------:R-:W3:Y:S04]  /*184c0*/  LDL.LU R17, [R1+0x1e4] ;  /* 0x0001e40001117983 */ /* 0x000ee80000300800 */
[----:B-1----:R-:W3:Y:S04]  /*184d0*/  LDL.LU R18, [R1+0x1e8] ;  /* 0x0001e80001127983 */ /* 0x002ee80000300800 */
[----:B------:R-:W3:Y:S04]  /*184e0*/  LDL.LU R19, [R1+0x1ec] ;  /* 0x0001ec0001137983 */ /* 0x000ee80000300800 */
[----:B------:R0:W-:Y:S04]  /*184f0*/  STL.64 [R1+0xc60], R6 ;  /* 0x000c600601007387 */ /* 0x0001e80000100a00 */
[----:B------:R-:W4:Y:S04]  /*18500*/  LDL.LU R4, [R1+0x110] ;  /* 0x0001100001047983 */ /* 0x000f280000300800 */
[----:B------:R-:W4:Y:S04]  /*18510*/  LDL.LU R5, [R1+0x114] ;  /* 0x0001140001057983 */ /* 0x000f280000300800 */
[----:B0-----:R-:W2:Y:S04]  /*18520*/  LDL.LU R6, [R1+0x118] ;  /* 0x0001180001067983 */ /* 0x001ea80000300800 */
[----:B------:R-:W2:Y:S04]  /*18530*/  LDL.LU R7, [R1+0x11c] ;  /* 0x00011c0001077983 */ /* 0x000ea80000300800 */
[----:B--2---:R-:W-:Y:S04]  /*18540*/  STL.64 [R1+0xc78], R6 ;  /* 0x000c780601007387 */ /* 0x004fe80000100a00 */
[----:B----4-:R0:W-:Y:S04]  /*18550*/  STL.64 [R1+0xc70], R4 ;  /* 0x000c700401007387 */ /* 0x0101e80000100a00 */
[----:B0-----:R-:W2:Y:S04]  /*18560*/  LDL.LU R4, [R1+0x120] ;  /* 0x0001200001047983 */ /* 0x001ea80000300800 */
[----:B------:R-:W2:Y:S04]  /*18570*/  LDL.LU R5, [R1+0x124] ;  /* 0x0001240001057983 */ /* 0x000ea80000300800 */
[----:B------:R-:W4:Y:S04]  /*18580*/  LDL.LU R6, [R1+0x128] ;  /* 0x0001280001067983 */ /* 0x000f280000300800 */
[----:B------:R-:W4:Y:S04]  /*18590*/  LDL.LU R7, [R1+0x12c] ;  /* 0x00012c0001077983 */ /* 0x000f280000300800 */
[----:B----4-:R-:W-:Y:S04]  /*185a0*/  STL.64 [R1+0xc90], R6 ;  /* 0x000c900601007387 */ /* 0x010fe80000100a00 */
[----:B--2---:R0:W-:Y:S04]  /*185b0*/  STL.64 [R1+0xc88], R4 ;  /* 0x000c880401007387 */ /* 0x0041e80000100a00 */
[----:B0-----:R-:W2:Y:S04]  /*185c0*/  LDL.LU R4, [R1+0x130] ;  /* 0x0001300001047983 */ /* 0x001ea80000300800 */
[----:B------:R-:W2:Y:S04]  /*185d0*/  LDL.LU R5, [R1+0x134] ;  /* 0x0001340001057983 */ /* 0x000ea80000300800 */
[----:B------:R-:W4:Y:S04]  /*185e0*/  LDL.LU R6, [R1+0x138] ;  /* 0x0001380001067983 */ /* 0x000f280000300800 */
[----:B------:R-:W4:Y:S01]  /*185f0*/  LDL.LU R7, [R1+0x13c] ;  /* 0x00013c0001077983 */ /* 0x000f220000300800 */
[C---:B------:R-:W-:Y:S03]  /*18600*/  HMMA.16816.F32 R24, R12.reuse, R10, R24 ;  /* 0x0000000a0c18723c */ /* 0x040fe60000001818 */
[----:B----4-:R-:W-:Y:S04]  /*18610*/  STL.64 [R1+0xca8], R6 ;  /* 0x000ca80601007387 */ /* 0x010fe80000100a00 */
[----:B--2---:R0:W-:Y:S04]  /*18620*/  STL.64 [R1+0xca0], R4 ;  /* 0x000ca00401007387 */ /* 0x0041e80000100a00 */
        /* <DEDUP_REMOVED lines=8> */
[----:B------:R-:W2:Y:S04]  /*186b0*/  LDL.LU R6, [R1+0x158] ;  /* 0x0001580001067983 */ /* 0x000ea80000300800 */
[----:B------:R-:W2:Y:S04]  /*186c0*/  LDL.LU R7, [R1+0x15c] ;  /* 0x00015c0001077983 */ /* 0x000ea80000300800 */
[----:B------:R-:W-:Y:S04]  /*186d0*/  STL.64 [R1+0x1f0], R24 ;  /* 0x0001f01801007387 */ /* 0x000fe80000100a00 */
[----:B------:R0:W-:Y:S04]  /*186e0*/  STL.64 [R1+0x1f8], R26 ;  /* 0x0001f81a01007387 */ /* 0x0001e80000100a00 */
[----:B0-----:R-:W3:Y:S02]  /*186f0*/  LDL.LU.64 R26, [R1+0xcd8] ;  /* 0x000cd800011a7983 */ /* 0x001ee40000300a00 */
[----:B---3--:R-:W-:Y:S02]  /*18700*/  HMMA.16816.F32 R12, R12, R26, R16 ;  /* 0x0000001a0c0c723c */ /* 0x008fe40000001810 */
[----:B------:R-:W2:Y:S04]  /*18710*/  LDL.LU.64 R18, [R1+0xcd0] ;  /* 0x000cd00001127983 */ /* 0x000ea80000300a00 */
[----:B------:R-:W2:-:S15]  /*18720*/  LDL.LU.64 R16, [R1+0xcc8] ;  /* 0x000cc80001107983 */ /* 0x000e9e0000300a00 */
[----:B------:R-:W-:-:S02]  /*18730*/  NOP ;  /* 0x0000000000007918 */ /* 0x000fc40000000000 */
[----:B------:R0:W-:Y:S04]  /*18740*/  STL.64 [R1+0x1e0], R12 ;  /* 0x0001e00c01007387 */ /* 0x0001e80000100a00 */
[----:B------:R-:W-:Y:S01]  /*18750*/  STL.64 [R1+0x1e8], R14 ;  /* 0x0001e80e01007387 */ /* 0x000fe20000100a00 */
[----:B0-----:R-:W-:-:S05]  /*18760*/  IMAD.MOV.U32 R13, RZ, RZ, R12 ;  /* 0x000000ffff0d7224 */ /* 0x001fca00078e000c */
[----:B------:R0:W-:Y:S04]  /*18770*/  STL [R1+0xa5c], R13 ;  /* 0x000a5c0d01007387 */ /* 0x0001e80000100800 */
[----:B------:R-:W3:Y:S04]  /*18780*/  LDL.LU R12, [R1+0xf0] ;  /* 0x0000f000010c7983 */ /* 0x000ee80000300800 */
[----:B0-----:R-:W3:Y:S04]  /*18790*/  LDL.LU R13, [R1+0xf4] ;  /* 0x0000f400010d7983 */ /* 0x001ee80000300800 */
[----:B------:R-:W3:Y:S04]  /*187a0*/  LDL.LU R14, [R1+0xf8] ;  /* 0x0000f800010e7983 */ /* 0x000ee80000300800 */
[----:B------:R-:W3:Y:S01]  /*187b0*/  LDL.LU R15, [R1+0xfc] ;  /* 0x0000fc00010f7983 */ /* 0x000ee20000300800 */
        /* <DEDUP_REMOVED lines=29> */
[----:B------:R-:W2:-:S15]  /*18990*/  LDL.LU.64 R6, [R1+0xc60] ;  /* 0x000c600001067983 */ /* 0x000e9e0000300a00 */
[----:B------:R-:W-:-:S06]  /*189a0*/  NOP ;  /* 0x0000000000007918 */ /* 0x000fcc0000000000 */
[----:B------:R-:W-:Y:S04]  /*189b0*/  STL.64 [R1+0x310], R20 ;  /* 0x0003101401007387 */ /* 0x000fe80000100a00 */
[----:B------:R0:W-:Y:S04]  /*189c0*/  STL.64 [R1+0x318], R22 ;  /* 0x0003181601007387 */ /* 0x0001e80000100a00 */
[----:B0-----:R-:W2:Y:S04]  /*189d0*/  LDL.LU.64 R22, [R1+0xc58] ;  /* 0x000c580001167983 */ /* 0x001ea80000300a00 */
[----:B------:R-:W2:Y:S01]  /*189e0*/  LDL.LU.64 R20, [R1+0xc50] ;  /* 0x000c500001147983 */ /* 0x000ea20000300a00 */
[C---:B---3--:R-:W-:Y:S06]  /*189f0*/  HMMA.16816.F32 R12, R16.reuse, R10, R12 ;  /* 0x0000000a100c723c */ /* 0x048fec000000180c */
[----:B--2---:R-:W-:-:S15]  /*18a00*/  HMMA.16816.F32 R20, R16, R6, R20 ;  /* 0x000000061014723c */ /* 0x004fde0000001814 */
[----:B------:R-:W-:-:S08]  /*18a10*/  NOP ;  /* 0x0000000000007918 */ /* 0x000fd00000000000 */
[----:B------:R-:W-:Y:S04]  /*18a20*/  STL.64 [R1+0x2f0], R20 ;  /* 0x0002f01401007387 */ /* 0x000fe80000100a00 */
[----:B------:R0:W-:Y:S04]  /*18a30*/  STL.64 [R1+0x2f8], R22 ;  /* 0x0002f81601007387 */ /* 0x0001e80000100a00 */
[----:B0-----:R-:W2:Y:S04]  /*18a40*/  LDL.LU.64 R22, [R1+0xc48] ;  /* 0x000c480001167983 */ /* 0x001ea80000300a00 */
[----:B------:R-:W2:Y:S04]  /*18a50*/  LDL.LU.64 R20, [R1+0xc40] ;  /* 0x000c400001147983 */ /* 0x000ea80000300a00 */
[----:B------:R0:W-:Y:S04]  /*18a60*/  STL.64 [R1+0xc18], R6 ;  /* 0x000c180601007387 */ /* 0x0001e80000100a00 */
[----:B------:R1:W-:Y:S04]  /*18a70*/  STL.64 [R1+0x2d0], R12 ;  /* 0x0002d00c01007387 */ /* 0x0003e80000100a00 */
[----:B------:R-:W-:Y:S04]  /*18a80*/  STL.64 [R1+0x2d8], R14 ;  /* 0x0002d80e01007387 */ /* 0x000fe80000100a00 */
[----:B------:R-:W3:Y:S04]  /*18a90*/  LDL.LU R4, [R1+0x1c0] ;  /* 0x0001c00001047983 */ /* 0x000ee80000300800 */
[----:B------:R-:W3:Y:S04]  /*18aa0*/  LDL.LU R5, [R1+0x1c4] ;  /* 0x0001c40001057983 */ /* 0x000ee80000300800 */
[----:B0-----:R-:W4:Y:S04]  /*18ab0*/  LDL.LU R6, [R1+0x1c8] ;  /* 0x0001c80001067983 */ /* 0x001f280000300800 */
[----:B------:R-:W4:Y:S01]  /*18ac0*/  LDL.LU R7, [R1+0x1cc] ;  /* 0x0001cc0001077983 */ /* 0x000f220000300800 */
[----:B-1----:R-:W-:-:S03]  /*18ad0*/  IMAD.MOV.U32 R12, RZ, RZ, R13 ;  /* 0x000000ffff0c7224 */ /* 0x002fc600078e000d */
[----:B----4-:R0:W-:Y:S04]  /*18ae0*/  STL.64 [R1+0xc28], R6 ;  /* 0x000c280601007387 */ /* 0x0101e80000100a00 */
[----:B---3--:R-:W-:Y:S04]  /*18af0*/  STL.64 [R1+0xc20], R4 ;  /* 0x000c200401007387 */ /* 0x008fe80000100a00 */
[----:B0-----:R-:W3:Y:S04]  /*18b00*/  LDL.LU.64 R6, [R1+0xc8] ;  /* 0x0000c80001067983 */ /* 0x001ee80000300a00 */
[----:B------:R0:W-:Y:S04]  /*18b10*/  STL.64 [R1+0xbe0], R10 ;  /* 0x000be00a01007387 */ /* 0x0001e80000100a00 */
[----:B------:R-:W3:Y:S04]  /*18b20*/  LDL.LU R8, [R1+0x1d0] ;  /* 0x0001d00001087983 */ /* 0x000ee80000300800 */
[----:B------:R-:W3:Y:S04]  /*18b30*/  LDL.LU R9, [R1+0x1d4] ;  /* 0x0001d40001097983 */ /* 0x000ee80000300800 */
[----:B0-----:R-:W3:Y:S04]  /*18b40*/  LDL.LU R10, [R1+0x1d8] ;  /* 0x0001d800010a7983 */ /* 0x001ee80000300800 */
[----:B------:R-:W3:Y:S04]  /*18b50*/  LDL.LU R11, [R1+0x1dc] ;  /* 0x0001dc00010b7983 */ /* 0x000ee80000300800 */
[----:B------:R-:W-:Y:S04]  /*18b60*/  STL [R1+0xa60], R12 ;  /* 0x000a600c01007387 */ /* 0x000fe80000100800 */
[----:B------:R-:W4:Y:S01]  /*18b70*/  LDL.LU.64 R14, [R1+0x88] ;  /* 0x00008800010e7983 */ /* 0x000f220000300a00 */
[----:B--2---:R-:W-:Y:S03]  /*18b80*/  HMMA.16816.F32 R16, R16, R26, R20 ;  /* 0x0000001a1010723c */ /* 0x004fe60000001814 */
[----:B----4-:R0:W-:Y:S04]  /*18b90*/  STL.64 [R1+0xbf8], R14 ;  /* 0x000bf80e01007387 */ /* 0x0101e80000100a00 */
[----:B0-----:R-:W2:Y:S04]  /*18ba0*/  LDL.LU.64 R14, [R1+0xa8] ;  /* 0x0000a800010e7983 */ /* 0x001ea80000300a00 */
[----:B--2---:R0:W-:Y:S04]  /*18bb0*/  STL.64 [R1+0xc10], R14 ;  /* 0x000c100e01007387 */ /* 0x0041e80000100a00 */
[----:B0-----:R-:W2:Y:S04]  /*18bc0*/  LDL.LU.64 R14, [R1+0xb8] ;  /* 0x0000b800010e7983 */ /* 0x001ea80000300a00 */
[----:B------:R-:W3:Y:S04]  /*18bd0*/  LDL.LU.64 R22, [R1+0xc38] ;  /* 0x000c380001167983 */ /* 0x000ee80000300a00 */
[----:B------:R-:W3:Y:S04]  /*18be0*/  LDL.LU.64 R20, [R1+0xc30] ;  /* 0x000c300001147983 */ /* 0x000ee80000300a00 */
[----:B------:R-:W-:Y:S04]  /*18bf0*/  STL.64 [R1+0x2c0], R16 ;  /* 0x0002c01001007387 */ /* 0x000fe80000100a00 */
[----:B------:R-:W-:Y:S04]  /*18c00*/  STL.64 [R1+0x2c8], R18 ;  /* 0x0002c81201007387 */ /* 0x000fe80000100a00 */
        /* <DEDUP_REMOVED lines=10> */
[----:B------:R-:W4:Y:S01]  /*18cb0*/  LDL.LU R27, [R1+0x1ac] ;  /* 0x0001ac00011b7983 */ /* 0x000f220000300800 */
[----:B---3--:R-:W-:Y:S01]  /*18cc0*/  HMMA.16816.F32 R8, R20, R6, R8 ;  /* 0x000000061408723c */ /* 0x008fe20000001808 */
[----:B------:R-:W-:-:S02]  /*18cd0*/  IMAD.MOV.U32 R17, RZ, RZ, R16 ;  /* 0x000000ffff117224 */ /* 0x000fc400078e0010 */
[----:B----4-:R-:W-:Y:S04]  /*18ce0*/  STL.64 [R1+0xc08], R26 ;  /* 0x000c081a01007387 */ /* 0x010fe80000100a00 */
[----:B--2---:R0:W-:Y:S04]  /*18cf0*/  STL.64 [R1+0xc00], R24 ;  /* 0x000c001801007387 */ /* 0x0041e80000100a00 */
[----:B0-----:R-:W2:Y:S04]  /*18d00*/  LDL.LU R24, [R1+0x1b0] ;  /* 0x0001b00001187983 */ /* 0x001ea80000300800 */
[----:B------:R-:W2:Y:S04]  /*18d10*/  LDL.LU R25, [R1+0x1b4] ;  /* 0x0001b40001197983 */ /* 0x000ea80000300800 */
[----:B------:R-:W2:Y:S04]  /*18d20*/  LDL.LU R26, [R1+0x1b8] ;  /* 0x0001b800011a7983 */ /* 0x000ea80000300800 */
[----:B------:R-:W2:Y:S04]  /*18d30*/  LDL.LU R27, [R1+0x1bc] ;  /* 0x0001bc00011b7983 */ /* 0x000ea80000300800 */
[----:B------:R-:W-:Y:S04]  /*18d40*/  STL [R1+0xa64], R17 ;  /* 0x000a641101007387 */ /* 0x000fe80000100800 */
[----:B------:R-:W3:Y:S04]  /*18d50*/  LDL.LU.64 R18, [R1+0x98] ;  /* 0x0000980001127983 */ /* 0x000ee80000300a00 */
[----:B------:R0:W-:Y:S04]  /*18d60*/  STL.64 [R1+0x1d0], R8 ;  /* 0x0001d00801007387 */ /* 0x0001e80000100a00 */
[----:B------:R-:W-:Y:S01]  /*18d70*/  STL.64 [R1+0x1d8], R10 ;  /* 0x0001d80a01007387 */ /* 0x000fe20000100a00 */
[----:B0-----:R-:W-:-:S02]  /*18d80*/  IMAD.MOV.U32 R9, RZ, RZ, R6 ;  /* 0x000000ffff097224 */ /* 0x001fc400078e0006 */
[----:B------:R-:W-:Y:S02]  /*18d90*/  IMAD.MOV.U32 R8, RZ, RZ, R7 ;  /* 0x000000ffff087224 */ /* 0x000fe400078e0007 */
[----:B------:R-:W4:Y:S04]  /*18da0*/  LDL.LU.64 R6, [R1+0xc28] ;  /* 0x000c280001067983 */ /* 0x000f280000300a00 */
[----:B------:R-:W4:Y:S02]  /*18db0*/  LDL.LU.64 R4, [R1+0xc20] ;  /* 0x000c200001047983 */ /* 0x000f240000300a00 */
[----:B----4-:R-:W-:-:S15]  /*18dc0*/  HMMA.16816.F32 R4, R20, R14, R4 ;  /* 0x0000000e1404723c */ /* 0x010fde0000001804 */
[----:B------:R-:W-:-:S08]  /*18dd0*/  NOP ;  /* 0x0000000000007918 */ /* 0x000fd00000000000 */
[----:B------:R0:W-:Y:S04]  /*18de0*/  STL.64 [R1+0x150], R4 ;  /* 0x0001500401007387 */ /* 0x0001e80000100a00 */
[----:B------:R1:W-:Y:S01]  /*18df0*/  STL.64 [R1+0x158], R6 ;  /* 0x0001580601007387 */ /* 0x0003e20000100a00 */
[----:B0-----:R-:W-:-:S03]  /*18e00*/  IMAD.MOV.U32 R5, RZ, RZ, R14 ;  /* 0x000000ffff057224 */ /* 0x001fc600078e000e */
[----:B-1----:R-:W4:Y:S01]  /*18e10*/  LDL.LU.64 R6, [R1+0xc18] ;  /* 0x000c180001067983 */ /* 0x002f220000300a00 */
[----:B------:R-:W-:-:S03]  /*18e20*/  IMAD.MOV.U32 R4, RZ, RZ, R15 ;  /* 0x000000ffff047224 */ /* 0x000fc600078e000f */
[----:B------:R-:W2:Y:S02]  /*18e30*/  LDL.LU.64 R14, [R1+0xc10] ;  /* 0x000c1000010e7983 */ /* 0x000ea40000300a00 */
[----:B--2---:R-:W-:-:S15]  /*18e40*/  HMMA.16816.F32 R24, R20, R14, R24 ;  /* 0x0000000e1418723c */ /* 0x004fde0000001818 */
[----:B------:R-:W-:-:S08]  /*18e50*/  NOP ;  /* 0x0000000000007918 */ /* 0x000fd00000000000 */
[----:B------:R-:W-:Y:S04]  /*18e60*/  STL.64 [R1+0x140], R24 ;  /* 0x0001401801007387 */ /* 0x000fe80000100a00 */
[----:B------:R0:W-:Y:S04]  /*18e70*/  STL.64 [R1+0x148], R26 ;  /* 0x0001481a01007387 */ /* 0x0001e80000100a00 */
[----:B0-----:R-:W2:Y:S04]  /*18e80*/  LDL.LU.64 R26, [R1+0xc08] ;  /* 0x000c0800011a7983 */ /* 0x001ea80000300a00 */
[----:B------:R-:W2:Y:S01]  /*18e90*/  LDL.LU.64 R24, [R1+0xc00] ;  /* 0x000c000001187983 */ /* 0x000ea20000300a00 */
[----:B------:R-:W-:-:S02]  /*18ea0*/  IMAD.MOV.U32 R11, RZ, RZ, R14 ;  /* 0x000000ffff0b7224 */ /* 0x000fc400078e000e */
[----:B------:R-:W-:Y:S02]  /*18eb0*/  IMAD.MOV.U32 R10, RZ, RZ, R15 ;  /* 0x000000ffff0a7224 */ /* 0x000fe400078e000f */
[----:B---3--:R-:W-:Y:S01]  /*18ec0*/  IMAD.MOV.U32 R12, RZ, RZ, R19 ;  /* 0x000000ffff0c7224 */ /* 0x008fe200078e0013 */
[----:B------:R-:W3:Y:S01]  /*18ed0*/  LDL.LU.64 R14, [R1+0xbf8] ;  /* 0x000bf800010e7983 */ /* 0x000ee20000300a00 */
[----:B------:R-:W-:Y:S01]  /*18ee0*/  IMAD.MOV.U32 R13, RZ, RZ, R18 ;  /* 0x000000ffff0d7224 */ /* 0x000fe200078e0012 */
[----:B--2---:R-:W-:-:S15]  /*18ef0*/  HMMA.16816.F32 R24, R20, R18, R24 ;  /* 0x000000121418723c */ /* 0x004fde0000001818 */
[----:B------:R-:W-:-:S08]  /*18f00*/  NOP ;  /* 0x0000000000007918 */ /* 0x000fd00000000000 */
[----:B------:R-:W-:Y:S01]  /*18f10*/  STL.64 [R1+0x130], R24 ;  /* 0x0001301801007387 */ /* 0x000fe20000100a00 */
[----:B------:R-:W-:-:S03]  /*18f20*/  IMAD.MOV.U32 R19, RZ, RZ, R27 ;  /* 0x000000ffff137224 */ /* 0x000fc600078e001b */
[----:B------:R0:W-:Y:S01]  /*18f30*/  STL.64 [R1+0x138], R26 ;  /* 0x0001381a01007387 */ /* 0x0001e20000100a00 */
[----:B------:R-:W-:-:S03]  /*18f40*/  IMAD.MOV.U32 R18, RZ, RZ, R25 ;  /* 0x000000ffff127224 */ /* 0x000fc600078e0019 */
[----:B0-----:R-:W2:Y:S04]  /*18f50*/  LDL.LU.64 R26, [R1+0xbf0] ;  /* 0x000bf000011a7983 */ /* 0x001ea80000300a00 */
[----:B------:R-:W2:Y:S04]  /*18f60*/  LDL.LU.64 R24, [R1+0xbe8] ;  /* 0x000be80001187983 */ /* 0x000ea80000300a00 */
[----:B------:R0:W-:Y:S04]  /*18f70*/  STL [R1+0xa6c], R18 ;  /* 0x000a6c1201007387 */ /* 0x0001e80000100800 */
[----:B------:R1:W-:Y:S01]  /*18f80*/  STL [R1+0xa68], R19 ;  /* 0x000a681301007387 */ /* 0x0003e20000100800 */
[----:B0-----:R-:W-:-:S02]  /*18f90*/  IMAD.MOV.U32 R18, RZ, RZ, R13 ;  /* 0x000000ffff127224 */ /* 0x001fc400078e000d */
[----:B-1----:R-:W-:-:S05]  /*18fa0*/  IMAD.MOV.U32 R19, RZ, RZ, R12 ;  /* 0x000000ffff137224 */ /* 0x002fca00078e000c */
[----:B------:R0:W-:Y:S02]  /*18fb0*/  STL.64 [R1+0xb78], R18 ;  /* 0x000b781201007387 */ /* 0x0001e40000100a00 */
[----:B0-----:R-:W-:Y:S02]  /*18fc0*/  IMAD.MOV.U32 R18, RZ, RZ, R11 ;  /* 0x000000ffff127224 */ /* 0x001fe400078e000b */
[----:B------:R-:W-:-:S05]  /*18fd0*/  IMAD.MOV.U32 R19, RZ, RZ, R10 ;  /* 0x000000ffff137224 */ /* 0x000fca00078e000a */
[----:B------:R0:W-:Y:S02]  /*18fe0*/  STL.64 [R1+0xb90], R18 ;  /* 0x000b901201007387 */ /* 0x0001e40000100a00 */
[----:B0-----:R-:W-:Y:S02]  /*18ff0*/  IMAD.MOV.U32 R18, RZ, RZ, R5 ;  /* 0x000000ffff127224 */ /* 0x001fe400078e0005 */
[----:B------:R-:W-:Y:S02]  /*19000*/  IMAD.MOV.U32 R19, RZ, RZ, R4 ;  /* 0x000000ffff137224 */ /* 0x000fe400078e0004 */
[----:B---3--:R-:W-:Y:S02]  /*19010*/  IMAD.MOV.U32 R5, RZ, RZ, R14 ;  /* 0x000000ffff057224 */ /* 0x008fe400078e000e */
[----:B------:R-:W-:Y:S01]  /*19020*/  IMAD.MOV.U32 R4, RZ, RZ, R15 ;  /* 0x000000ffff047224 */ /* 0x000fe200078e000f */
[----:B------:R0:W-:Y:S02]  /*19030*/  STL.64 [R1+0xba8], R18 ;  /* 0x000ba81201007387 */ /* 0x0001e40000100a00 */
[----:B0-----:R-:W-:-:S02]  /*19040*/  IMAD.MOV.U32 R18, RZ, RZ, R9 ;  /* 0x000000ffff127224 */ /* 0x001fc400078e0009 */
[----:B------:R-:W-:Y:S01]  /*19050*/  IMAD.MOV.U32 R19, RZ, RZ, R8 ;  /* 0x000000ffff137224 */ /* 0x000fe200078e0008 */
[----:B--2---:R-:W-:-:S15]  /*19060*/  HMMA.16816.F32 R24, R20, R14, R24 ;  /* 0x0000000e1418723c */ /* 0x004fde0000001818 */
[----:B------:R-:W-:-:S08]  /*19070*/  NOP ;  /* 0x0000000000007918 */ /* 0x000fd00000000000 */
[----:B------:R0:W-:Y:S04]  /*19080*/  STL.64 [R1+0x120], R24 ;  /* 0x0001201801007387 */ /* 0x0001e80000100a00 */
[----:B------:R1:W-:Y:S01]  /*19090*/  STL.64 [R1+0x128], R26 ;  /* 0x0001281a01007387 */ /* 0x0003e20000100a00 */
[----:B------:R-:W-:Y:S02]  /*190a0*/  IMAD.MOV.U32 R14, RZ, RZ, R24 ;  /* 0x000000ffff0e7224 */ /* 0x000fe400078e0018 */
[----:B------:R-:W-:Y:S01]  /*190b0*/  IMAD.MOV.U32 R15, RZ, RZ, R26 ;  /* 0x000000ffff0f7224 */ /* 0x000fe200078e001a */
[----:B0-----:R-:W2:Y:S04]  /*190c0*/  LDL.LU R24, [R1+0x170] ;  /* 0x0001700001187983 */ /* 0x001ea80000300800 */
[----:B------:R-:W2:Y:S04]  /*190d0*/  LDL.LU R25, [R1+0x174] ;  /* 0x0001740001197983 */ /* 0x000ea80000300800 */
[----:B-1----:R-:W2:Y:S04]  /*190e0*/  LDL.LU R26, [R1+0x178] ;  /* 0x00017800011a7983 */ /* 0x002ea80000300800 */
[----:B------:R-:W2:Y:S04]  /*190f0*/  LDL.LU R27, [R1+0x17c] ;  /* 0x00017c00011b7983 */ /* 0x000ea80000300800 */
[----:B------:R-:W4:Y:S04]  /*19100*/  LDL.LU R8, [R1+0x180] ;  /* 0x0001800001087983 */ /* 0x000f280000300800 */
[----:B------:R-:W4:Y:S04]  /*19110*/  LDL.LU R9, [R1+0x184] ;  /* 0x0001840001097983 */ /* 0x000f280000300800 */
[----:B------:R-:W4:Y:S04]  /*19120*/  LDL.LU R10, [R1+0x188] ;  /* 0x00018800010a7983 */ /* 0x000f280000300800 */
[----:B------:R-:W4:Y:S04]  /*19130*/  LDL.LU R11, [R1+0x18c] ;  /* 0x00018c00010b7983 */ /* 0x000f280000300800 */
[----:B------:R-:W-:Y:S04]  /*19140*/  STL.64 [R1+0xbd0], R18 ;  /* 0x000bd01201007387 */ /* 0x000fe80000100a00 */
[----:B------:R0:W-:Y:S04]  /*19150*/  STL [R1+0xa74], R14 ;  /* 0x000a740e01007387 */ /* 0x0001e80000100800 */
[----:B------:R1:W-:Y:S04]  /*19160*/  STL [R1+0xa70], R15 ;  /* 0x000a700f01007387 */ /* 0x0003e80000100800 */
[----:B------:R-:W3:Y:S04]  /*19170*/  LDL.LU R16, [R1+0x160] ;  /* 0x0001600001107983 */ /* 0x000ee80000300800 */
[----:B------:R-:W3:Y:S01]  /*19180*/  LDL.LU R17, [R1+0x164] ;  /* 0x0001640001117983 */ /* 0x000ee20000300800 */
[----:B0-----:R-:W-:-:S02]  /*19190*/  IMAD.MOV.U32 R14, RZ, RZ, R5 ;  /* 0x000000ffff0e7224 */ /* 0x001fc400078e0005 */
[----:B-1----:R-:W-:Y:S01]  /*191a0*/  IMAD.MOV.U32 R15, RZ, RZ, R4 ;  /* 0x000000ffff0f7224 */ /* 0x002fe200078e0004 */
[----:B------:R-:W3:Y:S04]  /*191b0*/  LDL.LU R18, [R1+0x168] ;  /* 0x0001680001127983 */ /* 0x000ee80000300800 */
[----:B------:R-:W3:Y:S04]  /*191c0*/  LDL.LU R19, [R1+0x16c] ;  /* 0x00016c0001137983 */ /* 0x000ee80000300800 */
        /* <DEDUP_REMOVED lines=26> */
[----:B0-----:R-:W4:Y:S02]  /*19370*/  LDL.LU.64 R10, [R1+0xbe0] ;  /* 0x000be000010a7983 */ /* 0x001f240000300a00 */
[----:B----4-:R-:W-:-:S15]  /*19380*/  HMMA.16816.F32 R24, R20, R10, R24 ;  /* 0x0000000a1418723c */ /* 0x010fde0000001818 */
[----:B------:R-:W-:-:S08]  /*19390*/  NOP ;  /* 0x0000000000007918 */ /* 0x000fd00000000000 */
[----:B------:R-:W-:Y:S04]  /*193a0*/  STL.64 [R1+0x100], R24 ;  /* 0x0001001801007387 */ /* 0x000fe80000100a00 */
[----:B------:R0:W-:Y:S04]  /*193b0*/  STL.64 [R1+0x108], R26 ;  /* 0x0001081a01007387 */ /* 0x0001e80000100a00 */
[----:B0-----:R-:W3:Y:S04]  /*193c0*/  LDL.LU.64 R26, [R1+0xbd8] ;  /* 0x000bd800011a7983 */ /* 0x001ee80000300a00 */
[----:B------:R0:W-:Y:S04]  /*193d0*/  STL.64 [R1+0xb60], R10 ;  /* 0x000b600a01007387 */ /* 0x0001e80000100a00 */
[----:B------:R-:W4:Y:S04]  /*193e0*/  LDL.LU R8, [R1] ;  /* 0x0000000001087983 */ /* 0x000f280000300800 */
[----:B------:R-:W4:Y:S04]  /*193f0*/  LDL.LU R9, [R1+0x4] ;  /* 0x0000040001097983 */ /* 0x000f280000300800 */
[----:B0-----:R-:W4:Y:S04]  /*19400*/  LDL.LU R10, [R1+0x8] ;  /* 0x00000800010a7983 */ /* 0x001f280000300800 */
[----:B------:R-:W4:Y:S01]  /*19410*/  LDL.LU R11, [R1+0xc] ;  /* 0x00000c00010b7983 */ /* 0x000f220000300800 */
[----:B---3--:R-:W-:Y:S03]  /*19420*/  HMMA.16816.F32 R20, R20, R26, R16 ;  /* 0x0000001a1414723c */ /* 0x008fe60000001810 */
[----:B------:R-:W2:Y:S04]  /*19430*/  LDL.LU.64 R18, [R1+0xbd0] ;  /* 0x000bd00001127983 */ /* 0x000ea80000300a00 */
[----:B------:R-:W2:Y:S04]  /*19440*/  LDL.LU.64 R26, [R1+0xbc8] ;  /* 0x000bc800011a7983 */ /* 0x000ea80000300a00 */
[----:B------:R-:W2:-:S12]  /*19450*/  LDL.LU.64 R24, [R1+0xbc0] ;  /* 0x000bc00001187983 */ /* 0x000e980000300a00 */
[----:B------:R-:W-:Y:S04]  /*19460*/  STL.64 [R1+0xf0], R20 ;  /* 0x0000f01401007387 */ /* 0x000fe80000100a00 */
[----:B------:R0:W-:Y:S04]  /*19470*/  STL.64 [R1+0xf8], R22 ;  /* 0x0000f81601007387 */ /* 0x0001e80000100a00 */
[----:B0-----:R-:W3:Y:S01]  /*19480*/  LDL.LU R23, [R1+0x434] ;  /* 0x0004340001177983 */ /* 0x001ee20000300800 */
        /* <DEDUP_REMOVED lines=24> */
[----:B------:R0:W-:Y:S04]  /*19610*/  STL.64 [R1+0x1c0], R16 ;  /* 0x0001c01001007387 */ /* 0x0001e80000100a00 */
[----:B------:R1:W-:Y:S01]  /*19620*/  STL.64 [R1+0x1c8], R18 ;  /* 0x0001c81201007387 */ /* 0x0003e20000100a00 */
[----:B0-----:R-:W-:Y:S02]  /*19630*/  IMAD.MOV.U32 R16, RZ, RZ, R19 ;  /* 0x000000ffff107224 */ /* 0x001fe400078e0013 */
[----:B------:R-:W-:Y:S02]  /*19640*/  IMAD.MOV.U32 R17, RZ, RZ, R28 ;  /* 0x000000ffff117224 */ /* 0x000fe400078e001c */
[----:B-1----:R-:W-:Y:S02]  /*19650*/  IMAD.MOV.U32 R18, RZ, RZ, R3 ;  /* 0x000000ffff127224 */ /* 0x002fe400078e0003 */
[----:B------:R-:W-:Y:S01]  /*19660*/  IMAD.MOV.U32 R19, RZ, RZ, R2 ;  /* 0x000000ffff137224 */ /* 0x000fe200078e0002 */
[----:B----4-:R-:W-:Y:S01]  /*19670*/  HMMA.16816.F32 R4, R24, R6, R8 ;  /* 0x000000061804723c */ /* 0x010fe20000001808 */
[----:B------:R0:W-:Y:S01]  /*19680*/  STL [R1+0xa78], R16 ;  /* 0x000a781001007387 */ /* 0x0001e20000100800 */
[----:B------:R-:W1:Y:S01]  /*19690*/  LDC R3, c[0x0][0x238] ;  /* 0x00008e00ff037b82 */ /* 0x000e620000000800 */
[----:B0-----:R-:W-:-:S02]  /*196a0*/  IMAD.MOV.U32 R16, RZ, RZ, R0 ;  /* 0x000000ffff107224 */ /* 0x001fc400078e0000 */
[----:B------:R-:W4:Y:S05]  /*196b0*/  LDL.LU R0, [R1+0xb68] ;  /* 0x000b680001007983 */ /* 0x000f2a0000300800 */
[----:B--2---:R-:W-:Y:S01]  /*196c0*/  HMMA.16816.F32 R12, R24, R14, R16 ;  /* 0x0000000e180c723c */ /* 0x004fe20000001810 */
[----:B---3--:R-:W-:Y:S01]  /*196d0*/  VIADD R23, R23, 0x1 ;  /* 0x0000000117177836 */ /* 0x008fe20000000000 */
[----:B------:R-:W0:-:S15]  /*196e0*/  LDC R16, c[0x0][0x230] ;  /* 0x00008c00ff107b82 */ /* 0x000e1e0000000800 */
[----:B------:R-:W-:-:S06]  /*196f0*/  NOP ;  /* 0x0000000000007918 */ /* 0x000fcc0000000000 */
[----:B------:R-:W-:Y:S04]  /*19700*/  STL.64 [R1+0x230], R12 ;  /* 0x0002300c01007387 */ /* 0x000fe80000100a00 */
[----:B------:R2:W-:Y:S01]  /*19710*/  STL.64 [R1+0x238], R14 ;  /* 0x0002380e01007387 */ /* 0x0005e20000100a00 */
[----:B------:R-:W-:Y:S02]  /*19720*/  IMAD.MOV.U32 R21, RZ, RZ, R14 ;  /* 0x000000ffff157224 */ /* 0x000fe400078e000e */
[----:B------:R-:W-:Y:S01]  /*19730*/  IMAD.MOV.U32 R20, RZ, RZ, R12 ;  /* 0x000000ffff147224 */ /* 0x000fe200078e000c */
[----:B--2---:R-:W2:Y:S04]  /*19740*/  LDL.LU R15, [R1+0x82c] ;  /* 0x00082c00010f7983 */ /* 0x004ea80000300800 */
[----:B------:R-:W3:Y:S04]  /*19750*/  LDL.LU R14, [R1+0x824] ;  /* 0x00082400010e7983 */ /* 0x000ee80000300800 */
[----:B------:R-:W3:Y:S04]  /*19760*/  LDL.LU R19, [R1+0x81c] ;  /* 0x00081c0001137983 */ /* 0x000ee80000300800 */
[----:B------:R-:W3:Y:S04]  /*19770*/  LDL.LU R18, [R1+0x814] ;  /* 0x0008140001127983 */ /* 0x000ee80000300800 */
[----:B------:R-:W3:Y:S04]  /*19780*/  LDL.LU R17, [R1+0x80c] ;  /* 0x00080c0001117983 */ /* 0x000ee80000300800 */
[----:B------:R-:W3:Y:S04]  /*19790*/  LDL.LU R12, [R1+0x804] ;  /* 0x00080400010c7983 */ /* 0x000ee80000300800 */
[----:B------:R-:W3:Y:S04]  /*197a0*/  LDL.LU R13, [R1+0x828] ;  /* 0x00082800010d7983 */ /* 0x000ee80000300800 */
[----:B------:R-:W3:Y:S04]  /*197b0*/  LDL.LU R29, [R1+0x7fc] ;  /* 0x0007fc00011d7983 */ /* 0x000ee80000300800 */
[----:B------:R-:W3:Y:S04]  /*197c0*/  LDL.LU R28, [R1+0x820] ;  /* 0x00082000011c7983 */ /* 0x000ee80000300800 */
[----:B------:R-:W-:Y:S04]  /*197d0*/  STL [R1+0xa80], R20 ;  /* 0x000a801401007387 */ /* 0x000fe80000100800 */
[----:B------:R-:W-:Y:S04]  /*197e0*/  STL [R1+0xa7c], R21 ;  /* 0x000a7c1501007387 */ /* 0x000fe80000100800 */
[----:B------:R-:W4:Y:S04]  /*197f0*/  LDL.LU.64 R10, [R1+0xb60] ;  /* 0x000b6000010a7983 */ /* 0x000f280000300a00 */
[----:B------:R-:W-:Y:S04]  /*19800*/  STL.64 [R1+0x240], R4 ;  /* 0x0002400401007387 */ /* 0x000fe80000100a00 */
[----:B------:R1:W-:Y:S04]  /*19810*/  STL.64 [R1+0x248], R6 ;  /* 0x0002480601007387 */ /* 0x0003e80000100a00 */
[----:B-1----:R-:W4:Y:S04]  /*19820*/  LDL.LU.64 R6, [R1+0xb58] ;  /* 0x000b580001067983 */ /* 0x002f280000300a00 */
[----:B------:R-:W4:Y:S02]  /*19830*/  LDL.LU.64 R4, [R1+0xb50] ;  /* 0x000b500001047983 */ /* 0x000f240000300a00 */
[----:B----4-:R-:W-:Y:S02]  /*19840*/  HMMA.16816.F32 R4, R24, R10, R4 ;  /* 0x0000000a1804723c */ /* 0x010fe40000001804 */
[----:B------:R-:W4:Y:S04]  /*19850*/  LDL.LU.64 R10, [R1+0xb48] ;  /* 0x000b4800010a7983 */ /* 0x000f280000300a00 */
[----:B------:R-:W4:-:S15]  /*19860*/  LDL.LU.64 R8, [R1+0xb40] ;  /* 0x000b400001087983 */ /* 0x000f1e0000300a00 */
[----:B------:R-:W-:-:S02]  /*19870*/  NOP ;  /* 0x0000000000007918 */ /* 0x000fc40000000000 */
[----:B------:R1:W-:Y:S04]  /*19880*/  STL.64 [R1+0x250], R4 ;  /* 0x0002500401007387 */ /* 0x0003e80000100a00 */
[----:B------:R0:W-:Y:S04]  /*19890*/  STL.64 [R1+0x258], R6 ;  /* 0x0002580601007387 */ /* 0x0001e80000100a00 */
[----:B-1----:R-:W2:Y:S04]  /*198a0*/  LDL.LU.64 R4, [R1+0x378] ;  /* 0x0003780001047983 */ /* 0x002ea80000300a00 */
[----:B0-----:R-:W3:Y:S01]  /*198b0*/  LDL.LU.64 R6, [R1+0x370] ;  /* 0x0003700001067983 */ /* 0x001ee20000300a00 */
[----:B------:R-:W-:-:S04]  /*198c0*/  IMAD.SHL.U32 R20, R3, 0x40, RZ ;  /* 0x0000004003147824 */ /* 0x000fc800078e00ff */
[----:B------:R-:W-:-:S05]  /*198d0*/  IMAD.SHL.U32 R20, R20, 0x2, RZ ;  /* 0x0000000214147824 */ /* 0x000fca00078e00ff */
[-C--:B--2---:R-:W-:Y:S02]  /*198e0*/  IADD3 R2, P0, R4, R20.reuse, RZ ;  /* 0x0000001404027210 */ /* 0x084fe40007f1e0ff */
[----:B---3--:R-:W-:-:S03]  /*198f0*/  IADD3 R3, P1, R6, R20, RZ ;  /* 0x0000001406037210 */ /* 0x008fc60007f3e0ff */
[--C-:B------:R-:W-:Y:S02]  /*19900*/  IMAD.X R4, R5, 0x1, R0.reuse, P0 ;  /* 0x0000000105047824 */ /* 0x100fe400000e0600 */
[----:B------:R-:W-:Y:S01]  /*19910*/  IMAD.X R5, R7, 0x1, R0, P1 ;  /* 0x0000000107057824 */ /* 0x000fe200008e0600 */
[----:B------:R-:W-:Y:S04]  /*19920*/  STL [R1+0xa84], R2 ;  /* 0x000a840201007387 */ /* 0x000fe80000100800 */
[----:B------:R-:W-:Y:S04]  /*19930*/  STL [R1+0xa88], R3 ;  /* 0x000a880301007387 */ /* 0x000fe80000100800 */
[----:B------:R-:W-:Y:S04]  /*19940*/  STL [R1+0xa8c], R4 ;  /* 0x000a8c0401007387 */ /* 0x000fe80000100800 */
[----:B------:R-:W-:Y:S04]  /*19950*/  STL [R1+0x434], R23 ;  /* 0x0004341701007387 */ /* 0x000fe80000100800 */
[----:B------:R4:W-:Y:S04]  /*19960*/  STL [R1+0xa90], R5 ;  /* 0x000a900501007387 */ /* 0x0009e80000100800 */
[----:B------:R-:W4:Y:S04]  /*19970*/  LDL.LU R6, [R1+0x58] ;  /* 0x0000580001067983 */ /* 0x000f280000300800 */
[----:B------:R-:W4:Y:S01]  /*19980*/  LDL.LU R7, [R1+0x5c] ;  /* 0x00005c0001077983 */ /* 0x000f220000300800 */
[----:B------:R-:W-:-:S02]  /*19990*/  IADD3 R15, P5, R15, R20, RZ ;  /* 0x000000140f0f7210 */ /* 0x000fc40007fbe0ff */
[-C--:B------:R-:W-:Y:S02]  /*199a0*/  IADD3 R14, P6, R14, R20.reuse, RZ ;  /* 0x000000140e0e7210 */ /* 0x080fe40007fde0ff */
[-C--:B------:R-:W-:Y:S02]  /*199b0*/  IADD3 R19, P1, R19, R20.reuse, RZ ;  /* 0x0000001413137210 */ /* 0x080fe40007f3e0ff */
[-C--:B------:R-:W-:Y:S02]  /*199c0*/  IADD3 R18, P2, R18, R20.reuse, RZ ;  /* 0x0000001412127210 */ /* 0x080fe40007f5e0ff */
[-C--:B------:R-:W-:Y:S02]  /*199d0*/  IADD3 R17, P3, R17, R20.reuse, RZ ;  /* 0x0000001411117210 */ /* 0x080fe40007f7e0ff */
[-C--:B------:R-:W-:Y:S01]  /*199e0*/  IADD3 R12, P4, R12, R20.reuse, RZ ;  /* 0x000000140c0c7210 */ /* 0x080fe20007f9e0ff */
[--C-:B------:R-:W-:Y:S01]  /*199f0*/  IMAD.X R13, R13, 0x1, R0.reuse, P5 ;  /* 0x000000010d0d7824 */ /* 0x100fe200028e0600 */
[----:B------:R-:W-:Y:S01]  /*19a00*/  IADD3 R29, P5, R29, R20, RZ ;  /* 0x000000141d1d7210 */ /* 0x000fe20007fbe0ff */
[----:B------:R-:W-:Y:S01]  /*19a10*/  IMAD.X R28, R28, 0x1, R0, P6 ;  /* 0x000000011c1c7824 */ /* 0x000fe200030e0600 */
[----:B----4-:R-:W-:-:S15]  /*19a20*/  HMMA.16816.F32 R4, R24, R6, R8 ;  /* 0x000000061804723c */ /* 0x010fde0000001808 */
[----:B------:R-:W-:-:S08]  /*19a30*/  NOP ;  /* 0x0000000000007918 */ /* 0x000fd00000000000 */
[----:B------:R-:W-:Y:S01]  /*19a40*/  STL.64 [R1+0x220], R4 ;  /* 0x0002200401007387 */ /* 0x000fe20000100a00 */
[----:B------:R-:W-:-:S03]  /*19a50*/  IMAD.MOV.U32 R8, RZ, RZ, R6 ;  /* 0x000000ffff087224 */ /* 0x000fc600078e0006 */
[----:B------:R0:W-:Y:S01]  /*19a60*/  STL.64 [R1+0x228], R6 ;  /* 0x0002280601007387 */ /* 0x0001e20000100a00 */
[----:B------:R-:W-:Y:S02]  /*19a70*/  IMAD.MOV.U32 R24, RZ, RZ, R5 ;  /* 0x000000ffff187224 */ /* 0x000fe400078e0005 */
[----:B0-----:R-:W-:-:S05]  /*19a80*/  IMAD.MOV.U32 R6, RZ, RZ, R4 ;  /* 0x000000ffff067224 */ /* 0x001fca00078e0004 */
        /* <DEDUP_REMOVED lines=11> */
[----:B0-----:R-:W2:Y:S04]  /*19b40*/  LDL.LU R0, [R1+0x7f4] ;  /* 0x0007f40001007983 */ /* 0x001ea80000300800 */
[----:B------:R-:W-:Y:S04]  /*19b50*/  STL [R1+0x7fc], R29 ;  /* 0x0007fc1d01007387 */ /* 0x000fe80000100800 */
[----:B------:R-:W3:Y:S04]  /*19b60*/  LDL.LU R24, [R1+0x7e4] ;  /* 0x0007e40001187983 */ /* 0x000ee80000300800 */
[----:B------:R-:W-:Y:S04]  /*19b70*/  STL [R1+0x820], R28 ;  /* 0x0008201c01007387 */ /* 0x000fe80000100800 */
[----:B---3--:R0:W-:Y:S04]  /*19b80*/  STL [R1+0xb30], R24 ;  /* 0x000b301801007387 */ /* 0x0081e80000100800 */
[----:B0-----:R-:W3:Y:S01]  /*19b90*/  LDL.LU R24, [R1+0x810] ;  /* 0x0008100001187983 */ /* 0x001ee20000300800 */
[----:B------:R-:W-:-:S03]  /*19ba0*/  VIADD R16, R16, 0x3f ;  /* 0x0000003f10107836 */ /* 0x000fc60000000000 */
[----:B---3--:R0:W-:Y:S04]  /*19bb0*/  STL [R1+0xb34], R24 ;  /* 0x000b341801007387 */ /* 0x0081e80000100800 */
[----:B0-----:R-:W3:Y:S01]  /*19bc0*/  LDL.LU R24, [R1+0x7ec] ;  /* 0x0007ec0001187983 */ /* 0x001ee20000300800 */
[----:B------:R-:W-:-:S04]  /*19bd0*/  SHF.R.S32.HI R22, RZ, 0x1f, R16 ;  /* 0x0000001fff167819 */ /* 0x000fc80000011410 */
[----:B------:R-:W-:-:S04]  /*19be0*/  LEA.HI R16, R22, R16, RZ, 0x6 ;  /* 0x0000001016107211 */ /* 0x000fc800078f30ff */
[----:B------:R-:W-:-:S04]  /*19bf0*/  SHF.R.S32.HI R16, RZ, 0x6, R16 ;  /* 0x00000006ff107819 */ /* 0x000fc80000011410 */
[----:B------:R-:W-:Y:S02]  /*19c00*/  ISETP.NE.U32.AND P0, PT, R23, R16, PT ;  /* 0x000000101700720c */ /* 0x000fe40003f05070 */
[----:B--2---:R-:W-:Y:S01]  /*19c10*/  IADD3 R0, P6, R0, R20, RZ ;  /* 0x0000001400007210 */ /* 0x004fe20007fde0ff */
[----:B---3--:R0:W-:Y:S04]  /*19c20*/  STL [R1+0xb38], R24 ;  /* 0x000b381801007387 */ /* 0x0081e80000100800 */
        /* <DEDUP_REMOVED lines=27> */
[----:B------:R0:W-:Y:S04]  /*19de0*/  STL [R1+0x7f4], R0 ;  /* 0x0007f40001007387 */ /* 0x0001e80000100800 */
[----:B0-----:R-:W2:Y:S02]  /*19df0*/  LDL.LU R0, [R1+0xb3c] ;  /* 0x000b3c0001007983 */ /* 0x001ea40000300800 */
[----:B--2---:R-:W-:-:S05]  /*19e00*/  IMAD.X R24, R24, 0x1, R0, P1 ;  /* 0x0000000118187824 */ /* 0x004fca00008e0600 */
[----:B------:R0:W-:Y:S04]  /*19e10*/  STL [R1+0x818], R24 ;  /* 0x0008181801007387 */ /* 0x0001e80000100800 */
[----:B0-----:R-:W2:Y:S02]  /*19e20*/  LDL.LU R24, [R1+0xb38] ;  /* 0x000b380001187983 */ /* 0x001ea40000300800 */
[----:B--2---:R-:W-:-:S05]  /*19e30*/  IADD3 R24, P1, R24, R20, RZ ;  /* 0x0000001418187210 */ /* 0x004fca0007f3e0ff */
[----:B------:R0:W-:Y:S04]  /*19e40*/  STL [R1+0x7ec], R24 ;  /* 0x0007ec1801007387 */ /* 0x0001e80000100800 */
[----:B0-----:R-:W2:Y:S02]  /*19e50*/  LDL.LU R24, [R1+0xb34] ;  /* 0x000b340001187983 */ /* 0x001ea40000300800 */
[----:B--2---:R-:W-:-:S05]  /*19e60*/  IMAD.X R24, R24, 0x1, R0, P2 ;  /* 0x0000000118187824 */ /* 0x004fca00010e0600 */
[----:B------:R0:W-:Y:S04]  /*19e70*/  STL [R1+0x810], R24 ;  /* 0x0008101801007387 */ /* 0x0001e80000100800 */
[----:B0-----:R-:W2:Y:S01]  /*19e80*/  LDL.LU R24, [R1+0xb30] ;  /* 0x000b300001187983 */ /* 0x001ea20000300800 */
[--C-:B---3--:R-:W-:Y:S01]  /*19e90*/  IMAD.X R8, R8, 0x1, R0.reuse, P3 ;  /* 0x0000000108087824 */ /* 0x108fe200018e0600 */
[-C--:B----4-:R-:W-:Y:S01]  /*19ea0*/  IADD3 R6, P3, R6, R20.reuse, RZ ;  /* 0x0000001406067210 */ /* 0x090fe20007f7e0ff */
[--C-:B------:R-:W-:Y:S01]  /*19eb0*/  IMAD.X R25, R25, 0x1, R0.reuse, P4 ;  /* 0x0000000119197824 */ /* 0x100fe200020e0600 */
[-C--:B------:R-:W-:Y:S01]  /*19ec0*/  IADD3 R26, P4, R26, R20.reuse, RZ ;  /* 0x000000141a1a7210 */ /* 0x080fe20007f9e0ff */
        /* <DEDUP_REMOVED lines=16> */
[----:B------:R-:W-:Y:S01]  /*19fd0*/  IMAD.X R29, R29, 0x1, R0, P3 ;  /* 0x000000011d1d7824 */ /* 0x000fe200018e0600 */
[----:B------:R-:W-:-:S02]  /*19fe0*/  IADD3 R28, P3, R28, R20, RZ ;  /* 0x000000141c1c7210 */ /* 0x000fc40007f7e0ff */
[----:B--2---:R-:W-:-:S05]  /*19ff0*/  IADD3 R24, P2, R24, R20, RZ ;  /* 0x0000001418187210 */ /* 0x004fca0007f5e0ff */
[----:B------:R-:W-:Y:S04]  /*1a000*/  STL [R1+0x7e4], R24 ;  /* 0x0007e41801007387 */ /* 0x000fe80000100800 */
[----:B------:R-:W-:Y:S04]  /*1a010*/  STL [R1+0x808], R8 ;  /* 0x0008080801007387 */ /* 0x000fe80000100800 */
[----:B------:R-:W-:Y:S04]  /*1a020*/  STL [R1+0x7dc], R6 ;  /* 0x0007dc0601007387 */ /* 0x000fe80000100800 */
[----:B------:R-:W-:Y:S04]  /*1a030*/  STL [R1+0x800], R25 ;  /* 0x0008001901007387 */ /* 0x000fe80000100800 */
[----:B------:R-:W-:Y:S04]  /*1a040*/  STL [R1+0x7d4], R26 ;  /* 0x0007d41a01007387 */ /* 0x000fe80000100800 */
[----:B------:R-:W-:Y:S04]  /*1a050*/  STL [R1+0x7f8], R27 ;  /* 0x0007f81b01007387 */ /* 0x000fe80000100800 */
[----:B------:R-:W-:Y:S01]  /*1a060*/  STL [R1+0x7cc], R9 ;  /* 0x0007cc0901007387 */ /* 0x000fe20000100800 */
[----:B------:R-:W-:-:S03]  /*1a070*/  IMAD.X R3, R3, 0x1, R0, P2 ;  /* 0x0000000103037824 */ /* 0x000fc600010e0600 */
[----:B------:R-:W-:Y:S01]  /*1a080*/  STL [R1+0x7f0], R10 ;  /* 0x0007f00a01007387 */ /* 0x000fe20000100800 */
[----:B------:R-:W-:-:S03]  /*1a090*/  IADD3 R2, P2, R2, R20, RZ ;  /* 0x0000001402027210 */ /* 0x000fc60007f5e0ff */
        /* <DEDUP_REMOVED lines=12> */
[----:B------:R-:W-:Y:S04]  /*1a160*/  STL [R1+0x7c0], R14 ;  /* 0x0007c00e01007387 */ /* 0x000fe80000100800 */
[----:B------:R-:W-:Y:S01]  /*1a170*/  STL [R1+0x794], R19 ;  /* 0x0007941301007387 */ /* 0x000fe20000100800 */
[----:B------:R-:W-:-:S03]  /*1a180*/  IADD3 R13, P2, R13, R20, RZ ;  /* 0x000000140d0d7210 */ /* 0x000fc60007f5e0ff */
        /* <DEDUP_REMOVED lines=10> */
[----:B0-----:R-:W3:Y:S04]  /*1a230*/  LDL.LU R24, [R1+0x76c] ;  /* 0x00076c0001187983 */ /* 0x001ee80000300800 */
[----:B---3--:R0:W-:Y:S04]  /*1a240*/  STL [R1+0xb24], R24 ;  /* 0x000b241801007387 */ /* 0x0081e80000100800 */
[----:B0-----:R-:W3:Y:S01]  /*1a250*/  LDL.LU R24, [R1+0x798] ;  /* 0x0007980001187983 */ /* 0x001ee20000300800 */
[----:B--2---:R-:W-:-:S03]  /*1a260*/  IMAD.X R20, R20, 0x1, R0, P4 ;  /* 0x0000000114147824 */ /* 0x004fc600020e0600 */
[----:B---3--:R0:W-:Y:S04]  /*1a270*/  STL [R1+0xb28], R24 ;  /* 0x000b281801007387 */ /* 0x0081e80000100800 */
[----:B0-----:R-:W2:Y:S04]  /*1a280*/  LDL.LU R24, [R1+0x774] ;  /* 0x0007740001187983 */ /* 0x001ea80000300800 */
[----:B------:R-:W3:Y:S04]  /*1a290*/  LDL.LU R8, [R1+0x764] ;  /* 0x0007640001087983 */ /* 0x000ee80000300800 */
[----:B------:R-:W4:Y:S04]  /*1a2a0*/  LDL.LU R6, [R1+0x788] ;  /* 0x0007880001067983 */ /* 0x000f280000300800 */
        /* <DEDUP_REMOVED lines=24> */
[----:B------:R0:W-:Y:S04]  /*1a430*/  STL [R1+0x7a0], R20 ;  /* 0x0007a01401007387 */ /* 0x0001e80000100800 */
[----:B0-----:R-:W2:Y:S02]  /*1a440*/  LDL.LU R20, [R1+0xb2c] ;  /* 0x000b2c0001147983 */ /* 0x001ea40000300800 */
[----:B--2---:R-:W-:-:S05]  /*1a450*/  IADD3 R24, P4, R24, R20, RZ ;  /* 0x0000001418187210 */ /* 0x004fca0007f9e0ff */
[----:B------:R0:W-:Y:S04]  /*1a460*/  STL [R1+0x774], R24 ;  /* 0x0007741801007387 */ /* 0x0001e80000100800 */
[----:B0-----:R-:W2:Y:S02]  /*1a470*/  LDL.LU R24, [R1+0xb28] ;  /* 0x000b280001187983 */ /* 0x001ea40000300800 */
[----:B--2---:R-:W-:-:S05]  /*1a480*/  IMAD.X R24, R24, 0x1, R0, P5 ;  /* 0x0000000118187824 */ /* 0x004fca00028e0600 */
[----:B------:R0:W-:Y:S04]  /*1a490*/  STL [R1+0x798], R24 ;  /* 0x0007981801007387 */ /* 0x0001e80000100800 */
[----:B0-----:R-:W2:Y:S02]  /*1a4a0*/  LDL.LU R24, [R1+0xb24] ;  /* 0x000b240001187983 */ /* 0x001ea40000300800 */
[----:B--2---:R-:W-:-:S05]  /*1a4b0*/  IADD3 R24, P5, R24, R20, RZ ;  /* 0x0000001418187210 */ /* 0x004fca0007fbe0ff */
[----:B------:R0:W-:Y:S04]  /*1a4c0*/  STL [R1+0x76c], R24 ;  /* 0x00076c1801007387 */ /* 0x0001e80000100800 */
[----:B0-----:R-:W2:Y:S01]  /*1a4d0*/  LDL.LU R24, [R1+0xb20] ;  /* 0x000b200001187983 */ /* 0x001ea20000300800 */
[--C-:B----4-:R-:W-:Y:S01]  /*1a4e0*/  IMAD.X R6, R6, 0x1, R0.reuse, P1 ;  /* 0x0000000106067824 */ /* 0x110fe200008e0600 */
[-C--:B---3--:R-:W-:Y:S01]  /*1a4f0*/  IADD3 R25, P1, R25, R20.reuse, RZ ;  /* 0x0000001419197210 */ /* 0x088fe20007f3e0ff */
        /* <DEDUP_REMOVED lines=17> */
[----:B------:R-:W-:Y:S01]  /*1a610*/  IADD3 R12, P5, R12, R20, RZ ;  /* 0x000000140c0c7210 */ /* 0x000fe20007fbe0ff */
[----:B------:R-:W-:-:S02]  /*1a620*/  IMAD.X R28, R28, 0x1, R0, P1 ;  /* 0x000000011c1c7824 */ /* 0x000fc400008e0600 */
[----:B--2---:R-:W-:Y:S01]  /*1a630*/  IMAD.X R24, R24, 0x1, R0, P6 ;  /* 0x0000000118187824 */ /* 0x004fe200030e0600 */
[----:B------:R-:W-:-:S04]  /*1a640*/  IADD3 R8, P6, R8, R20, RZ ;  /* 0x0000001408087210 */ /* 0x000fc80007fde0ff */
        /* <DEDUP_REMOVED lines=38> */
[----:B--2---:R-:W-:-:S03]  /*1a8b0*/  IADD3 R0, P1, R0, R20, RZ ;  /* 0x0000001400007210 */ /* 0x004fc60007f3e0ff */
        /* <DEDUP_REMOVED lines=557> */
[----:B------:R-:W-:Y:S01]  /*1cb90*/  IADD3 R23, P5, R23, UR7, RZ ;  /* 0x0000000717177c10 */ /* 0x000fe2000ffbe0ff */
[--C-:B------:R-:W-:Y:S01]  /*1cba0*/  IMAD.X R15, R15, 0x1, R0.reuse, P6 ;  /* 0x000000010f0f7824 */ /* 0x100fe200030e0600 */
[----:B------:R-:W-:Y:S01]  /*1cbb0*/  IADD3 R14, P6, R14, UR7, RZ ;  /* 0x000000070e0e7c10 */ /* 0x000fe2000ffde0ff */
[--C-:B------:R-:W-:Y:S01]  /*1cbc0*/  IMAD.X R19, R19, 0x1, R0.reuse, P1 ;  /* 0x0000000113137824 */ /* 0x100fe200008e0600 */
[----:B------:R-:W-:Y:S01]  /*1cbd0*/  IADD3 R18, P1, R18, UR7, RZ ;  /* 0x0000000712127c10 */ /* 0x000fe2000ff3e0ff */
[--C-:B------:R-:W-:Y:S01]  /*1cbe0*/  IMAD.X R17, R17, 0x1, R0.reuse, P2 ;  /* 0x0000000111117824 */ /* 0x100fe200010e0600 */
[----:B------:R-:W-:Y:S01]  /*1cbf0*/  IADD3 R12, P2, R12, UR7, RZ ;  /* 0x000000070c0c7c10 */ /* 0x000fe2000ff5e0ff */
[----:B--2---:R-:W-:Y:S01]  /*1cc00*/  IMAD.X R24, R24, 0x1, R0, P3 ;  /* 0x0000000118187824 */ /* 0x004fe200018e0600 */
[----:B------:R-:W-:-:S04]  /*1cc10*/  IADD3 R8, P3, R8, R20, RZ ;  /* 0x0000001408087210 */ /* 0x000fc80007f7e0ff */
[----:B------:R0:W-:Y:S04]  /*1cc20*/  STL [R1+0x4a8], R24 ;  /* 0x0004a81801007387 */ /* 0x0001e80000100800 */
        /* <DEDUP_REMOVED lines=25> */
[----:B0-----:R-:W2:Y:S01]  /*1cdc0*/  LDL.LU R24, [R1+0x9bc] ;  /* 0x0009bc0001187983 */ /* 0x001ea20000300800 */
[----:B------:R-:W-:Y:S01]  /*1cdd0*/  IMAD.X R13, R13, 0x1, R0, P3 ;  /* 0x000000010d0d7824 */ /* 0x000fe200018e0600 */
[----:B------:R-:W-:-:S04]  /*1cde0*/  IADD3 R29, P3, R29, UR7, RZ ;  /* 0x000000071d1d7c10 */ /* 0x000fc8000ff7e0ff */
[----:B------:R-:W-:Y:S01]  /*1cdf0*/  STL [R1+0x448], R13 ;  /* 0x0004480d01007387 */ /* 0x000fe20000100800 */
[----:B------:R-:W-:-:S03]  /*1ce00*/  IMAD.X R28, R28, 0x1, R0, P4 ;  /* 0x000000011c1c7824 */ /* 0x000fc600020e0600 */
[----:B--2---:R0:W-:Y:S04]  /*1ce10*/  STL [R1+0xabc], R24 ;  /* 0x000abc1801007387 */ /* 0x0041e80000100800 */
[----:B------:R1:W-:Y:S04]  /*1ce20*/  STL [R1+0x9c4], R29 ;  /* 0x0009c41d01007387 */ /* 0x0003e80000100800 */
[----:B0-----:R-:W2:Y:S04]  /*1ce30*/  LDL.LU R24, [R1+0x9c0] ;  /* 0x0009c00001187983 */ /* 0x001ea80000300800 */
[----:B------:R0:W-:Y:S04]  /*1ce40*/  STL [R1+0x440], R28 ;  /* 0x0004401c01007387 */ /* 0x0001e80000100800 */
        /* <DEDUP_REMOVED lines=25> */
[----:B-1----:R-:W4:Y:S04]  /*1cfe0*/  LDL.LU R29, [R1+0x954] ;  /* 0x00095400011d7983 */ /* 0x002f280000300800 */
[----:B0-----:R-:W4:Y:S04]  /*1cff0*/  LDL.LU R28, [R1+0x978] ;  /* 0x00097800011c7983 */ /* 0x001f280000300800 */
[----:B------:R0:W-:Y:S04]  /*1d000*/  STL [R1+0xaa0], R0 ;  /* 0x000aa00001007387 */ /* 0x0001e80000100800 */
[----:B0-----:R-:W4:Y:S01]  /*1d010*/  LDL.LU R0, [R1+0x43c] ;  /* 0x00043c0001007983 */ /* 0x001f220000300800 */
[----:B--2---:R-:W-:-:S05]  /*1d020*/  IADD3 R24, P4, R24, UR7, RZ ;  /* 0x0000000718187c10 */ /* 0x004fca000ff9e0ff */
[----:B------:R0:W-:Y:S04]  /*1d030*/  STL [R1+0x9c0], R24 ;  /* 0x0009c01801007387 */ /* 0x0001e80000100800 */
[----:B0-----:R-:W2:Y:S01]  /*1d040*/  LDL.LU R24, [R1+0xabc] ;  /* 0x000abc0001187983 */ /* 0x001ea20000300800 */
[----:B---3--:R-:W-:Y:S02]  /*1d050*/  IADD3.X R8, R8, UR6, RZ, P6, !PT ;  /* 0x0000000608087c10 */ /* 0x008fe4000b7fe4ff */
[----:B----4-:R-:W-:Y:S02]  /*1d060*/  IADD3 R6, P6, R6, UR7, RZ ;  /* 0x0000000706067c10 */ /* 0x010fe4000ffde0ff */
[----:B------:R-:W-:Y:S02]  /*1d070*/  IADD3.X R25, R25, UR6, RZ, P1, !PT ;  /* 0x0000000619197c10 */ /* 0x000fe40008ffe4ff */
[----:B------:R-:W-:-:S02]  /*1d080*/  IADD3 R26, P1, R26, UR7, RZ ;  /* 0x000000071a1a7c10 */ /* 0x000fc4000ff3e0ff */
[----:B------:R-:W-:Y:S02]  /*1d090*/  IADD3.X R27, R27, UR6, RZ, P2, !PT ;  /* 0x000000061b1b7c10 */ /* 0x000fe400097fe4ff */
[----:B------:R-:W-:Y:S02]  /*1d0a0*/  IADD3 R9, P2, R9, UR7, RZ ;  /* 0x0000000709097c10 */ /* 0x000fe4000ff5e0ff */
[----:B------:R-:W-:Y:S02]  /*1d0b0*/  IADD3.X R10, R10, UR6, RZ, P3, !PT ;  /* 0x000000060a0a7c10 */ /* 0x000fe40009ffe4ff */
[----:B------:R-:W-:Y:S02]  /*1d0c0*/  IADD3 R11, P3, R11, UR7, RZ ;  /* 0x000000070b0b7c10 */ /* 0x000fe4000ff7e0ff */
[----:B------:R-:W-:Y:S02]  /*1d0d0*/  IADD3.X R5, R5, UR6, RZ, P4, !PT ;  /* 0x0000000605057c10 */ /* 0x000fe4000a7fe4ff */
[----:B------:R-:W-:-:S02]  /*1d0e0*/  IADD3 R4, P4, R4, UR7, RZ ;  /* 0x0000000704047c10 */ /* 0x000fc4000ff9e0ff */
[----:B------:R-:W-:-:S05]  /*1d0f0*/  IADD3.X R0, R0, UR6, RZ, P5, !PT ;  /* 0x0000000600007c10 */ /* 0x000fca000affe4ff */
[----:B------:R0:W-:Y:S01]  /*1d100*/  STL [R1+0x43c], R0 ;  /* 0x00043c0001007387 */ /* 0x0001e20000100800 */
[----:B------:R-:W-:Y:S02]  /*1d110*/  IADD3.X R7, R7, UR6, RZ, P6, !PT ;  /* 0x0000000607077c10 */ /* 0x000fe4000b7fe4ff */
[----:B------:R-:W-:Y:S02]  /*1d120*/  IADD3 R21, P6, R21, UR7, RZ ;  /* 0x0000000715157c10 */ /* 0x000fe4000ffde0ff */
[----:B------:R-:W-:Y:S02]  /*1d130*/  IADD3.X R20, R20, UR6, RZ, P1, !PT ;  /* 0x0000000614147c10 */ /* 0x000fe40008ffe4ff */
[----:B------:R-:W-:Y:S02]  /*1d140*/  IADD3 R16, P1, R16, UR7, RZ ;  /* 0x0000000710107c10 */ /* 0x000fe4000ff3e0ff */
[----:B------:R-:W-:Y:S02]  /*1d150*/  IADD3.X R22, R22, UR6, RZ, P2, !PT ;  /* 0x0000000616167c10 */ /* 0x000fe400097fe4ff */
[----:B------:R-:W-:-:S02]  /*1d160*/  IADD3 R23, P2, R23, UR7, RZ ;  /* 0x0000000717177c10 */ /* 0x000fc4000ff5e0ff */
[----:B------:R-:W-:Y:S02]  /*1d170*/  IADD3.X R15, R15, UR6, RZ, P3, !PT ;  /* 0x000000060f0f7c10 */ /* 0x000fe40009ffe4ff */
[----:B------:R-:W-:Y:S02]  /*1d180*/  IADD3 R14, P3, R14, UR7, RZ ;  /* 0x000000070e0e7c10 */ /* 0x000fe4000ff7e0ff */
[----:B------:R-:W-:Y:S02]  /*1d190*/  IADD3.X R19, R19, UR6, RZ, P4, !PT ;  /* 0x0000000613137c10 */ /* 0x000fe4000a7fe4ff */
[----:B------:R-:W-:Y:S02]  /*1d1a0*/  IADD3 R18, P4, R18, UR7, RZ ;  /* 0x0000000712127c10 */ /* 0x000fe4000ff9e0ff */
[----:B--2---:R-:W-:-:S05]  /*1d1b0*/  IADD3 R24, P5, R24, UR7, RZ ;  /* 0x0000000718187c10 */ /* 0x004fca000ffbe0ff */
[----:B------:R-:W-:Y:S04]  /*1d1c0*/  STL [R1+0x9bc], R24 ;  /* 0x0009bc1801007387 */ /* 0x000fe80000100800 */
[----:B------:R-:W-:Y:S04]  /*1d1d0*/  STL [R1+0x840], R8 ;  /* 0x0008400801007387 */ /* 0x000fe80000100800 */
[----:B------:R-:W-:Y:S04]  /*1d1e0*/  STL [R1+0x9b4], R6 ;  /* 0x0009b40601007387 */ /* 0x000fe80000100800 */
[----:B------:R-:W-:Y:S04]  /*1d1f0*/  STL [R1+0x83c], R25 ;  /* 0x00083c1901007387 */ /* 0x000fe80000100800 */
[----:B------:R-:W-:Y:S04]  /*1d200*/  STL [R1+0x9ac], R26 ;  /* 0x0009ac1a01007387 */ /* 0x000fe80000100800 */
[----:B------:R-:W-:Y:S04]  /*1d210*/  STL [R1+0x838], R27 ;  /* 0x0008381b01007387 */ /* 0x000fe80000100800 */
[----:B------:R-:W-:Y:S01]  /*1d220*/  STL [R1+0x9a4], R9 ;  /* 0x0009a40901007387 */ /* 0x000fe20000100800 */
[----:B------:R-:W-:-:S03]  /*1d230*/  IADD3.X R3, R3, UR6, RZ, P5, !PT ;  /* 0x0000000603037c10 */ /* 0x000fc6000affe4ff */
[----:B------:R-:W-:Y:S01]  /*1d240*/  STL [R1+0x834], R10 ;  /* 0x0008340a01007387 */ /* 0x000fe20000100800 */
[----:B------:R-:W-:-:S03]  /*1d250*/  IADD3 R2, P5, R2, UR7, RZ ;  /* 0x0000000702027c10 */ /* 0x000fc6000ffbe0ff */
        /* <DEDUP_REMOVED lines=19> */
[----:B0-----:R-:W2:Y:S01]  /*1d390*/  LDL.LU R0, [R1+0x944] ;  /* 0x0009440001007983 */ /* 0x001ea20000300800 */
[----:B------:R-:W-:-:S02]  /*1d3a0*/  IADD3.X R13, R13, UR6, RZ, P6, !PT ;  /* 0x000000060d0d7c10 */ /* 0x000fc4000b7fe4ff */
[----:B------:R-:W-:-:S03]  /*1d3b0*/  IADD3 R29, P6, R29, UR7, RZ ;  /* 0x000000071d1d7c10 */ /* 0x000fc6000ffde0ff */
[----:B------:R-:W-:Y:S04]  /*1d3c0*/  STL [R1+0x980], R13 ;  /* 0x0009800d01007387 */ /* 0x000fe80000100800 */
[----:B--2---:R0:W-:Y:S04]  /*1d3d0*/  STL [R1+0xab4], R0 ;  /* 0x000ab40001007387 */ /* 0x0041e80000100800 */
[----:B------:R-:W-:Y:S04]  /*1d3e0*/  STL [R1+0x954], R29 ;  /* 0x0009541d01007387 */ /* 0x000fe80000100800 */
[----:B0-----:R-:W2:Y:S01]  /*1d3f0*/  LDL.LU R0, [R1+0x970] ;  /* 0x0009700001007983 */ /* 0x001ea20000300800 */
[----:B------:R-:W-:-:S05]  /*1d400*/  IADD3.X R28, R28, UR6, RZ, P1, !PT ;  /* 0x000000061c1c7c10 */ /* 0x000fca0008ffe4ff */
[----:B------:R-:W-:Y:S04]  /*1d410*/  STL [R1+0x978], R28 ;  /* 0x0009781c01007387 */ /* 0x000fe80000100800 */
        /* <DEDUP_REMOVED lines=30> */
[----:B--2---:R-:W-:-:S05]  /*1d600*/  IADD3 R0, P1, R0, UR7, RZ ;  /* 0x0000000700007c10 */ /* 0x004fca000ff3e0ff */
[----:B------:R0:W-:Y:S04]  /*1d610*/  STL [R1+0x94c], R0 ;  /* 0x00094c0001007387 */ /* 0x0001e80000100800 */
[----:B0-----:R-:W2:Y:S02]  /*1d620*/  LDL.LU R0, [R1+0xab8] ;  /* 0x000ab80001007983 */ /* 0x001ea40000300800 */
[----:B--2---:R-:W-:-:S05]  /*1d630*/  IADD3.X R0, R0, UR6, RZ, P2, !PT ;  /* 0x0000000600007c10 */ /* 0x004fca00097fe4ff */
        /* <DEDUP_REMOVED lines=23> */
[----:B--2---:R-:W-:-:S05]  /*1d7b0*/  IADD3 R0, P2, R0, UR7, RZ ;  /* 0x0000000700007c10 */ /* 0x004fca000ff5e0ff */
[----:B------:R0:W-:Y:S04]  /*1d7c0*/  STL [R1+0x944], R0 ;  /* 0x0009440001007387 */ /* 0x0001e80000100800 */
        /* <DEDUP_REMOVED lines=29> */
[----:B0-----:R-:W2:Y:S01]  /*1d9a0*/  LDL.LU R0, [R1+0x8f0] ;  /* 0x0008f00001007983 */ /* 0x001ea20000300800 */
[----:B------:R-:W-:-:S02]  /*1d9b0*/  IADD3 R13, P3, R13, UR7, RZ ;  /* 0x000000070d0d7c10 */ /* 0x000fc4000ff7e0ff */
[----:B------:R-:W-:-:S03]  /*1d9c0*/  IADD3.X R29, R29, UR6, RZ, P4, !PT ;  /* 0x000000061d1d7c10 */ /* 0x000fc6000a7fe4ff */
[----:B------:R-:W-:Y:S04]  /*1d9d0*/  STL [R1+0x8dc], R13 ;  /* 0x0008dc0d01007387 */ /* 0x000fe80000100800 */
[----:B--2---:R0:W-:Y:S04]  /*1d9e0*/  STL [R1+0xaac], R0 ;  /* 0x000aac0001007387 */ /* 0x0041e80000100800 */
[----:B------:R-:W-:Y:S04]  /*1d9f0*/  STL [R1+0x900], R29 ;  /* 0x0009001d01007387 */ /* 0x000fe80000100800 */
[----:B0-----:R-:W2:Y:S01]  /*1da00*/  LDL.LU R0, [R1+0x8cc] ;  /* 0x0008cc0001007983 */ /* 0x001ea20000300800 */
[----:B------:R-:W-:-:S05]  /*1da10*/  IADD3 R28, P4, R28, UR7, RZ ;  /* 0x000000071c1c7c10 */ /* 0x000fca000ff9e0ff */
[----:B------:R-:W-:Y:S04]  /*1da20*/  STL [R1+0x8d4], R28 ;  /* 0x0008d41c01007387 */ /* 0x000fe80000100800 */
[----:B--2---:R0:W-:Y:S04]  /*1da30*/  STL [R1+0xab0], R0 ;  /* 0x000ab00001007387 */ /* 0x0041e80000100800 */
        /* <DEDUP_REMOVED lines=28> */
[----:B------:R-:W3:Y:S01]  /*1dc00*/  LDL.LU R28, [R1+0x880] ;  /* 0x00088000011c7983 */ /* 0x000ee20000300800 */
[----:B--2---:R-:W-:-:S05]  /*1dc10*/  IADD3.X R0, R0, UR6, RZ, P5, !PT ;  /* 0x0000000600007c10 */ /* 0x004fca000affe4ff */
[----:B------:R0:W-:Y:S04]  /*1dc20*/  STL [R1+0x8f8], R0 ;  /* 0x0008f80001007387 */ /* 0x0001e80000100800 */
[----:B0-----:R-:W2:Y:S02]  /*1dc30*/  LDL.LU R0, [R1+0xab0] ;  /* 0x000ab00001007983 */ /* 0x001ea40000300800 */
[----:B--2---:R-:W-:-:S05]  /*1dc40*/  IADD3 R0, P5, R0, UR7, RZ ;  /* 0x0000000700007c10 */ /* 0x004fca000ffbe0ff */
[----:B------:R0:W-:Y:S04]  /*1dc50*/  STL [R1+0x8cc], R0 ;  /* 0x0008cc0001007387 */ /* 0x0001e80000100800 */
[----:B0-----:R-:W2:Y:S01]  /*1dc60*/  LDL.LU R0, [R1+0xaac] ;  /* 0x000aac0001007983 */ /* 0x001ea20000300800 */
[----:B----4-:R-:W-:Y:S02]  /*1dc70*/  IADD3.X R8, R8, UR6, RZ, P1, !PT ;  /* 0x0000000608087c10 */ /* 0x010fe40008ffe4ff */
[----:B---3--:R-:W-:Y:S02]  /*1dc80*/  IADD3 R6, P1, R6, UR7, RZ ;  /* 0x0000000706067c10 */ /* 0x008fe4000ff3e0ff */
        /* <DEDUP_REMOVED lines=18> */
[----:B--2---:R-:W-:Y:S02]  /*1ddb0*/  IADD3.X R0, R0, UR6, RZ, P6, !PT ;  /* 0x0000000600007c10 */ /* 0x004fe4000b7fe4ff */
[----:B------:R-:W-:-:S03]  /*1ddc0*/  IADD3 R24, P6, R24, UR7, RZ ;  /* 0x0000000718187c10 */ /* 0x000fc6000ffde0ff */
        /* <DEDUP_REMOVED lines=85> */
[----:B--2---:R-:W-:-:S05]  /*1e320*/  IADD3 R0, P3, R0, UR7, RZ ;  /* 0x0000000700007c10 */ /* 0x004fca000ff7e0ff */
[----:B------:R0:W-:Y:S04]  /*1e330*/  STL [R1+0x9e8], R0 ;  /* 0x0009e80001007387 */ /* 0x0001e80000100800 */
[----:B0-----:R0:W5:Y:S04]  /*1e340*/  LDL.LU R0, [R1+0xaa0] ;  /* 0x000aa00001007983 */ /* 0x0011680000300800 */
[----:B------:R1:W-:Y:S04]  /*1e350*/  STL [R1+0x870], R6 ;  /* 0x0008700601007387 */ /* 0x0003e80000100800 */
[----:B-1----:R0:W5:Y:S04]  /*1e360*/  LDL.LU R6, [R1+0xa9c] ;  /* 0x000a9c0001067983 */ /* 0x0021680000300800 */
[----:B------:R1:W-:Y:S04]  /*1e370*/  STL [R1+0x9f0], R8 ;  /* 0x0009f00801007387 */ /* 0x0003e80000100800 */
[----:B-1----:R0:W5:Y:S04]  /*1e380*/  LDL.LU R8, [R1+0xa98] ;  /* 0x000a980001087983 */ /* 0x0021680000300800 */
[----:B------:R1:W-:Y:S04]  /*1e390*/  STL [R1+0x868], R24 ;  /* 0x0008681801007387 */ /* 0x0003e80000100800 */
[----:B-1----:R0:W5:Y:S04]  /*1e3a0*/  LDL.LU R24, [R1+0xa94] ;  /* 0x000a940001187983 */ /* 0x0021680000300800 */
[----:B------:R1:W-:Y:S04]  /*1e3b0*/  STL [R1+0x9f8], R5 ;  /* 0x0009f80501007387 */ /* 0x0003e80000100800 */
[----:B-1----:R-:W2:Y:S04]  /*1e3c0*/  LDL.LU R5, [R1+0xa90] ;  /* 0x000a900001057983 */ /* 0x002ea80000300800 */
[----:B------:R1:W-:Y:S04]  /*1e3d0*/  STL [R1+0x860], R4 ;  /* 0x0008600401007387 */ /* 0x0003e80000100800 */
[----:B-1----:R-:W3:Y:S04]  /*1e3e0*/  LDL.LU R4, [R1+0xa8c] ;  /* 0x000a8c0001047983 */ /* 0x002ee80000300800 */
[----:B------:R1:W-:Y:S04]  /*1e3f0*/  STL [R1+0xa00], R3 ;  /* 0x000a000301007387 */ /* 0x0003e80000100800 */
[----:B-1----:R-:W4:Y:S04]  /*1e400*/  LDL.LU R3, [R1+0xa88] ;  /* 0x000a880001037983 */ /* 0x002f280000300800 */
[----:B------:R1:W-:Y:S04]  /*1e410*/  STL [R1+0x85c], R2 ;  /* 0x00085c0201007387 */ /* 0x0003e80000100800 */
[----:B-1----:R-:W2:Y:S04]  /*1e420*/  LDL.LU R2, [R1+0xa84] ;  /* 0x000a840001027983 */ /* 0x002ea80000300800 */
[----:B------:R1:W-:Y:S01]  /*1e430*/  STL [R1+0xa08], R20 ;  /* 0x000a081401007387 */ /* 0x0003e20000100800 */
[----:B------:R-:W-:-:S02]  /*1e440*/  IADD3.X R14, R14, UR6, RZ, P3, !PT ;  /* 0x000000060e0e7c10 */ /* 0x000fc40009ffe4ff */
[----:B------:R-:W-:Y:S02]  /*1e450*/  IADD3 R15, P3, R15, UR7, RZ ;  /* 0x000000070f0f7c10 */ /* 0x000fe4000ff7e0ff */
[----:B------:R-:W-:Y:S02]  /*1e460*/  IADD3.X R18, R18, UR6, RZ, P4, !PT ;  /* 0x0000000612127c10 */ /* 0x000fe4000a7fe4ff */
[----:B------:R-:W-:Y:S01]  /*1e470*/  IADD3 R19, P4, R19, UR7, RZ ;  /* 0x0000000713137c10 */ /* 0x000fe2000ff9e0ff */
[----:B-1----:R0:W5:Y:S04]  /*1e480*/  LDL.LU R20, [R1+0xa80] ;  /* 0x000a800001147983 */ /* 0x0021680000300800 */
[----:B------:R1:W-:Y:S01]  /*1e490*/  STL [R1+0x858], R21 ;  /* 0x0008581501007387 */ /* 0x0003e20000100800 */
[----:B------:R-:W-:-:S02]  /*1e4a0*/  IADD3.X R17, R17, UR6, RZ, P5, !PT ;  /* 0x0000000611117c10 */ /* 0x000fc4000affe4ff */
[----:B------:R-:W-:Y:S01]  /*1e4b0*/  IADD3 R12, P5, R12, UR7, RZ ;  /* 0x000000070c0c7c10 */ /* 0x000fe2000ffbe0ff */
[----:B-1----:R0:W5:Y:S04]  /*1e4c0*/  LDL.LU R21, [R1+0xa7c] ;  /* 0x000a7c0001157983 */ /* 0x0021680000300800 */
[----:B------:R1:W-:Y:S01]  /*1e4d0*/  STL [R1+0xa10], R16 ;  /* 0x000a101001007387 */ /* 0x0003e20000100800 */
[----:B------:R-:W-:-:S03]  /*1e4e0*/  IADD3.X R13, R13, UR6, RZ, P6, !PT ;  /* 0x000000060d0d7c10 */ /* 0x000fc6000b7fe4ff */
[----:B-1----:R0:W5:Y:S04]  /*1e4f0*/  LDL.LU R16, [R1+0xa78] ;  /* 0x000a780001107983 */ /* 0x0021680000300800 */
[----:B------:R1:W-:Y:S01]  /*1e500*/  STL [R1+0x854], R14 ;  /* 0x0008540e01007387 */ /* 0x0003e20000100800 */
[----:B------:R-:W-:-:S03]  /*1e510*/  IADD3 R29, P6, R29, UR7, RZ ;  /* 0x000000071d1d7c10 */ /* 0x000fc6000ffde0ff */
[----:B-1----:R0:W5:Y:S04]  /*1e520*/  LDL.LU R14, [R1+0xa74] ;  /* 0x000a7400010e7983 */ /* 0x0021680000300800 */
[----:B------:R1:W-:Y:S01]  /*1e530*/  STL [R1+0xa28], R15 ;  /* 0x000a280f01007387 */ /* 0x0003e20000100800 */
[----:B------:R-:W-:-:S03]  /*1e540*/  IADD3.X R28, R28, UR6, RZ, P1, !PT ;  /* 0x000000061c1c7c10 */ /* 0x000fc60008ffe4ff */
[----:B-1----:R0:W5:Y:S04]  /*1e550*/  LDL.LU R15, [R1+0xa70] ;  /* 0x000a7000010f7983 */ /* 0x0021680000300800 */
[----:B------:R1:W-:Y:S04]  /*1e560*/  STL [R1+0x850], R18 ;  /* 0x0008501201007387 */ /* 0x0003e80000100800 */
[----:B-1----:R0:W5:Y:S04]  /*1e570*/  LDL.LU R18, [R1+0xa6c] ;  /* 0x000a6c0001127983 */ /* 0x0021680000300800 */
[----:B------:R1:W-:Y:S01]  /*1e580*/  STL [R1+0xa24], R19 ;  /* 0x000a241301007387 */ /* 0x0003e20000100800 */
[----:B------:R-:W-:-:S03]  /*1e590*/  IADD3 R25, P1, R25, UR7, RZ ;  /* 0x0000000719197c10 */ /* 0x000fc6000ff3e0ff */
[----:B-1----:R0:W5:Y:S04]  /*1e5a0*/  LDL.LU R19, [R1+0xa68] ;  /* 0x000a680001137983 */ /* 0x0021680000300800 */
[----:B------:R1:W-:Y:S01]  /*1e5b0*/  STL [R1+0x84c], R17 ;  /* 0x00084c1101007387 */ /* 0x0003e20000100800 */
[----:B------:R-:W-:Y:S02]  /*1e5c0*/  IADD3.X R26, R26, UR6, RZ, P2, !PT ;  /* 0x000000061a1a7c10 */ /* 0x000fe400097fe4ff */
[----:B------:R-:W-:Y:S01]  /*1e5d0*/  IADD3 R27, P2, R27, UR7, RZ ;  /* 0x000000071b1b7c10 */ /* 0x000fe2000ff5e0ff */
[----:B-1----:R0:W5:Y:S04]  /*1e5e0*/  LDL.LU R17, [R1+0xa64] ;  /* 0x000a640001117983 */ /* 0x0021680000300800 */
[----:B------:R1:W-:Y:S01]  /*1e5f0*/  STL [R1+0xa20], R12 ;  /* 0x000a200c01007387 */ /* 0x0003e20000100800 */
[----:B------:R-:W-:-:S02]  /*1e600*/  IADD3.X R9, R9, UR6, RZ, P3, !PT ;  /* 0x0000000609097c10 */ /* 0x000fc40009ffe4ff */
[----:B------:R-:W-:Y:S01]  /*1e610*/  IADD3.X R10, R10, UR6, RZ, P4, !PT ;  /* 0x000000060a0a7c10 */ /* 0x000fe2000a7fe4ff */
[----:B-1----:R0:W5:Y:S04]  /*1e620*/  LDL.LU R12, [R1+0xa60] ;  /* 0x000a6000010c7983 */ /* 0x0021680000300800 */
[----:B------:R1:W-:Y:S04]  /*1e630*/  STL [R1+0x848], R13 ;  /* 0x0008480d01007387 */ /* 0x0003e80000100800 */
[----:B-1----:R0:W5:Y:S04]  /*1e640*/  LDL.LU R13, [R1+0xa5c] ;  /* 0x000a5c00010d7983 */ /* 0x0021680000300800 */
[----:B------:R1:W-:Y:S01]  /*1e650*/  STL [R1+0xa1c], R29 ;  /* 0x000a1c1d01007387 */ /* 0x0003e20000100800 */
[----:B------:R-:W-:-:S03]  /*1e660*/  IADD3.X R11, R11, UR6, RZ, P5, !PT ;  /* 0x000000060b0b7c10 */ /* 0x000fc6000affe4ff */
[----:B-1----:R0:W5:Y:S04]  /*1e670*/  LDL.LU R29, [R1+0xa58] ;  /* 0x000a5800011d7983 */ /* 0x0021680000300800 */
[----:B------:R1:W-:Y:S04]  /*1e680*/  STL [R1+0x9d4], R28 ;  /* 0x0009d41c01007387 */ /* 0x0003e80000100800 */
[----:B------:R-:W-:Y:S04]  /*1e690*/  STL [R1+0xa18], R25 ;  /* 0x000a181901007387 */ /* 0x000fe80000100800 */
[----:B------:R-:W-:Y:S04]  /*1e6a0*/  STL [R1+0x9dc], R26 ;  /* 0x0009dc1a01007387 */ /* 0x000fe80000100800 */
[----:B------:R-:W-:Y:S04]  /*1e6b0*/  STL [R1+0xa14], R27 ;  /* 0x000a141b01007387 */ /* 0x000fe80000100800 */
[----:B------:R-:W-:Y:S01]  /*1e6c0*/  STL [R1+0x9e4], R9 ;  /* 0x0009e40901007387 */ /* 0x000fe20000100800 */
[----:B-1----:R-:W1:Y:S03]  /*1e6d0*/  S2R R28, SR_TID.X ;  /* 0x00000000001c7919 */ /* 0x002e660000002100 */
[----:B------:R-:W-:Y:S01]  /*1e6e0*/  STL [R1+0x9ec], R10 ;  /* 0x0009ec0a01007387 */ /* 0x000fe20000100800 */
[----:B------:R-:W-:-:S02]  /*1e6f0*/  IADD3.X R7, R7, UR6, RZ, P6, !PT ;  /* 0x0000000607077c10 */ /* 0x000fc4000b7fe4ff */
[----:B------:R-:W-:Y:S02]  /*1e700*/  IADD3.X R22, R22, UR6, RZ, P1, !PT ;  /* 0x0000000616167c10 */ /* 0x000fe40008ffe4ff */
[----:B------:R-:W-:Y:S01]  /*1e710*/  IADD3.X R23, R23, UR6, RZ, P2, !PT ;  /* 0x0000000617177c10 */ /* 0x000fe200097fe4ff */
[----:B------:R3:W-:Y:S04]  /*1e720*/  STL [R1+0x9f4], R11 ;  /* 0x0009f40b01007387 */ /* 0x0007e80000100800 */
[----:B------:R0:W-:Y:S04]  /*1e730*/  STL [R1+0x9fc], R7 ;  /* 0x0009fc0701007387 */ /* 0x0001e80000100800 */
[----:B------:R0:W-:Y:S01]  /*1e740*/  STL [R1+0xa04], R22 ;  /* 0x000a041601007387 */ /* 0x0001e20000100800 */
[----:B-1----:R-:W-:-:S05]  /*1e750*/  LOP3.LUT R28, R28, 0x3f, RZ, 0xc0, !PT ;  /* 0x0000003f1c1c7812 */ /* 0x002fca00078ec0ff */
[----:B------:R-:W-:Y:S02]  /*1e760*/  IMAD.SHL.U32 R28, R28, 0x2, RZ ;  /* 0x000000021c1c7824 */ /* 0x000fe400078e00ff */
[----:B---3--:R-:W-:Y:S02]  /*1e770*/  IMAD.MOV.U32 R11, RZ, RZ, R4 ;  /* 0x000000ffff0b7224 */ /* 0x008fe400078e0004 */
[----:B--2---:R-:W-:Y:S02]  /*1e780*/  IMAD.MOV.U32 R10, RZ, RZ, R2 ;  /* 0x000000ffff0a7224 */ /* 0x004fe400078e0002 */
[----:B----4-:R-:W-:Y:S02]  /*1e790*/  IMAD.MOV.U32 R2, RZ, RZ, R3 ;  /* 0x000000ffff027224 */ /* 0x010fe400078e0003 */
[----:B------:R-:W-:-:S05]  /*1e7a0*/  IMAD.MOV.U32 R3, RZ, RZ, R5 ;  /* 0x000000ffff037224 */ /* 0x000fca00078e0005 */
[----:B------:R0:W-:Y:S04]  /*1e7b0*/  STL.64 [R1+0x370], R2 ;  /* 0x0003700201007387 */ /* 0x0001e80000100a00 */
[----:B------:R0:W-:Y:S04]  /*1e7c0*/  STL [R1+0xa0c], R23 ;  /* 0x000a0c1701007387 */ /* 0x0001e80000100800 */
[----:B------:R0:W-:Y:S01]  /*1e7d0*/  STL.64 [R1+0x378], R10 ;  /* 0x0003780a01007387 */ /* 0x0001e20000100a00 */
[----:B------:R-:W-:Y:S05]  /*1e7e0*/  @P0 BRA `(.L_x_1) ;  /* 0xfffffeb400580947 */ /* 0x000fea000383ffff */
[----:B0-----:R-:W2:Y:S04]  /*1e7f0*/  LDL.LU R2, [R1+0x22c] ;  /* 0x00022c0001027983 */ /* 0x001ea80000300800 */
[----:B------:R-:W2:Y:S04]  /*1e800*/  LDL.LU R4, [R1+0xfc] ;  /* 0x0000fc0001047983 */ /* 0x000ea80000300800 */
        /* <DEDUP_REMOVED lines=9> */
[----:B-----5:R-:W-:Y:S04]  /*1e8a0*/  STL [R1+0xb48], R12 ;  /* 0x000b480c01007387 */ /* 0x020fe80000100800 */
        /* <DEDUP_REMOVED lines=8> */
[----:B--2---:R-:W-:-:S02]  /*1e930*/  F2FP.F16.F32.PACK_AB R2, R2, R4 ;  /* 0x000000040202723e */ /* 0x004fc400000000ff */
[----:B---3--:R-:W-:-:S03]  /*1e940*/  F2FP.F16.F32.PACK_AB R0, R24, R25 ;  /* 0x000000191800723e */ /* 0x008fc600000000ff */
[----:B------:R0:W-:Y:S04]  /*1e950*/  STL [R1+0xac], R2 ;  /* 0x0000ac0201007387 */ /* 0x0001e80000100800 */
[----:B------:R1:W-:Y:S01]  /*1e960*/  STL [R1+0xa8], R0 ;  /* 0x0000a80001007387 */ /* 0x0003e20000100800 */
[----:B----4-:R-:W-:-:S05]  /*1e970*/  F2FP.F16.F32.PACK_AB R3, R26, R27 ;  /* 0x0000001b1a03723e */ /* 0x010fca00000000ff */
[----:B------:R2:W-:Y:S01]  /*1e980*/  STL [R1+0xa4], R3 ;  /* 0x0000a40301007387 */ /* 0x0005e20000100800 */
[----:B0-----:R-:W-:Y:S02]  /*1e990*/  F2FP.F16.F32.PACK_AB R2, R9, R10 ;  /* 0x0000000a0902723e */ /* 0x001fe400000000ff */
[----:B-1----:R-:W-:-:S03]  /*1e9a0*/  F2FP.F16.F32.PACK_AB R0, R8, R11 ;  /* 0x0000000b0800723e */ /* 0x002fc600000000ff */
[----:B------:R0:W-:Y:S01]  /*1e9b0*/  STL [R1+0xa0], R2 ;  /* 0x0000a00201007387 */ /* 0x0001e20000100800 */
[----:B--2---:R-:W-:-:S03]  /*1e9c0*/  F2FP.F16.F32.PACK_AB R3, R6, R7 ;  /* 0x000000070603723e */ /* 0x004fc600000000ff */
[----:B------:R1:W-:Y:S04]  /*1e9d0*/  STL [R1+0x9c], R0 ;  /* 0x00009c0001007387 */ /* 0x0003e80000100800 */
[----:B------:R-:W-:Y:S01]  /*1e9e0*/  STL [R1+0x98], R3 ;  /* 0x0000980301007387 */ /* 0x000fe20000100800 */
[----:B0-----:R-:W-:-:S03]  /*1e9f0*/  F2FP.F16.F32.PACK_AB R2, R22, R23 ;  /* 0x000000171602723e */ /* 0x001fc600000000ff */
[----:B------:R-:W2:Y:S01]  /*1ea00*/  LDL.LU R12, [R1+0x104] ;  /* 0x00010400010c7983 */ /* 0x000ea20000300800 */
[----:B-1----:R-:W-:-:S03]  /*1ea10*/  F2FP.F16.F32.PACK_AB R0, R17, R13 ;  /* 0x0000000d1100723e */ /* 0x002fc600000000ff */
[----:B------:R-:W-:Y:S04]  /*1ea20*/  STL [R1+0x94], R2 ;  /* 0x0000940201007387 */ /* 0x000fe80000100800 */
[----:B--2---:R0:W-:Y:S04]  /*1ea30*/  STL [R1+0xb50], R12 ;  /* 0x000b500c01007387 */ /* 0x0041e80000100800 */
[----:B------:R-:W-:Y:S04]  /*1ea40*/  STL [R1+0x90], R0 ;  /* 0x0000900001007387 */ /* 0x000fe80000100800 */
[----:B0-----:R-:W2:Y:S04]  /*1ea50*/  LDL.LU R12, [R1+0x10c] ;  /* 0x00010c00010c7983 */ /* 0x001ea80000300800 */
[----:B------:R-:W3:Y:S04]  /*1ea60*/  LDL.LU R23, [R1+0x2dc] ;  /* 0x0002dc0001177983 */ /* 0x000ee80000300800 */
[----:B---3--:R0:W-:Y:S04]  /*1ea70*/  STL [R1+0xb4c], R23 ;  /* 0x000b4c1701007387 */ /* 0x0081e80000100800 */
[----:B0-----:R-:W3:Y:S04]  /*1ea80*/  LDL.LU R23, [R1+0x254] ;  /* 0x0002540001177983 */ /* 0x001ee80000300800 */
[----:B---3--:R0:W-:Y:S04]  /*1ea90*/  STL [R1+0xb54], R23 ;  /* 0x000b541701007387 */ /* 0x0081e80000100800 */
[----:B0-----:R-:W2:Y:S04]  /*1eaa0*/  LDL.LU R23, [R1+0x25c] ;  /* 0x00025c0001177983 */ /* 0x001ea80000300800 */
[----:B------:R-:W3:Y:S04]  /*1eab0*/  LDL.LU R17, [R1+0x1fc] ;  /* 0x0001fc0001117983 */ /* 0x000ee80000300800 */
[----:B------:R-:W4:Y:S04]  /*1eac0*/  LDL.LU R13, [R1+0x1f4] ;  /* 0x0001f400010d7983 */ /* 0x000f280000300800 */
[----:B------:R-:W2:Y:S04]  /*1ead0*/  LDL.LU R15, [R1+0x1f0] ;  /* 0x0001f000010f7983 */ /* 0x000ea80000300800 */
[----:B--2---:R0:W-:Y:S04]  /*1eae0*/  STL [R1+0xb30], R15 ;  /* 0x000b300f01007387 */ /* 0x0041e80000100800 */
[----:B0-----:R-:W2:Y:S04]  /*1eaf0*/  LDL.LU R15, [R1+0x1f8] ;  /* 0x0001f800010f7983 */ /* 0x001ea80000300800 */
[----:B--2---:R0:W-:Y:S04]  /*1eb00*/  STL [R1+0xb38], R15 ;  /* 0x000b380f01007387 */ /* 0x0041e80000100800 */
[----:B0-----:R-:W2:Y:S04]  /*1eb10*/  LDL.LU R15, [R1+0x100] ;  /* 0x00010000010f7983 */ /* 0x001ea80000300800 */
[----:B--2---:R0:W-:Y:S04]  /*1eb20*/  STL [R1+0xb40], R15 ;  /* 0x000b400f01007387 */ /* 0x0041e80000100800 */
[----:B0-----:R-:W2:Y:S04]  /*1eb30*/  LDL.LU R15, [R1+0x108] ;  /* 0x00010800010f7983 */ /* 0x001ea80000300800 */
[----:B------:R-:W3:Y:S04]  /*1eb40*/  LDL.LU R21, [R1+0x24c] ;  /* 0x00024c0001157983 */ /* 0x000ee80000300800 */
[----:B---3--:R0:W-:Y:S04]  /*1eb50*/  STL [R1+0xb2c], R21 ;  /* 0x000b2c1501007387 */ /* 0x0081e80000100800 */
[----:B0-----:R-:W3:Y:S04]  /*1eb60*/  LDL.LU R21, [R1+0x2d0] ;  /* 0x0002d00001157983 */ /* 0x001ee80000300800 */
[----:B---3--:R0:W-:Y:S04]  /*1eb70*/  STL [R1+0xb34], R21 ;  /* 0x000b341501007387 */ /* 0x0081e80000100800 */
[----:B0-----:R-:W3:Y:S04]  /*1eb80*/  LDL.LU R21, [R1+0x2d8] ;  /* 0x0002d80001157983 */ /* 0x001ee80000300800 */
[----:B---3--:R0:W-:Y:S04]  /*1eb90*/  STL [R1+0xb3c], R21 ;  /* 0x000b3c1501007387 */ /* 0x0081e80000100800 */
[----:B0-----:R-:W3:Y:S01]  /*1eba0*/  LDL.LU R21, [R1+0x250] ;  /* 0x0002500001157983 */ /* 0x001ee20000300800 */
[----:B------:R-:W-:-:S03]  /*1ebb0*/  F2FP.F16.F32.PACK_AB R12, R23, R12 ;  /* 0x0000000c170c723e */ /* 0x000fc600000000ff */
[----:B---3--:R0:W-:Y:S04]  /*1ebc0*/  STL [R1+0xb44], R21 ;  /* 0x000b441501007387 */ /* 0x0081e80000100800 */
[----:B0-----:R-:W2:Y:S04]  /*1ebd0*/  LDL.LU R21, [R1+0x258] ;  /* 0x0002580001157983 */ /* 0x001ea80000300800 */
        /* <DEDUP_REMOVED lines=23> */
[----:B------:R-:W4:Y:S04]  /*1ed50*/  LDL.LU R23, [R1+0xb54] ;  /* 0x000b540001177983 */ /* 0x000f280000300800 */
[----:B------:R0:W-:Y:S04]  /*1ed60*/  STL [R1+0x8c], R12 ;  /* 0x00008c0c01007387 */ /* 0x0001e80000100800 */
[----:B0-----:R-:W4:Y:S02]  /*1ed70*/  LDL.LU R12, [R1+0xb50] ;  /* 0x000b5000010c7983 */ /* 0x001f240000300800 */
[----:B----4-:R-:W-:-:S02]  /*1ed80*/  F2FP.F16.F32.PACK_AB R12, R23, R12 ;  /* 0x0000000c170c723e */ /* 0x010fc400000000ff */
[----:B------:R-:W4:Y:S04]  /*1ed90*/  LDL.LU R23, [R1+0xb4c] ;  /* 0x000b4c0001177983 */ /* 0x000f280000300800 */
[----:B------:R0:W-:Y:S04]  /*1eda0*/  STL [R1+0x88], R12 ;  /* 0x0000880c01007387 */ /* 0x0001e80000100800 */
[----:B0-----:R-:W3:Y:S01]  /*1edb0*/  LDL.LU R12, [R1+0xb48] ;  /* 0x000b4800010c7983 */ /* 0x001ee20000300800 */
[----:B--2---:R-:W-:Y:S02]  /*1edc0*/  F2FP.F16.F32.PACK_AB R15, R21, R15 ;  /* 0x0000000f150f723e */ /* 0x004fe400000000ff */
[----:B----4-:R-:W-:-:S02]  /*1edd0*/  F2FP.F16.F32.PACK_AB R17, R23, R17 ;  /* 0x000000111711723e */ /* 0x010fc400000000ff */
[----:B------:R-:W2:Y:S04]  /*1ede0*/  LDL.LU R23, [R1+0x318] ;  /* 0x0003180001177983 */ /* 0x000ea80000300800 */
[----:B------:R0:W-:Y:S01]  /*1edf0*/  STL [R1+0x84], R17 ;  /* 0x0000841101007387 */ /* 0x0001e20000100800 */
[----:B---3--:R-:W-:-:S03]  /*1ee00*/  F2FP.F16.F32.PACK_AB R12, R12, R13 ;  /* 0x0000000d0c0c723e */ /* 0x008fc600000000ff */
[----:B------:R-:W2:Y:S04]  /*1ee10*/  LDL.LU R13, [R1+0x278] ;  /* 0x00027800010d7983 */ /* 0x000ea80000300800 */
[----:B------:R1:W-:Y:S04]  /*1ee20*/  STL [R1+0x80], R12 ;  /* 0x0000800c01007387 */ /* 0x0003e80000100800 */
[----:B0-----:R-:W3:Y:S04]  /*1ee30*/  LDL.LU R17, [R1+0x310] ;  /* 0x0003100001117983 */ /* 0x001ee80000300800 */
[----:B-1----:R-:W3:Y:S04]  /*1ee40*/  LDL.LU R12, [R1+0x270] ;  /* 0x00027000010c7983 */ /* 0x002ee80000300800 */
[----:B------:R-:W4:Y:S04]  /*1ee50*/  LDL.LU R21, [R1+0xb44] ;  /* 0x000b440001157983 */ /* 0x000f280000300800 */
[----:B------:R0:W-:Y:S04]  /*1ee60*/  STL [R1+0x7c], R15 ;  /* 0x00007c0f01007387 */ /* 0x0001e80000100800 */
[----:B0-----:R-:W4:Y:S02]  /*1ee70*/  LDL.LU R15, [R1+0xb40] ;  /* 0x000b4000010f7983 */ /* 0x001f240000300800 */
[----:B----4-:R-:W-:-:S02]  /*1ee80*/  F2FP.F16.F32.PACK_AB R15, R21, R15 ;  /* 0x0000000f150f723e */ /* 0x010fc400000000ff */
        /* <DEDUP_REMOVED lines=9> */
[----:B------:R0:W-:Y:S01]  /*1ef20*/  STL [R1+0x70], R15 ;  /* 0x0000700f01007387 */ /* 0x0001e20000100800 */
[----:B------:R-:W-:-:S03]  /*1ef30*/  F2FP.F16.F32.PACK_AB R16, R20, R16 ;  /* 0x000000101410723e */ /* 0x000fc600000000ff */
[----:B0-----:R-:W3:Y:S01]  /*1ef40*/  LDL.LU R15, [R1+0xb28] ;  /* 0x000b2800010f7983 */ /* 0x001ee20000300800 */
[----:B----4-:R-:W-:-:S03]  /*1ef50*/  F2FP.F16.F32.PACK_AB R14, R21, R14 ;  /* 0x0000000e150e723e */ /* 0x010fc600000000ff */
[----:B------:R-:W4:Y:S04]  /*1ef60*/  LDL.LU R21, [R1+0xb24] ;  /* 0x000b240001157983 */ /* 0x000f280000300800 */
[----:B------:R0:W-:Y:S04]  /*1ef70*/  STL [R1+0x6c], R14 ;  /* 0x00006c0e01007387 */ /* 0x0001e80000100800 */
[----:B0-----:R-:W4:Y:S04]  /*1ef80*/  LDL.LU R14, [R1+0xb20] ;  /* 0x000b2000010e7983 */ /* 0x001f280000300800 */
[----:B------:R-:W4:Y:S01]  /*1ef90*/  LDL.LU R20, [R1+0xb1c] ;  /* 0x000b1c0001147983 */ /* 0x000f220000300800 */
[----:B------:R-:W-:-:S02]  /*1efa0*/  F2FP.F16.F32.PACK_AB R29, R19, R29 ;  /* 0x0000001d131d723e */ /* 0x000fc400000000ff */
[----:B------:R-:W-:Y:S01]  /*1efb0*/  F2FP.F16.F32.PACK_AB R7, R0, R7 ;  /* 0x000000070007723e */ /* 0x000fe200000000ff */
[----:B------:R0:W-:Y:S01]  /*1efc0*/  STL [R1+0x68], R16 ;  /* 0x0000681001007387 */ /* 0x0001e20000100800 */
[----:B------:R-:W-:Y:S02]  /*1efd0*/  F2FP.F16.F32.PACK_AB R18, R18, R28 ;  /* 0x0000001c1212723e */ /* 0x000fe400000000ff */
[----:B------:R-:W-:Y:S02]  /*1efe0*/  F2FP.F16.F32.PACK_AB R6, R3, R6 ;  /* 0x000000060306723e */ /* 0x000fe400000000ff */
[----:B------:R-:W-:Y:S02]  /*1eff0*/  F2FP.F16.F32.PACK_AB R5, R5, R2 ;  /* 0x000000020505723e */ /* 0x000fe400000000ff */
[----:B------:R-:W-:Y:S01]  /*1f000*/  F2FP.F16.F32.PACK_AB R4, R4, R24 ;  /* 0x000000180404723e */ /* 0x000fe200000000ff */
[----:B0-----:R-:W4:Y:S01]  /*1f010*/  LDL.LU R16, [R1+0xb18] ;  /* 0x000b180001107983 */ /* 0x001f220000300800 */
[----:B------:R-:W-:-:S03]  /*1f020*/  F2FP.F16.F32.PACK_AB R11, R25, R11 ;  /* 0x0000000b190b723e */ /* 0x000fc600000000ff */
[----:B------:R-:W4:Y:S01]  /*1f030*/  LDL.LU R19, [R1+0xb14] ;  /* 0x000b140001137983 */ /* 0x000f220000300800 */
[----:B------:R-:W-:-:S03]  /*1f040*/  F2FP.F16.F32.PACK_AB R10, R26, R10 ;  /* 0x0000000a1a0a723e */ /* 0x000fc600000000ff */
[----:B------:R-:W-:Y:S01]  /*1f050*/  STL [R1+0x64], R29 ;  /* 0x0000641d01007387 */ /* 0x000fe20000100800 */
[----:B------:R-:W-:-:S03]  /*1f060*/  F2FP.F16.F32.PACK_AB R9, R27, R9 ;  /* 0x000000091b09723e */ /* 0x000fc600000000ff */
[----:B------:R-:W-:Y:S01]  /*1f070*/  STL [R1+0xa5c], R7 ;  /* 0x000a5c0701007387 */ /* 0x000fe20000100800 */
[----:B------:R-:W-:-:S03]  /*1f080*/  F2FP.F16.F32.PACK_AB R8, R8, R22 ;  /* 0x000000160808723e */ /* 0x000fc600000000ff */
[----:B------:R0:W-:Y:S04]  /*1f090*/  STL [R1+0x60], R18 ;  /* 0x0000601201007387 */ /* 0x0001e80000100800 */
[----:B------:R-:W-:Y:S01]  /*1f0a0*/  STL [R1+0xa60], R6 ;  /* 0x000a600601007387 */ /* 0x000fe20000100800 */
[----:B--2---:R-:W-:-:S03]  /*1f0b0*/  F2FP.F16.F32.PACK_AB R13, R23, R13 ;  /* 0x0000000d170d723e */ /* 0x004fc600000000ff */
[----:B------:R-:W-:Y:S04]  /*1f0c0*/  STL [R1+0xa64], R5 ;  /* 0x000a640501007387 */ /* 0x000fe80000100800 */
[----:B------:R-:W-:Y:S04]  /*1f0d0*/  STL [R1+0xa68], R4 ;  /* 0x000a680401007387 */ /* 0x000fe80000100800 */
[----:B------:R-:W-:Y:S04]  /*1f0e0*/  STL [R1+0xa6c], R11 ;  /* 0x000a6c0b01007387 */ /* 0x000fe80000100800 */
[----:B------:R-:W-:Y:S04]  /*1f0f0*/  STL [R1+0xa70], R10 ;  /* 0x000a700a01007387 */ /* 0x000fe80000100800 */
[----:B------:R-:W-:Y:S01]  /*1f100*/  STL [R1+0xa74], R9 ;  /* 0x000a740901007387 */ /* 0x000fe20000100800 */
[----:B---3--:R-:W-:-:S03]  /*1f110*/  F2FP.F16.F32.PACK_AB R12, R17, R12 ;  /* 0x0000000c110c723e */ /* 0x008fc600000000ff */
[----:B------:R-:W-:Y:S01]  /*1f120*/  STL [R1+0xa78], R8 ;  /* 0x000a780801007387 */ /* 0x000fe20000100800 */
[----:B----4-:R-:W-:-:S05]  /*1f130*/  F2FP.F16.F32.PACK_AB R15, R21, R15 ;  /* 0x0000000f150f723e */ /* 0x010fca00000000ff */
[----:B------:R-:W-:Y:S01]  /*1f140*/  STL [R1+0xa7c], R15 ;  /* 0x000a7c0f01007387 */ /* 0x000fe20000100800 */
[----:B------:R-:W-:-:S05]  /*1f150*/  F2FP.F16.F32.PACK_AB R14, R20, R14 ;  /* 0x0000000e140e723e */ /* 0x000fca00000000ff */
[----:B------:R-:W-:Y:S04]  /*1f160*/  STL [R1+0xa80], R14 ;  /* 0x000a800e01007387 */ /* 0x000fe80000100800 */
[----:B------:R-:W-:Y:S04]  /*1f170*/  STL [R1+0xa84], R13 ;  /* 0x000a840d01007387 */ /* 0x000fe80000100800 */
[----:B------:R-:W2:Y:S01]  /*1f180*/  LDL.LU R17, [R1+0x29c] ;  /* 0x00029c0001117983 */ /* 0x000ea20000300800 */
[----:B0-----:R-:W-:-:S03]  /*1f190*/  IMAD.MOV.U32 R18, RZ, RZ, R16 ;  /* 0x000000ffff127224 */ /* 0x001fc600078e0010 */
[----:B--2---:R0:W-:Y:S04]  /*1f1a0*/  STL [R1+0xb0c], R17 ;  /* 0x000b0c1101007387 */ /* 0x0041e80000100800 */
[----:B0-----:R-:W2:Y:S04]  /*1f1b0*/  LDL.LU R17, [R1+0x1c4] ;  /* 0x0001c40001117983 */ /* 0x001ea80000300800 */
[----:B------:R-:W3:Y:S04]  /*1f1c0*/  LDL.LU R16, [R1+0x294] ;  /* 0x0002940001107983 */ /* 0x000ee80000300800 */
[----:B---3--:R0:W-:Y:S04]  /*1f1d0*/  STL [R1+0xb08], R16 ;  /* 0x000b081001007387 */ /* 0x0081e80000100800 */
[----:B0-----:R-:W3:Y:S04]  /*1f1e0*/  LDL.LU R16, [R1+0x32c] ;  /* 0x00032c0001107983 */ /* 0x001ee80000300800 */
[----:B------:R-:W4:Y:S04]  /*1f1f0*/  LDL.LU R23, [R1+0x138] ;  /* 0x0001380001177983 */ /* 0x000f280000300800 */
[----:B----4-:R0:W-:Y:S04]  /*1f200*/  STL [R1+0xb04], R23 ;  /* 0x000b041701007387 */ /* 0x0101e80000100800 */
[----:B0-----:R-:W4:Y:S04]  /*1f210*/  LDL.LU R23, [R1+0x324] ;  /* 0x0003240001177983 */ /* 0x001f280000300800 */
[----:B------:R-:W2:Y:S04]  /*1f220*/  LDL.LU R22, [R1+0x130] ;  /* 0x0001300001167983 */ /* 0x000ea80000300800 */
        /* <DEDUP_REMOVED lines=20> */
[----:B------:R0:W-:Y:S04]  /*1f370*/  STL [R1+0xa88], R12 ;  /* 0x000a880c01007387 */ /* 0x0001e80000100800 */
[----:B0-----:R-:W3:Y:S04]  /*1f380*/  LDL.LU R12, [R1+0x340] ;  /* 0x00034000010c7983 */ /* 0x001ee80000300800 */
[----:B---3--:R0:W-:Y:S04]  /*1f390*/  STL [R1+0xa8c], R12 ;  /* 0x000a8c0c01007387 */ /* 0x0081e80000100800 */
        /* <DEDUP_REMOVED lines=23> */
[----:B------:R-:W4:Y:S04]  /*1f510*/  LDL.LU R13, [R1+0x2e0] ;  /* 0x0002e000010d7983 */ /* 0x000f280000300800 */
[----:B----4-:R0:W-:Y:S04]  /*1f520*/  STL [R1+0xa90], R13 ;  /* 0x000a900d01007387 */ /* 0x0101e80000100800 */
[----:B0-----:R-:W4:Y:S04]  /*1f530*/  LDL.LU R13, [R1+0x348] ;  /* 0x00034800010d7983 */ /* 0x001f280000300800 */
        /* <DEDUP_REMOVED lines=17> */
[----:B0-----:R-:W4:Y:S01]  /*1f650*/  LDL.LU R13, [R1+0x260] ;  /* 0x00026000010d7983 */ /* 0x001f220000300800 */
[----:B------:R-:W-:-:S03]  /*1f660*/  F2FP.F16.F32.PACK_AB R19, R18, R19 ;  /* 0x000000131213723e */ /* 0x000fc600000000ff */
[----:B----4-:R0:W-:Y:S04]  /*1f670*/  STL [R1+0xae0], R13 ;  /* 0x000ae00d01007387 */ /* 0x0101e80000100800 */
[----:B0-----:R-:W4:Y:S04]  /*1f680*/  LDL.LU R13, [R1+0x268] ;  /* 0x00026800010d7983 */ /* 0x001f280000300800 */
        /* <DEDUP_REMOVED lines=15> */
[----:B------:R-:W2:Y:S02]  /*1f780*/  LDL.LU R18, [R1+0xb10] ;  /* 0x000b100001127983 */ /* 0x000ea40000300800 */
[----:B--2---:R-:W-:-:S02]  /*1f790*/  F2FP.F16.F32.PACK_AB R18, R17, R18 ;  /* 0x000000121112723e */ /* 0x004fc400000000ff */
[----:B------:R-:W2:Y:S02]  /*1f7a0*/  LDL.LU R17, [R1+0xb0c] ;  /* 0x000b0c0001117983 */ /* 0x000ea40000300800 */
[----:B--2---:R-:W-:Y:S02]  /*1f7b0*/  F2FP.F16.F32.PACK_AB R17, R16, R17 ;  /* 0x000000111011723e */ /* 0x004fe400000000ff */
[----:B------:R-:W2:Y:S02]  /*1f7c0*/  LDL.LU R16, [R1+0xb08] ;  /* 0x000b080001107983 */ /* 0x000ea40000300800 */
[----:B--2---:R-:W-:Y:S02]  /*1f7d0*/  F2FP.F16.F32.PACK_AB R16, R23, R16 ;  /* 0x000000101710723e */ /* 0x004fe400000000ff */
        /* <DEDUP_REMOVED lines=14> */
[----:B------:R-:W3:Y:S02]  /*1f8c0*/  LDL.LU R24, [R1+0xae8] ;  /* 0x000ae80001187983 */ /* 0x000ee40000300800 */
[----:B---3--:R-:W-:Y:S02]  /*1f8d0*/  F2FP.F16.F32.PACK_AB R24, R12, R24 ;  /* 0x000000180c18723e */ /* 0x008fe400000000ff */
[----:B------:R-:W4:Y:S02]  /*1f8e0*/  LDL.LU R12, [R1+0xae4] ;  /* 0x000ae400010c7983 */ /* 0x000f240000300800 */
[----:B----4-:R-:W-:Y:S02]  /*1f8f0*/  F2FP.F16.F32.PACK_AB R12, R13, R12 ;  /* 0x0000000c0d0c723e */ /* 0x010fe400000000ff */
[----:B------:R-:W2:Y:S04]  /*1f900*/  LDL.LU R13, [R1+0xae0] ;  /* 0x000ae000010d7983 */ /* 0x000ea80000300800 */
[----:B------:R0:W-:Y:S04]  /*1f910*/  STL [R1+0xc], R12 ;  /* 0x00000c0c01007387 */ /* 0x0001e80000100800 */
[----:B0-----:R-:W2:Y:S02]  /*1f920*/  LDL.LU R12, [R1+0xadc] ;  /* 0x000adc00010c7983 */ /* 0x001ea40000300800 */
[----:B--2---:R-:W-:-:S02]  /*1f930*/  F2FP.F16.F32.PACK_AB R12, R13, R12 ;  /* 0x0000000c0d0c723e */ /* 0x004fc400000000ff */
        /* <DEDUP_REMOVED lines=9> */
[----:B------:R0:W-:Y:S04]  /*1f9d0*/  STL [R1], R12 ;  /* 0x0000000c01007387 */ /* 0x0001e80000100800 */
        /* <DEDUP_REMOVED lines=28> */
[----:B0-----:R-:W2:Y:S01]  /*1fba0*/  LDL.LU R12, [R1+0xa8c] ;  /* 0x000a8c00010c7983 */ /* 0x001ea20000300800 */
[----:B------:R-:W-:Y:S02]  /*1fbb0*/  F2FP.F16.F32.PACK_AB R15, R14, R15 ;  /* 0x0000000f0e0f723e */ /* 0x000fe400000000ff */
[----:B------:R-:W-:-:S02]  /*1fbc0*/  F2FP.F16.F32.PACK_AB R9, R8, R9 ;  /* 0x000000090809723e */ /* 0x000fc400000000ff */
[----:B------:R-:W-:Y:S02]  /*1fbd0*/  F2FP.F16.F32.PACK_AB R11, R10, R11 ;  /* 0x0000000b0a0b723e */ /* 0x000fe400000000ff */
[----:B------:R-:W-:Y:S02]  /*1fbe0*/  F2FP.F16.F32.PACK_AB R5, R4, R5 ;  /* 0x000000050405723e */ /* 0x000fe400000000ff */
[----:B------:R-:W-:Y:S02]  /*1fbf0*/  F2FP.F16.F32.PACK_AB R7, R6, R7 ;  /* 0x000000070607723e */ /* 0x000fe400000000ff */
[----:B------:R-:W-:Y:S02]  /*1fc00*/  F2FP.F16.F32.PACK_AB R28, R29, R28 ;  /* 0x0000001c1d1c723e */ /* 0x000fe400000000ff */
[----:B--2---:R-:W-:Y:S02]  /*1fc10*/  F2FP.F16.F32.PACK_AB R13, R12, R13 ;  /* 0x0000000d0c0d723e */ /* 0x004fe400000000ff */
[----:B------:R1:W5:Y:S04]  /*1fc20*/  LDL.LU R12, [R1+0xa88] ;  /* 0x000a8800010c7983 */ /* 0x0003680000300800 */
[----:B------:R0:W-:Y:S04]  /*1fc30*/  STL [R1+0x20], R13 ;  /* 0x0000200d01007387 */ /* 0x0001e80000100800 */
[----:B0-----:R1:W5:Y:S04]  /*1fc40*/  LDL.LU R13, [R1+0xa84] ;  /* 0x000a8400010d7983 */ /* 0x0013680000300800 */
        /* <DEDUP_REMOVED lines=15> */
[----:B------:R-:W2:Y:S01]  /*1fd40*/  LDL.LU R29, [R1+0xa58] ;  /* 0x000a5800011d7983 */ /* 0x000ea20000300800 */
[----:B------:R-:W-:-:S03]  /*1fd50*/  F2FP.F16.F32.PACK_AB R3, R0, R3 ;  /* 0x000000030003723e */ /* 0x000fc600000000ff */
[----:B------:R1:W-:Y:S01]  /*1fd60*/  STL [R1+0x48], R28 ;  /* 0x0000481c01007387 */ /* 0x0003e20000100800 */
[----:B--2---:R-:W-:-:S05]  /*1fd70*/  F2FP.F16.F32.PACK_AB R0, R2, R29 ;  /* 0x0000001d0200723e */ /* 0x004fca00000000ff */
[----:B------:R1:W-:Y:S04]  /*1fd80*/  STL [R1+0x40], R0 ;  /* 0x0000400001007387 */ /* 0x0003e80000100800 */
[----:B------:R1:W-:Y:S02]  /*1fd90*/  STL [R1+0x44], R3 ;  /* 0x0000440301007387 */ /* 0x0003e40000100800 */
.L_x_0:
[----:B-1---5:R-:W2:Y:S01]  /*1fda0*/  LDL.LU R3, [R1+0x4c] ;  /* 0x00004c0001037983 */ /* 0x022ea20000300800 */
[----:B------:R-:W1:Y:S01]  /*1fdb0*/  S2UR UR4, SR_CgaCtaId ;  /* 0x00000000000479c3 */ /* 0x000e620000008800 */
[----:B------:R-:W-:Y:S01]  /*1fdc0*/  ULDC.64 UR6, c[0x0][0x228] ;  /* 0x00008a0000067ab9 */ /* 0x000fe20000000a00 */
[----:B------:R-:W-:Y:S01]  /*1fdd0*/  UMOV UR5, 0x400 ;  /* 0x0000040000057882 */ /* 0x000fe20000000000 */
[----:B------:R-:W3:Y:S01]  /*1fde0*/  LDL.LU R29, [R1+0x20] ;  /* 0x00002000011d7983 */ /* 0x000ee20000300800 */
[----:B------:R-:W-:Y:S01]  /*1fdf0*/  ULDC.64 UR10, c[0x0][0x220] ;  /* 0x00008800000a7ab9 */ /* 0x000fe20000000a00 */
[----:B------:R-:W-:Y:S02]  /*1fe00*/  ULDC.64 UR12, c[0x0][0x228] ;  /* 0x00008a00000c7ab9 */ /* 0x000fe40000000a00 */
[----:B------:R-:W4:Y:S04]  /*1fe10*/  LDL.LU R28, [R1+0x24] ;  /* 0x00002400011c7983 */ /* 0x000f280000300800 */
[----:B------:R-:W4:Y:S04]  /*1fe20*/  LDL.LU R2, [R1+0x28] ;  /* 0x0000280001027983 */ /* 0x000f280000300800 */
[----:B0-----:R-:W4:Y:S04]  /*1fe30*/  LDL.LU R0, [R1+0x2c] ;  /* 0x00002c0001007983 */ /* 0x001f280000300800 */
[----:B------:R0:W-:Y:S04]  /*1fe40*/  STL [R1+0xae4], R26 ;  /* 0x000ae41a01007387 */ /* 0x0001e80000100800 */
[----:B0-----:R-:W4:Y:S04]  /*1fe50*/  LDL.LU R26, [R1+0x8] ;  /* 0x00000800011a7983 */ /* 0x001f280000300800 */
[----:B------:R0:W-:Y:S04]  /*1fe60*/  STL [R1+0xae0], R27 ;  /* 0x000ae01b01007387 */ /* 0x0001e80000100800 */
[----:B0-----:R-:W4:Y:S04]  /*1fe70*/  LDL R27, [R1+0x38c] ;  /* 0x00038c00011b7983 */ /* 0x001f280000100800 */
[----:B------:R-:W-:Y:S04]  /*1fe80*/  STL.64 [R1+0xad8], R22 ;  /* 0x000ad81601007387 */ /* 0x000fe80000100a00 */
[----:B------:R-:W-:Y:S04]  /*1fe90*/  STL.64 [R1+0xad0], R20 ;  /* 0x000ad01401007387 */ /* 0x000fe80000100a00 */
[----:B------:R0:W-:Y:S04]  /*1fea0*/  STL.64 [R1+0xac8], R18 ;  /* 0x000ac81201007387 */ /* 0x0001e80000100a00 */
[----:B0-----:R-:W4:Y:S04]  /*1feb0*/  LDL.LU R18, [R1+0x38] ;  /* 0x0000380001127983 */ /* 0x001f280000300800 */
[----:B------:R-:W4:Y:S04]  /*1fec0*/  LDL.LU R19, [R1+0x3c] ;  /* 0x00003c0001137983 */ /* 0x000f280000300800 */
[----:B------:R0:W-:Y:S04]  /*1fed0*/  STL.64 [R1+0xac0], R16 ;  /* 0x000ac01001007387 */ /* 0x0001e80000100a00 */
[----:B0-----:R-:W4:Y:S04]  /*1fee0*/  LDL.LU R16, [R1+0x30] ;  /* 0x0000300001107983 */ /* 0x001f280000300800 */
[----:B------:R-:W4:Y:S04]  /*1fef0*/  LDL.LU R17, [R1+0x34] ;  /* 0x0000340001117983 */ /* 0x000f280000300800 */
[----:B------:R-:W-:Y:S04]  /*1ff00*/  STL.64 [R1+0xab8], R14 ;  /* 0x000ab80e01007387 */ /* 0x000fe80000100a00 */
[----:B------:R-:W-:Y:S04]  /*1ff10*/  STL.64 [R1+0xab0], R12 ;  /* 0x000ab00c01007387 */ /* 0x000fe80000100a00 */
[----:B------:R-:W-:Y:S04]  /*1ff20*/  STL.64 [R1+0xaa8], R10 ;  /* 0x000aa80a01007387 */ /* 0x000fe80000100a00 */
[----:B------:R-:W-:Y:S04]  /*1ff30*/  STL.64 [R1+0xaa0], R8 ;  /* 0x000aa00801007387 */ /* 0x000fe80000100a00 */
[----:B------:R0:W-:Y:S04]  /*1ff40*/  STL.64 [R1+0xa98], R6 ;  /* 0x000a980601007387 */ /* 0x0001e80000100a00 */
[----:B0-----:R-:W4:Y:S04]  /*1ff50*/  LDL.LU R7, [R1+0x4] ;  /* 0x0000040001077983 */ /* 0x001f280000300800 */
[----:B------:R-:W4:Y:S04]  /*1ff60*/  LDL.LU R6, [R1] ;  /* 0x0000000001067983 */ /* 0x000f280000300800 */
[----:B------:R-:W4:Y:S04]  /*1ff70*/  LDL.LU R9, [R1+0x14] ;  /* 0x0000140001097983 */ /* 0x000f280000300800 */
[----:B------:R-:W4:Y:S04]  /*1ff80*/  LDL.LU R10, [R1+0x18] ;  /* 0x00001800010a7983 */ /* 0x000f280000300800 */
[----:B------:R-:W4:Y:S04]  /*1ff90*/  LDL.LU R11, [R1+0x1c] ;  /* 0x00001c00010b7983 */ /* 0x000f280000300800 */
[----:B------:R-:W4:Y:S04]  /*1ffa0*/  LDL.LU R8, [R1+0x10] ;  /* 0x0000100001087983 */ /* 0x000f280000300800 */
[----:B------:R-:W4:Y:S04]  /*1ffb0*/  LDL.LU R20, [R1+0x40] ;  /* 0x0000400001147983 */ /* 0x000f280000300800 */
[----:B------:R-:W4:Y:S04]  /*1ffc0*/  LDL.LU R21, [R1+0x44] ;  /* 0x0000440001157983 */ /* 0x000f280000300800 */
[----:B------:R-:W4:Y:S01]  /*1ffd0*/  LDL.LU R22, [R1+0x48] ;  /* 0x0000480001167983 */ /* 0x000f220000300800 */
[----:B--2---:R-:W-:-:S03]  /*1ffe0*/  IMAD.MOV.U32 R23, RZ, RZ, R3 ;  /* 0x000000ffff177224 */ /* 0x004fc600078e0003 */
[----:B------:R-:W2:Y:S01]  /*1fff0*/  LDL.LU R3, [R1+0xa54] ;  /* 0x000a540001037983 */ /* 0x000ea20000300800 */
[----:B-1----:R-:W-:Y:S01]  /*20000*/  ULEA UR4, UR4, UR5, 0x18 ;  /* 0x0000000504047291 */ /* 0x002fe2000f8ec03f */
[----:B---3--:R-:W-:Y:S02]  /*20010*/  IMAD.MOV.U32 R12, RZ, RZ, R29 ;  /* 0x000000ffff0c7224 */ /* 0x008fe400078e001d */
[----:B------:R0:W-:Y:S01]  /*20020*/  STL.64 [R1+0xa90], R4 ;  /* 0x000a900401007387 */ /* 0x0001e20000100a00 */
[----:B------:R-:W-:Y:S01]  /*20030*/  ULDC UR5, c[0x0][0x228] ;  /* 0x00008a0000057ab9 */ /* 0x000fe20000000800 */
[----:B----4-:R-:W-:Y:S02]  /*20040*/  IMAD.MOV.U32 R13, RZ, RZ, R28 ;  /* 0x000000ffff0d7224 */ /* 0x010fe400078e001c */
[----:B------:R-:W1:Y:S01]  /*20050*/  S2R R28, SR_TID.X ;  /* 0x00000000001c7919 */ /* 0x000e620000002100 */
[----:B------:R-:W-:Y:S02]  /*20060*/  IMAD.MOV.U32 R14, RZ, RZ, R2 ;  /* 0x000000ffff0e7224 */ /* 0x000fe400078e0002 */
[----:B------:R-:W-:Y:S01]  /*20070*/  IMAD.MOV.U32 R15, RZ, RZ, R0 ;  /* 0x000000ffff0f7224 */ /* 0x000fe200078e0000 */
[----:B0-----:R-:W0:Y:S01]  /*20080*/  LDC R5, c[0x0][0x244] ;  /* 0x00009100ff057b82 */ /* 0x001e220000000800 */
[----:B-1----:R-:W-:-:S02]  /*20090*/  IMAD.SHL.U32 R2, R28, 0x10, RZ ;  /* 0x000000101c027824 */ /* 0x002fc400078e00ff */
[----:B------:R-:W-:-:S05]  /*200a0*/  IMAD.SHL.U32 R29, R28, 0x20, RZ ;  /* 0x000000201c1d7824 */ /* 0x000fca00078e00ff */
[----:B------:R-:W-:Y:S01]  /*200b0*/  BAR.SYNC.DEFER_BLOCKING 0x0 ;  /* 0x0000000000007b1d */ /* 0x000fe20000010000 */
[C---:B------:R-:W-:Y:S01]  /*200c0*/  ISETP.GE.AND P1, PT, R27.reuse, UR7, PT ;  /* 0x000000071b007c0c */ /* 0x040fe2000bf26270 */
[----:B------:R-:W-:Y:S01]  /*200d0*/  IMAD.SHL.U32 R28, R28, 0x8, RZ ;  /* 0x000000081c1c7824 */ /* 0x000fe200078e00ff */
[----:B------:R-:W-:Y:S01]  /*200e0*/  LOP3.LUT R2, R2, 0xf0, RZ, 0xc0, !PT ;  /* 0x000000f002027812 */ /* 0x000fe200078ec0ff */
[----:B------:R-:W-:Y:S01]  /*200f0*/  VIADD R0, R27, 0x10 ;  /* 0x000000101b007836 */ /* 0x000fe20000000000 */
[----:B------:R-:W-:-:S04]  /*20100*/  LOP3.LUT R29, R29, 0x200, RZ, 0xc0, !PT ;  /* 0x000002001d1d7812 */ /* 0x000fc800078ec0ff */
[----:B------:R-:W-:Y:S02]  /*20110*/  IADD3 R29, R29, UR4, R2 ;  /* 0x000000041d1d7c10 */ /* 0x000fe4000fffe002 */
[----:B------:R-:W-:Y:S01]  /*20120*/  ISETP.GE.AND P3, PT, R0, UR7, PT ;  /* 0x0000000700007c0c */ /* 0x000fe2000bf66270 */
[----:B------:R-:W-:Y:S02]  /*20130*/  IMAD.MOV.U32 R4, RZ, RZ, R6 ;  /* 0x000000ffff047224 */ /* 0x000fe400078e0006 */
[----:B------:R-:W-:Y:S01]  /*20140*/  IMAD.MOV.U32 R6, RZ, RZ, R26 ;  /* 0x000000ffff067224 */ /* 0x000fe200078e001a */
[----:B------:R-:W-:-:S05]  /*20150*/  LOP3.LUT R26, R28, 0x100, RZ, 0xc0, !PT ;  /* 0x000001001c1a7812 */ /* 0x000fca00078ec0ff */
[----:B------:R-:W-:Y:S01]  /*20160*/  IMAD.IADD R29, R26, 0x1, R29 ;  /* 0x000000011a1d7824 */ /* 0x000fe200078e021d */
[C---:B--2---:R-:W-:Y:S02]  /*20170*/  ISETP.GE.AND P0, PT, R3.reuse, UR6, PT ;  /* 0x0000000603007c0c */ /* 0x044fe4000bf06270 */
[C---:B------:R-:W-:Y:S01]  /*20180*/  ISETP.LT.AND P5, PT, R3.reuse, UR6, !P1 ;  /* 0x0000000603007c0c */ /* 0x040fe2000cfa1270 */
[----:B0-----:R-:W-:Y:S01]  /*20190*/  IMAD R3, R3, R5, RZ ;  /* 0x0000000503037224 */ /* 0x001fe200078e02ff */
[----:B------:R-:W-:-:S03]  /*201a0*/  ISETP.LT.AND P4, PT, R0, UR7, !P0 ;  /* 0x0000000700007c0c */ /* 0x000fc6000c781270 */
[----:B------:R-:W-:Y:S02]  /*201b0*/  IMAD R0, R5, 0x40, R3 ;  /* 0x0000004005007824 */ /* 0x000fe400078e0203 */
[----:B------:R-:W-:Y:S02]  /*201c0*/  IMAD.MOV.U32 R5, RZ, RZ, R7 ;  /* 0x000000ffff057224 */ /* 0x000fe400078e0007 */
[----:B------:R-:W2:Y:S01]  /*201d0*/  LDL.LU R7, [R1+0xc] ;  /* 0x00000c0001077983 */ /* 0x000ea20000300800 */
[C---:B------:R-:W-:Y:S01]  /*201e0*/  LEA R28, P6, R0.reuse, UR10, 0x1 ;  /* 0x0000000a001c7c11 */ /* 0x040fe2000f8c08ff */
[----:B------:R-:W-:Y:S01]  /*201f0*/  VIADD R27, R27, 0x1 ;  /* 0x000000011b1b7836 */ /* 0x000fe20000000000 */
[C---:B------:R-:W-:Y:S01]  /*20200*/  LEA R2, P2, R3.reuse, UR10, 0x1 ;  /* 0x0000000a03027c11 */ /* 0x040fe2000f8408ff */
[----:B------:R-:W3:Y:S03]  /*20210*/  LDL.LU R26, [R1+0xae4] ;  /* 0x000ae400011a7983 */ /* 0x000ee60000300800 */
[----:B------:R-:W-:Y:S01]  /*20220*/  LEA.HI.X.SX32 R3, R3, UR11, 0x1, P2 ;  /* 0x0000000b03037c11 */ /* 0x000fe200090f0eff */
[----:B------:R0:W-:Y:S02]  /*20230*/  STL [R1+0x50], R29 ;  /* 0x0000501d01007387 */ /* 0x0001e40000100800 */
[----:B0-----:R-:W-:Y:S01]  /*20240*/  LEA.HI.X.SX32 R29, R0, UR11, 0x1, P6 ;  /* 0x0000000b001d7c11 */ /* 0x001fe2000b0f0eff */
[----:B------:R-:W-:Y:S01]  /*20250*/  ULDC.64 UR10, c[0x0][0x228] ;  /* 0x00008a00000a7ab9 */ /* 0x000fe20000000a00 */
[----:B------:R-:W0:Y:S03]  /*20260*/  S2R R0, SR_TID.X ;  /* 0x0000000000007919 */ /* 0x000e260000002100 */
[----:B------:R1:W-:Y:S04]  /*20270*/  STL [R1+0xa84], R29 ;  /* 0x000a841d01007387 */ /* 0x0003e80000100800 */
[----:B-1----:R-:W4:Y:S01]  /*20280*/  LDL.LU R29, [R1+0x50] ;  /* 0x00005000011d7983 */ /* 0x002f220000300800 */
[----:B------:R-:W-:-:S02]  /*20290*/  ISETP.GE.AND P2, PT, R27, UR7, PT ;  /* 0x000000071b007c0c */ /* 0x000fc4000bf46270 */
[----:B------:R-:W-:Y:S02]  /*202a0*/  ISETP.LT.AND P6, PT, R27, UR7, !P0 ;  /* 0x000000071b007c0c */ /* 0x000fe4000c7c1270 */
[----:B------:R-:W3:Y:S01]  /*202b0*/  LDL.LU R27, [R1+0xae0] ;  /* 0x000ae000011b7983 */ /* 0x000ee20000300800 */
[----:B0-----:R-:W-:-:S04]  /*202c0*/  LOP3.LUT R0, R0, 0x3f, RZ, 0xc0, !PT ;  /* 0x0000003f00007812 */ /* 0x001fc800078ec0ff */
[----:B------:R-:W-:Y:S01]  /*202d0*/  LEA R0, R0, UR4, 0x4 ;  /* 0x0000000400007c11 */ /* 0x000fe2000f8e20ff */
[----:B------:R-:W-:Y:S01]  /*202e0*/  ULDC UR4, c[0x0][0x248] ;  /* 0x0000920000047ab9 */ /* 0x000fe20000000800 */
[----:B----4-:R-:W-:Y:S01]  /*202f0*/  STSM.16.M88.4 [R29], R20 ;  /* 0x000000141d007844 */ /* 0x010fe20000000200 */
[----:B------:R-:W-:Y:S06]  /*20300*/  BAR.SYNC.DEFER_BLOCKING 0x0 ;  /* 0x0000000000007b1d */ /* 0x000fec0000010000 */
[----:B------:R-:W0:Y:S02]  /*20310*/  LDS.128 R20, [R0] ;  /* 0x0000000000147984 */ /* 0x000e240000000c00 */
[----:B------:R-:W-:Y:S06]  /*20320*/  BAR.SYNC.DEFER_BLOCKING 0x0 ;  /* 0x0000000000007b1d */ /* 0x000fec0000010000 */
[----:B------:R-:W-:Y:S02]  /*20330*/  STSM.16.M88.4 [R29], R16 ;  /* 0x000000101d007844 */ /* 0x000fe40000000200 */
[----:B------:R-:W-:Y:S06]  /*20340*/  BAR.SYNC.DEFER_BLOCKING 0x0 ;  /* 0x0000000000007b1d */ /* 0x000fec0000010000 */
[----:B0-----:R-:W-:Y:S04]  /*20350*/  STL.64 [R1+0x40], R20 ;  /* 0x0000401401007387 */ /* 0x001fe80000100a00 */
[----:B------:R0:W-:Y:S04]  /*20360*/  STL.64 [R1+0x48], R22 ;  /* 0x0000481601007387 */ /* 0x0001e80000100a00 */
[----:B0-----:R-:W4:Y:S04]  /*20370*/  LDL.LU.64 R22, [R1+0xad8] ;  /* 0x000ad80001167983 */ /* 0x001f280000300a00 */
[----:B------:R-:W4:Y:S04]  /*20380*/  LDL.LU.64 R20, [R1+0xad0] ;  /* 0x000ad00001147983 */ /* 0x000f280000300a00 */
[----:B------:R-:W0:Y:S01]  /*20390*/  LDS.128 R16, [R0] ;  /* 0x0000000000107984 */ /* 0x000e220000000c00 */
        /* <DEDUP_REMOVED lines=17> */
[----:B--2---:R-:W-:Y:S02]  /*204b0*/  STSM.16.M88.4 [R29], R4 ;  /* 0x000000041d007844 */ /* 0x004fe40000000200 */
[----:B------:R-:W-:Y:S06]  /*204c0*/  BAR.SYNC.DEFER_BLOCKING 0x0 ;  /* 0x0000000000007b1d */ /* 0x000fec0000010000 */
[----:B0-----:R-:W-:Y:S04]  /*204d0*/  STL.64 [R1+0x10], R8 ;  /* 0x0000100801007387 */ /* 0x001fe80000100a00 */
[----:B------:R0:W-:Y:S04]  /*204e0*/  STL.64 [R1+0x18], R10 ;  /* 0x0000180a01007387 */ /* 0x0001e80000100a00 */
[----:B0-----:R-:W2:Y:S04]  /*204f0*/  LDL.LU.64 R10, [R1+0xaa8] ;  /* 0x000aa800010a7983 */ /* 0x001ea80000300a00 */
[----:B------:R-:W2:Y:S04]  /*20500*/  LDL.LU.64 R8, [R1+0xaa0] ;  /* 0x000aa00001087983 */ /* 0x000ea80000300a00 */
[----:B------:R-:W0:Y:S01]  /*20510*/  LDS.128 R4, [R0] ;  /* 0x0000000000047984 */ /* 0x000e220000000c00 */
[----:B------:R-:W-:Y:S06]  /*20520*/  BAR.SYNC.DEFER_BLOCKING 0x0 ;  /* 0x0000000000007b1d */ /* 0x000fec0000010000 */
[----:B0-----:R-:W-:Y:S04]  /*20530*/  STL.64 [R1], R4 ;  /* 0x0000000401007387 */ /* 0x001fe80000100a00 */
[----:B------:R0:W-:Y:S04]  /*20540*/  STL.64 [R1+0x8], R6 ;  /* 0x0000080601007387 */ /* 0x0001e80000100a00 */
[----:B0-----:R-:W2:Y:S04]  /*20550*/  LDL.LU.64 R6, [R1+0xa98] ;  /* 0x000a980001067983 */ /* 0x001ea80000300a00 */
[----:B------:R-:W2:Y:S04]  /*20560*/  LDL.LU.64 R4, [R1+0xa90] ;  /* 0x000a900001047983 */ /* 0x000ea80000300a00 */
[----:B---3--:R-:W-:Y:S01]  /*20570*/  STSM.16.M88.4 [R29], R24 ;  /* 0x000000181d007844 */ /* 0x008fe20000000200 */
[----:B------:R-:W-:Y:S06]  /*20580*/  BAR.SYNC.DEFER_BLOCKING 0x0 ;  /* 0x0000000000007b1d */ /* 0x000fec0000010000 */
[----:B------:R-:W0:Y:S02]  /*20590*/  LDS.128 R24, [R0] ;  /* 0x0000000000187984 */ /* 0x000e240000000c00 */
[----:B------:R-:W-:Y:S06]  /*205a0*/  BAR.SYNC.DEFER_BLOCKING 0x0 ;  /* 0x0000000000007b1d */ /* 0x000fec0000010000 */
[----:B----4-:R-:W-:Y:S04]  /*205b0*/  STSM.16.M88.4 [R29], R20 ;  /* 0x000000141d007844 */ /* 0x010fe80000000200 */
[----:B0-----:R-:W-:Y:S04]  /*205c0*/  STL [R1+0xa78], R24 ;  /* 0x000a781801007387 */ /* 0x001fe80000100800 */
[----:B------:R-:W-:Y:S04]  /*205d0*/  STL [R1+0xa74], R25 ;  /* 0x000a741901007387 */ /* 0x000fe80000100800 */
[----:B------:R-:W-:Y:S04]  /*205e0*/  STL [R1+0xa70], R26 ;  /* 0x000a701a01007387 */ /* 0x000fe80000100800 */
[----:B------:R-:W-:Y:S04]  /*205f0*/  STL [R1+0xa6c], R27 ;  /* 0x000a6c1b01007387 */ /* 0x000fe80000100800 */
[----:B------:R-:W-:Y:S04]  /*20600*/  STL [R1+0xa80], R23 ;  /* 0x000a801701007387 */ /* 0x000fe80000100800 */
[----:B------:R-:W-:Y:S01]  /*20610*/  STL [R1+0xa88], R21 ;  /* 0x000a881501007387 */ /* 0x000fe20000100800 */
[----:B------:R-:W-:Y:S06]  /*20620*/  BAR.SYNC.DEFER_BLOCKING 0x0 ;  /* 0x0000000000007b1d */ /* 0x000fec0000010000 */
[----:B------:R-:W0:Y:S02]  /*20630*/  LDS.128 R20, [R0] ;  /* 0x0000000000147984 */ /* 0x000e240000000c00 */
[----:B------:R-:W-:Y:S06]  /*20640*/  BAR.SYNC.DEFER_BLOCKING 0x0 ;  /* 0x0000000000007b1d */ /* 0x000fec0000010000 */
[----:B------:R-:W-:Y:S02]  /*20650*/  STSM.16.M88.4 [R29], R16 ;  /* 0x000000101d007844 */ /* 0x000fe40000000200 */
[----:B------:R-:W-:Y:S06]  /*20660*/  BAR.SYNC.DEFER_BLOCKING 0x0 ;  /* 0x0000000000007b1d */ /* 0x000fec0000010000 */
[----:B------:R-:W1:Y:S02]  /*20670*/  LDS.128 R16, [R0] ;  /* 0x0000000000107984 */ /* 0x000e640000000c00 */
[----:B------:R-:W-:Y:S06]  /*20680*/  BAR.SYNC.DEFER_BLOCKING 0x0 ;  /* 0x0000000000007b1d */ /* 0x000fec0000010000 */
[----:B------:R3:W-:Y:S04]  /*20690*/  STSM.16.M88.4 [R29], R12 ;  /* 0x0000000c1d007844 */ /* 0x0007e80000000200 */
[----:B0-----:R-:W-:Y:S04]  /*206a0*/  STL.64 [R1+0xc0], R20 ;  /* 0x0000c01401007387 */ /* 0x001fe80000100a00 */
[----:B------:R-:W-:Y:S01]  /*206b0*/  STL.64 [R1+0xc8], R22 ;  /* 0x0000c81601007387 */ /* 0x000fe20000100a00 */
[----:B------:R-:W-:Y:S06]  /*206c0*/  BAR.SYNC.DEFER_BLOCKING 0x0 ;  /* 0x0000000000007b1d */ /* 0x000fec0000010000 */
[----:B-1----:R-:W-:Y:S04]  /*206d0*/  STL.64 [R1+0xb0], R16 ;  /* 0x0000b01001007387 */ /* 0x002fe80000100a00 */
[----:B------:R-:W-:Y:S04]  /*206e0*/  STL.64 [R1+0xb8], R18 ;  /* 0x0000b81201007387 */ /* 0x000fe80000100a00 */
[----:B---3--:R-:W3:Y:S04]  /*206f0*/  LDL.LU R12, [R1+0x70] ;  /* 0x00007000010c7983 */ /* 0x008ee80000300800 */
[----:B------:R-:W3:Y:S04]  /*20700*/  LDL.LU R13, [R1+0x74] ;  /* 0x00007400010d7983 */ /* 0x000ee80000300800 */
[----:B------:R-:W0:Y:S01]  /*20710*/  LDS.128 R16, [R0] ;  /* 0x0000000000107984 */ /* 0x000e220000000c00 */
[----:B------:R-:W-:Y:S06]  /*20720*/  BAR.SYNC.DEFER_BLOCKING 0x0 ;  /* 0x0000000000007b1d */ /* 0x000fec0000010000 */
[----:B------:R-:W3:Y:S04]  /*20730*/  LDL.LU R14, [R1+0x78] ;  /* 0x00007800010e7983 */ /* 0x000ee80000300800 */
[----:B------:R-:W3:Y:S04]  /*20740*/  LDL.LU R15, [R1+0x7c] ;  /* 0x00007c00010f7983 */ /* 0x000ee80000300800 */
[----:B--2---:R1:W-:Y:S01]  /*20750*/  STSM.16.M88.4 [R29], R8 ;  /* 0x000000081d007844 */ /* 0x0043e20000000200 */
[----:B------:R-:W-:Y:S06]  /*20760*/  BAR.SYNC.DEFER_BLOCKING 0x0 ;  /* 0x0000000000007b1d */ /* 0x000fec0000010000 */
[----:B------:R-:W2:Y:S02]  /*20770*/  LDS.128 R20, [R0] ;  /* 0x0000000000147984 */ /* 0x000ea40000000c00 */
[----:B------:R-:W-:Y:S06]  /*20780*/  BAR.SYNC.DEFER_BLOCKING 0x0 ;  /* 0x0000000000007b1d */ /* 0x000fec0000010000 */
[----:B0-----:R0:W-:Y:S04]  /*20790*/  STL.64 [R1+0xe0], R16 ;  /* 0x0000e01001007387 */ /* 0x0011e80000100a00 */
[----:B------:R4:W-:Y:S04]  /*207a0*/  STL.64 [R1+0xe8], R18 ;  /* 0x0000e81201007387 */ /* 0x0009e80000100a00 */
[----:B-1----:R-:W3:Y:S04]  /*207b0*/  LDL.LU R8, [R1+0x80] ;  /* 0x0000800001087983 */ /* 0x002ee80000300800 */
[----:B------:R-:W3:Y:S04]  /*207c0*/  LDL.LU R9, [R1+0x84] ;  /* 0x0000840001097983 */ /* 0x000ee80000300800 */
[----:B------:R-:W3:Y:S04]  /*207d0*/  LDL.LU R10, [R1+0x88] ;  /* 0x00008800010a7983 */ /* 0x000ee80000300800 */
[----:B------:R-:W3:Y:S04]  /*207e0*/  LDL.LU R11, [R1+0x8c] ;  /* 0x00008c00010b7983 */ /* 0x000ee80000300800 */
[----:B0-----:R-:W3:Y:S04]  /*207f0*/  LDL.LU R16, [R1+0x90] ;  /* 0x0000900001107983 */ /* 0x001ee80000300800 */
[----:B--2---:R-:W-:Y:S04]  /*20800*/  STL.64 [R1+0xd0], R20 ;  /* 0x0000d01401007387 */ /* 0x004fe80000100a00 */
[----:B------:R-:W-:Y:S04]  /*20810*/  STL.64 [R1+0xd8], R22 ;  /* 0x0000d81601007387 */ /* 0x000fe80000100a00 */
[----:B------:R-:W2:Y:S04]  /*20820*/  LDL.LU R17, [R1+0x94] ;  /* 0x0000940001117983 */ /* 0x000ea80000300800 */
[----:B----4-:R-:W2:Y:S04]  /*20830*/  LDL.LU R18, [R1+0x98] ;  /* 0x0000980001127983 */ /* 0x010ea80000300800 */
[----:B------:R-:W2:Y:S04]  /*20840*/  LDL.LU R19, [R1+0x9c] ;  /* 0x00009c0001137983 */ /* 0x000ea80000300800 */
[----:B------:R-:W4:Y:S04]  /*20850*/  LDL.LU R24, [R1+0xa0] ;  /* 0x0000a00001187983 */ /* 0x000f280000300800 */
[----:B------:R-:W4:Y:S04]  /*20860*/  LDL.LU R25, [R1+0xa4] ;  /* 0x0000a40001197983 */ /* 0x000f280000300800 */
[----:B------:R-:W4:Y:S04]  /*20870*/  LDL.LU R26, [R1+0xa8] ;  /* 0x0000a800011a7983 */ /* 0x000f280000300800 */
[----:B------:R-:W4:Y:S04]  /*20880*/  LDL.LU R27, [R1+0xac] ;  /* 0x0000ac00011b7983 */ /* 0x000f280000300800 */
[----:B------:R0:W-:Y:S01]  /*20890*/  STSM.16.M88.4 [R29], R4 ;  /* 0x000000041d007844 */ /* 0x0001e20000000200 */
[----:B------:R-:W-:Y:S06]  /*208a0*/  BAR.SYNC.DEFER_BLOCKING 0x0 ;  /* 0x0000000000007b1d */ /* 0x000fec0000010000 */
[----:B0-----:R-:W3:Y:S04]  /*208b0*/  LDL.LU R4, [R1+0x60] ;  /* 0x0000600001047983 */ /* 0x001ee80000300800 */
[----:B------:R-:W3:Y:S04]  /*208c0*/  LDL.LU R5, [R1+0x64] ;  /* 0x0000640001057983 */ /* 0x000ee80000300800 */
[----:B------:R-:W3:Y:S04]  /*208d0*/  LDL.LU R6, [R1+0x68] ;  /* 0x0000680001067983 */ /* 0x000ee80000300800 */
[----:B------:R-:W3:Y:S04]  /*208e0*/  LDL.LU R7, [R1+0x6c] ;  /* 0x00006c0001077983 */ /* 0x000ee80000300800 */
[----:B------:R-:W0:Y:S01]  /*208f0*/  LDS.128 R20, [R0] ;  /* 0x0000000000147984 */ /* 0x000e220000000c00 */
[----:B------:R-:W-:Y:S06]  /*20900*/  BAR.SYNC.DEFER_BLOCKING 0x0 ;  /* 0x0000000000007b1d */ /* 0x000fec0000010000 */
[----:B0-----:R0:W-:Y:S04]  /*20910*/  STL.64 [R1+0xf0], R20 ;  /* 0x0000f01401007387 */ /* 0x0011e80000100a00 */
[----:B------:R-:W-:Y:S04]  /*20920*/  STL.64 [R1+0xf8], R22 ;  /* 0x0000f81601007387 */ /* 0x000fe80000100a00 */
[----:B0-----:R-:W4:Y:S04]  /*20930*/  LDL.LU R21, [R1+0xa88] ;  /* 0x000a880001157983 */ /* 0x001f280000300800 */
[----:B---3--:R-:W-:Y:S01]  /*20940*/  STSM.16.M88.4 [R29], R4 ;  /* 0x000000041d007844 */ /* 0x008fe20000000200 */
[----:B------:R-:W-:Y:S06]  /*20950*/  BAR.SYNC.DEFER_BLOCKING 0x0 ;  /* 0x0000000000007b1d */ /* 0x000fec0000010000 */
[----:B------:R-:W0:Y:S02]  /*20960*/  LDS.128 R4, [R0] ;  /* 0x0000000000047984 */ /* 0x000e240000000c00 */
[----:B------:R-:W-:Y:S06]  /*20970*/  BAR.SYNC.DEFER_BLOCKING 0x0 ;  /* 0x0000000000007b1d */ /* 0x000fec0000010000 */
[----:B------:R1:W-:Y:S04]  /*20980*/  STSM.16.M88.4 [R29], R12 ;  /* 0x0000000c1d007844 */ /* 0x0003e80000000200 */
[----:B0-----:R-:W-:Y:S04]  /*20990*/  STL.64 [R1+0x60], R4 ;  /* 0x0000600401007387 */ /* 0x001fe80000100a00 */
[----:B------:R-:W-:Y:S01]  /*209a0*/  STL.64 [R1+0x68], R6 ;  /* 0x0000680601007387 */ /* 0x000fe20000100a00 */
[----:B------:R-:W-:Y:S06]  /*209b0*/  BAR.SYNC.DEFER_BLOCKING 0x0 ;  /* 0x0000000000007b1d */ /* 0x000fec0000010000 */
[----:B-1----:R-:W3:Y:S04]  /*209c0*/  LDL R12, [R1+0x438] ;  /* 0x00043800010c7983 */ /* 0x002ee80000100800 */
[----:B------:R-:W4:Y:S04]  /*209d0*/  LDL.LU R23, [R1+0x40] ;  /* 0x0000400001177983 */ /* 0x000f280000300800 */
[----:B------:R-:W0:Y:S01]  /*209e0*/  LDS.128 R4, [R0] ;  /* 0x0000000000047984 */ /* 0x000e220000000c00 */
[----:B------:R-:W-:Y:S06]  /*209f0*/  BAR.SYNC.DEFER_BLOCKING 0x0 ;  /* 0x0000000000007b1d */ /* 0x000fec0000010000 */
[----:B0-----:R-:W-:Y:S04]  /*20a00*/  STL [R1+0xa68], R4 ;  /* 0x000a680401007387 */ /* 0x001fe80000100800 */
[----:B------:R0:W-:Y:S04]  /*20a10*/  STL [R1+0xa64], R5 ;  /* 0x000a640501007387 */ /* 0x0001e80000100800 */
[----:B0-----:R-:W4:Y:S04]  /*20a20*/  LDL R5, [R1+0x38c] ;  /* 0x00038c0001057983 */ /* 0x001f280000100800 */
[----:B------:R-:W-:Y:S01]  /*20a30*/  STSM.16.M88.4 [R29], R8 ;  /* 0x000000081d007844 */ /* 0x000fe20000000200 */
[----:B------:R-:W-:Y:S06]  /*20a40*/  BAR.SYNC.DEFER_BLOCKING 0x0 ;  /* 0x0000000000007b1d */ /* 0x000fec0000010000 */
[----:B------:R-:W0:Y:S02]  /*20a50*/  LDS.128 R8, [R0] ;  /* 0x0000000000087984 */ /* 0x000e240000000c00 */
[----:B------:R-:W-:Y:S06]  /*20a60*/  BAR.SYNC.DEFER_BLOCKING 0x0 ;  /* 0x0000000000007b1d */ /* 0x000fec0000010000 */
[----:B--2---:R-:W-:Y:S04]  /*20a70*/  STSM.16.M88.4 [R29], R16 ;  /* 0x000000101d007844 */ /* 0x004fe80000000200 */
[----:B------:R-:W-:Y:S04]  /*20a80*/  STL [R1+0xa60], R6 ;  /* 0x000a600601007387 */ /* 0x000fe80000100800 */
[----:B------:R1:W-:Y:S04]  /*20a90*/  STL [R1+0xa5c], R7 ;  /* 0x000a5c0701007387 */ /* 0x0003e80000100800 */
[----:B-1----:R-:W2:Y:S04]  /*20aa0*/  LDL.LU R7, [R1+0x30] ;  /* 0x0000300001077983 */ /* 0x002ea80000300800 */
[----:B0-----:R-:W-:Y:S01]  /*20ab0*/  STL [R1+0xa7c], R11 ;  /* 0x000a7c0b01007387 */ /* 0x001fe20000100800 */
[----:B------:R-:W-:Y:S01]  /*20ac0*/  BAR.SYNC.DEFER_BLOCKING 0x0 ;  /* 0x0000000000007b1d */ /* 0x000fe20000010000 */
[----:B---3--:R-:W-:-:S05]  /*20ad0*/  ISETP.LT.AND P1, PT, R12, UR6, !P1 ;  /* 0x000000060c007c0c */ /* 0x008fca000cf21270 */
[----:B------:R-:W0:Y:S02]  /*20ae0*/  LDS.128 R12, [R0] ;  /* 0x00000000000c7984 */ /* 0x000e240000000c00 */
[----:B------:R-:W-:Y:S06]  /*20af0*/  BAR.SYNC.DEFER_BLOCKING 0x0 ;  /* 0x0000000000007b1d */ /* 0x000fec0000010000 */
[----:B----4-:R-:W-:Y:S01]  /*20b00*/  STSM.16.M88.4 [R29], R24 ;  /* 0x000000181d007844 */ /* 0x010fe20000000200 */
[----:B------:R-:W-:-:S03]  /*20b10*/  PRMT R21, R23, 0x7632, R21 ;  /* 0x0000763217157816 */ /* 0x000fc60000000015 */
[----:B0-----:R0:W-:Y:S04]  /*20b20*/  STL [R1+0xa58], R15 ;  /* 0x000a580f01007387 */ /* 0x0011e80000100800 */
[----:B0-----:R-:W3:Y:S04]  /*20b30*/  LDL.LU R15, [R1+0x438] ;  /* 0x00043800010f7983 */ /* 0x001ee80000300800 */
[----:B------:R-:W4:Y:S04]  /*20b40*/  LDL.LU R29, [R1+0xa84] ;  /* 0x000a8400011d7983 */ /* 0x000f280000300800 */
[----:B------:R-:W2:Y:S04]  /*20b50*/  LDL.LU R6, [R1+0x44] ;  /* 0x0000440001067983 */ /* 0x000ea80000300800 */
[----:B------:R-:W2:Y:S04]  /*20b60*/  LDL.LU R4, [R1+0x34] ;  /* 0x0000340001047983 */ /* 0x000ea80000300800 */
[----:B------:R-:W2:Y:S01]  /*20b70*/  LDL.LU R27, [R1+0x48] ;  /* 0x00004800011b7983 */ /* 0x000ea20000300800 */
[----:B------:R-:W-:-:S03]  /*20b80*/  IMAD R22, R5, UR4, RZ ;  /* 0x0000000405167c24 */ /* 0x000fc6000f8e02ff */
[----:B------:R-:W2:Y:S01]  /*20b90*/  LDL.LU R26, [R1+0x38] ;  /* 0x00003800011a7983 */ /* 0x000ea20000300800 */
[----:B------:R-:W-:Y:S01]  /*20ba0*/  IMAD.WIDE R18, R22, 0x2, R2 ;  /* 0x0000000216127825 */ /* 0x000fe200078e0202 */
[----:B------:R-:W-:Y:S06]  /*20bb0*/  BAR.SYNC.DEFER_BLOCKING 0x0 ;  /* 0x0000000000007b1d */ /* 0x000fec0000010000 */
[----:B------:R-:W2:Y:S04]  /*20bc0*/  LDL.LU R24, [R1+0x4c] ;  /* 0x00004c0001187983 */ /* 0x000ea80000300800 */
[----:B------:R-:W2:Y:S04]  /*20bd0*/  LDL.LU R25, [R1+0x3c] ;  /* 0x00003c0001197983 */ /* 0x000ea80000300800 */
[----:B------:R-:W2:Y:S04]  /*20be0*/  LDL.LU R11, [R1+0x20] ;  /* 0x00002000010b7983 */ /* 0x000ea80000300800 */
[----:B------:R0:W-:Y:S04]  /*20bf0*/  @P5 STG.E.U16 desc[UR8][R18.64], R23 ;  /* 0x0000001712005986 */ /* 0x0001e8000c101508 */
[----:B0-----:R-:W2:Y:S01]  /*20c00*/  LDL.LU R23, [R1+0xa80] ;  /* 0x000a800001177983 */ /* 0x001ea20000300800 */
[----:B------:R-:W-:-:S05]  /*20c10*/  VIADD R20, R5, 0x2 ;  /* 0x0000000205147836 */ /* 0x000fca0000000000 */
[----:B------:R-:W-:Y:S02]  /*20c20*/  ISETP.LT.AND P5, PT, R20, UR7, !P0 ;  /* 0x0000000714007c0c */ /* 0x000fe4000c7a1270 */
[----:B---3--:R-:W-:Y:S01]  /*20c30*/  ISETP.LT.AND P2, PT, R15, UR6, !P2 ;  /* 0x000000060f007c0c */ /* 0x008fe2000d741270 */
[----:B----4-:R-:W-:-:S04]  /*20c40*/  IMAD.WIDE R16, R22, 0x2, R28 ;  /* 0x0000000216107825 */ /* 0x010fc800078e021c */
[----:B------:R-:W-:Y:S01]  /*20c50*/  VIADD R22, R22, UR4 ;  /* 0x0000000416167c36 */ /* 0x000fe20008000000 */
[----:B------:R0:W-:Y:S01]  /*20c60*/  @P1 STG.E.U16 desc[UR8][R16.64], R21 ;  /* 0x0000001510001986 */ /* 0x0001e2000c101508 */
[----:B------:R-:W-:Y:S02]  /*20c70*/  ISETP.GE.AND P1, PT, R20, UR7, PT ;  /* 0x0000000714007c0c */ /* 0x000fe4000bf26270 */
[----:B------:R-:W-:Y:S02]  /*20c80*/  IMAD.WIDE R18, R22, 0x2, R2 ;  /* 0x0000000216127825 */ /* 0x000fe400078e0202 */
[----:B------:R-:W-:-:S03]  /*20c90*/  ISETP.LT.AND P1, PT, R15, UR6, !P1 ;  /* 0x000000060f007c0c */ /* 0x000fc6000cf21270 */
[----:B--2---:R1:W-:Y:S01]  /*20ca0*/  @P6 STG.E.U16 desc[UR8][R18.64], R7 ;  /* 0x0000000712006986 */ /* 0x0043e2000c101508 */
[----:B0-----:R-:W-:-:S04]  /*20cb0*/  IMAD.WIDE R16, R22, 0x2, R28 ;  /* 0x0000000216107825 */ /* 0x001fc800078e021c */
[----:B------:R-:W-:Y:S02]  /*20cc0*/  VIADD R21, R5, 0x3 ;  /* 0x0000000305157836 */ /* 0x000fe40000000000 */
[----:B------:R-:W-:Y:S01]  /*20cd0*/  VIADD R20, R22, UR4 ;  /* 0x0000000416147c36 */ /* 0x000fe20008000000 */
[----:B------:R-:W-:Y:S02]  /*20ce0*/  PRMT R22, R6, 0x7632, R22 ;  /* 0x0000763206167816 */ /* 0x000fe40000000016 */
[----:B------:R-:W-:Y:S01]  /*20cf0*/  ISETP.LT.AND P6, PT, R21, UR7, !P0 ;  /* 0x0000000715007c0c */ /* 0x000fe2000c7c1270 */
[----:B-1----:R-:W-:Y:S01]  /*20d00*/  IMAD.WIDE R18, R20, 0x2, R2 ;  /* 0x0000000214127825 */ /* 0x002fe200078e0202 */
[----:B------:R-:W-:-:S05]  /*20d10*/  PRMT R23, R7, 0x7632, R23 ;  /* 0x0000763207177816 */ /* 0x000fca0000000017 */
[----:B------:R0:W-:Y:S01]  /*20d20*/  @P2 STG.E.U16 desc[UR8][R16.64], R23 ;  /* 0x0000001710002986 */ /* 0x0001e2000c101508 */
[----:B------:R-:W-:Y:S01]  /*20d30*/  ISETP.GE.AND P2, PT, R21, UR7, PT ;  /* 0x0000000715007c0c */ /* 0x000fe2000bf46270 */
[----:B------:R-:W-:-:S03]  /*20d40*/  VIADD R21, R5, 0x4 ;  /* 0x0000000405157836 */ /* 0x000fc60000000000 */
[----:B------:R-:W-:Y:S01]  /*20d50*/  ISETP.LT.AND P2, PT, R15, UR6, !P2 ;  /* 0x000000060f007c0c */ /* 0x000fe2000d741270 */
[----:B------:R1:W-:Y:S01]  /*20d60*/  @P5 STG.E.U16 desc[UR8][R18.64], R6 ;  /* 0x0000000612005986 */ /* 0x0003e2000c101508 */
[----:B0-----:R-:W-:-:S04]  /*20d70*/  IMAD.WIDE R16, R20, 0x2, R28 ;  /* 0x0000000214107825 */ /* 0x001fc800078e021c */
[----:B------:R-:W-:Y:S01]  /*20d80*/  VIADD R20, R20, UR4 ;  /* 0x0000000414147c36 */ /* 0x000fe20008000000 */
[----:B------:R0:W-:Y:S01]  /*20d90*/  @P1 STG.E.U16 desc[UR8][R16.64], R22 ;  /* 0x0000001610001986 */ /* 0x0001e2000c101508 */
[C---:B------:R-:W-:Y:S02]  /*20da0*/  ISETP.GE.AND P1, PT, R21.reuse, UR7, PT ;  /* 0x0000000715007c0c */ /* 0x040fe4000bf26270 */
[----:B------:R-:W-:Y:S01]  /*20db0*/  ISETP.LT.AND P5, PT, R21, UR7, !P0 ;  /* 0x0000000715007c0c */ /* 0x000fe2000c7a1270 */
[----:B-1----:R-:W-:Y:S01]  /*20dc0*/  IMAD.WIDE R18, R20, 0x2, R28 ;  /* 0x0000000214127825 */ /* 0x002fe200078e021c */
[----:B------:R-:W-:-:S03]  /*20dd0*/  ISETP.LT.AND P1, PT, R15, UR6, !P1 ;  /* 0x000000060f007c0c */ /* 0x000fc6000cf21270 */
[----:B------:R-:W-:Y:S02]  /*20de0*/  VIADD R21, R5, 0x5 ;  /* 0x0000000505157836 */ /* 0x000fe40000000000 */
[----:B0-----:R-:W-:Y:S01]  /*20df0*/  IMAD.WIDE R16, R20, 0x2, R2 ;  /* 0x0000000214107825 */ /* 0x001fe200078e0202 */
[----:B------:R-:W-:-:S04]  /*20e00*/  PRMT R22, R4, 0x7632, R22 ;  /* 0x0000763204167816 */ /* 0x000fc80000000016 */
[----:B------:R0:W-:Y:S01]  /*20e10*/  @P6 STG.E.U16 desc[UR8][R16.64], R4 ;  /* 0x0000000410006986 */ /* 0x0001e2000c101508 */
[----:B------:R-:W-:-:S03]  /*20e20*/  VIADD R20, R20, UR4 ;  /* 0x0000000414147c36 */ /* 0x000fc60008000000 */
[----:B------:R1:W-:Y:S01]  /*20e30*/  @P2 STG.E.U16 desc[UR8][R18.64], R22 ;  /* 0x0000001612002986 */ /* 0x0003e2000c101508 */
[C---:B------:R-:W-:Y:S02]  /*20e40*/  ISETP.GE.AND P2, PT, R21.reuse, UR7, PT ;  /* 0x0000000715007c0c */ /* 0x040fe4000bf46270 */
[----:B------:R-:W-:Y:S01]  /*20e50*/  ISETP.LT.AND P6, PT, R21, UR7, !P0 ;  /* 0x0000000715007c0c */ /* 0x000fe2000c7c1270 */
[----:B------:R-:W-:Y:S01]  /*20e60*/  VIADD R21, R5, 0x6 ;  /* 0x0000000605157836 */ /* 0x000fe20000000000 */
[----:B------:R-:W-:Y:S01]  /*20e70*/  ISETP.LT.AND P2, PT, R15, UR6, !P2 ;  /* 0x000000060f007c0c */ /* 0x000fe2000d741270 */
[----:B0-----:R-:W-:-:S04]  /*20e80*/  IMAD.WIDE R16, R20, 0x2, R28 ;  /* 0x0000000214107825 */ /* 0x001fc800078e021c */
[----:B-1----:R-:W-:Y:S01]  /*20e90*/  IMAD.WIDE R18, R20, 0x2, R2 ;  /* 0x0000000214127825 */ /* 0x002fe200078e0202 */
[----:B------:R-:W-:-:S03]  /*20ea0*/  PRMT R22, R27, 0x7632, R22 ;  /* 0x000076321b167816 */ /* 0x000fc60000000016 */
[----:B------:R-:W-:Y:S01]  /*20eb0*/  VIADD R20, R20, UR4 ;  /* 0x0000000414147c36 */ /* 0x000fe20008000000 */
[----:B------:R0:W-:Y:S01]  /*20ec0*/  @P5 STG.E.U16 desc[UR8][R18.64], R27 ;  /* 0x0000001b12005986 */ /* 0x0001e2000c101508 */
[----:B------:R-:W-:-:S03]  /*20ed0*/  ISETP.LT.AND P5, PT, R21, UR7, !P0 ;  /* 0x0000000715007c0c */ /* 0x000fc6000c7a1270 */
[----:B------:R1:W-:Y:S01]  /*20ee0*/  @P1 STG.E.U16 desc[UR8][R16.64], R22 ;  /* 0x0000001610001986 */ /* 0x0003e2000c101508 */
[----:B------:R-:W-:Y:S01]  /*20ef0*/  ISETP.GE.AND P1, PT, R21, UR7, PT ;  /* 0x0000000715007c0c */ /* 0x000fe2000bf26270 */
[----:B------:R-:W-:Y:S02]  /*20f00*/  VIADD R21, R5, 0x7 ;  /* 0x0000000705157836 */ /* 0x000fe40000000000 */
[----:B0-----:R-:W-:-:S04]  /*20f10*/  IMAD.WIDE R18, R20, 0x2, R2 ;  /* 0x0000000214127825 */ /* 0x001fc800078e0202 */
[----:B-1----:R-:W-:Y:S01]  /*20f20*/  IMAD.WIDE R16, R20, 0x2, R28 ;  /* 0x0000000214107825 */ /* 0x002fe200078e021c */
[----:B------:R-:W-:Y:S01]  /*20f30*/  PRMT R22, R26, 0x7632, R22 ;  /* 0x000076321a167816 */ /* 0x000fe20000000016 */
[----:B------:R-:W-:Y:S02]  /*20f40*/  @P6 STG.E.U16 desc[UR8][R18.64], R26 ;  /* 0x0000001a12006986 */ /* 0x000fe4000c101508 */
[----:B------:R-:W-:Y:S02]  /*20f50*/  VIADD R20, R20, UR4 ;  /* 0x0000000414147c36 */ /* 0x000fe40008000000 */
[----:B------:R0:W-:Y:S01]  /*20f60*/  @P2 STG.E.U16 desc[UR8][R16.64], R22 ;  /* 0x0000001610002986 */ /* 0x0001e2000c101508 */
[----:B------:R-:W-:Y:S02]  /*20f70*/  ISETP.LT.AND P1, PT, R15, UR6, !P1 ;  /* 0x000000060f007c0c */ /* 0x000fe4000cf21270 */
[----:B------:R-:W-:Y:S01]  /*20f80*/  ISETP.LT.AND P6, PT, R21, UR7, !P0 ;  /* 0x0000000715007c0c */ /* 0x000fe2000c7c1270 */
[----:B0-----:R-:W-:Y:S01]  /*20f90*/  IMAD.WIDE R16, R20, 0x2, R2 ;  /* 0x0000000214107825 */ /* 0x001fe200078e0202 */
[----:B------:R-:W-:-:S03]  /*20fa0*/  PRMT R22, R24, 0x7632, R22 ;  /* 0x0000763218167816 */ /* 0x000fc60000000016 */
[C---:B------:R-:W-:Y:S01]  /*20fb0*/  IMAD.WIDE R18, R20.reuse, 0x2, R28 ;  /* 0x0000000214127825 */ /* 0x040fe200078e021c */
[----:B------:R0:W-:Y:S03]  /*20fc0*/  @P5 STG.E.U16 desc[UR8][R16.64], R24 ;  /* 0x0000001810005986 */ /* 0x0001e6000c101508 */
[----:B------:R-:W-:Y:S01]  /*20fd0*/  VIADD R20, R20, UR4 ;  /* 0x0000000414147c36 */ /* 0x000fe20008000000 */
[----:B0-----:R-:W2:Y:S03]  /*20fe0*/  LDL.LU R24, [R1+0x10] ;  /* 0x0000100001187983 */ /* 0x001ea60000300800 */
[----:B------:R-:W-:Y:S01]  /*20ff0*/  IMAD.WIDE R16, R20, 0x2, R2 ;  /* 0x0000000214107825 */ /* 0x000fe200078e0202 */
[----:B------:R0:W-:Y:S04]  /*21000*/  @P1 STG.E.U16 desc[UR8][R18.64], R22 ;  /* 0x0000001612001986 */ /* 0x0001e8000c101508 */
[----:B------:R1:W-:Y:S01]  /*21010*/  @P6 STG.E.U16 desc[UR8][R16.64], R25 ;  /* 0x0000001910006986 */ /* 0x0003e2000c101508 */
[----:B0-----:R-:W-:-:S03]  /*21020*/  PRMT R22, R25, 0x7632, R22 ;  /* 0x0000763219167816 */ /* 0x001fc60000000016 */
[----:B-1----:R-:W3:Y:S04]  /*21030*/  LDL.LU R25, [R1+0x24] ;  /* 0x0000240001197983 */ /* 0x002ee80000300800 */
[----:B------:R-:W4:Y:S04]  /*21040*/  LDL.LU R26, [R1+0x14] ;  /* 0x00001400011a7983 */ /* 0x000f280000300800 */
[----:B------:R-:W4:Y:S04]  /*21050*/  LDL.LU R27, [R1+0x28] ;  /* 0x00002800011b7983 */ /* 0x000f280000300800 */
[----:B------:R-:W4:Y:S04]  /*21060*/  LDL.LU R7, [R1+0x18] ;  /* 0x0000180001077983 */ /* 0x000f280000300800 */
[----:B------:R-:W4:Y:S04]  /*21070*/  LDL.LU R6, [R1+0x2c] ;  /* 0x00002c0001067983 */ /* 0x000f280000300800 */
[----:B------:R-:W4:Y:S01]  /*21080*/  LDL.LU R4, [R1+0x1c] ;  /* 0x00001c0001047983 */ /* 0x000f220000300800 */
[----:B------:R-:W-:Y:S01]  /*21090*/  ISETP.GE.AND P2, PT, R21, UR7, PT ;  /* 0x0000000715007c0c */ /* 0x000fe2000bf46270 */
[----:B------:R-:W-:-:S03]  /*210a0*/  VIADD R21, R5, 0x8 ;  /* 0x0000000805157836 */ /* 0x000fc60000000000 */
[----:B------:R-:W-:Y:S01]  /*210b0*/  ISETP.LT.AND P2, PT, R15, UR6, !P2 ;  /* 0x000000060f007c0c */ /* 0x000fe2000d741270 */
[C---:B------:R-:W-:Y:S01]  /*210c0*/  IMAD.WIDE R18, R20.reuse, 0x2, R28 ;  /* 0x0000000214127825 */ /* 0x040fe200078e021c */
[C---:B------:R-:W-:Y:S02]  /*210d0*/  ISETP.GE.AND P1, PT, R21.reuse, UR7, PT ;  /* 0x0000000715007c0c */ /* 0x040fe4000bf26270 */
[----:B------:R-:W-:Y:S01]  /*210e0*/  ISETP.LT.AND P5, PT, R21, UR7, !P0 ;  /* 0x0000000715007c0c */ /* 0x000fe2000c7a1270 */
[----:B------:R-:W-:Y:S01]  /*210f0*/  VIADD R21, R5, 0x9 ;  /* 0x0000000905157836 */ /* 0x000fe20000000000 */
[----:B------:R-:W-:Y:S01]  /*21100*/  ISETP.LT.AND P1, PT, R15, UR6, !P1 ;  /* 0x000000060f007c0c */ /* 0x000fe2000cf21270 */
[----:B------:R-:W-:-:S06]  /*21110*/  VIADD R20, R20, UR4 ;  /* 0x0000000414147c36 */ /* 0x000fcc0008000000 */
[----:B------:R0:W-:Y:S01]  /*21120*/  @P2 STG.E.U16 desc[UR8][R18.64], R22 ;  /* 0x0000001612002986 */ /* 0x0001e2000c101508 */
[C---:B------:R-:W-:Y:S02]  /*21130*/  ISETP.GE.AND P2, PT, R21.reuse, UR7, PT ;  /* 0x0000000715007c0c */ /* 0x040fe4000bf46270 */
[----:B------:R-:W-:Y:S02]  /*21140*/  ISETP.LT.AND P6, PT, R21, UR7, !P0 ;  /* 0x0000000715007c0c */ /* 0x000fe4000c7c1270 */
[----:B------:R-:W-:Y:S01]  /*21150*/  ISETP.LT.AND P2, PT, R15, UR6, !P2 ;  /* 0x000000060f007c0c */ /* 0x000fe2000d741270 */
[----:B------:R-:W-:Y:S01]  /*21160*/  VIADD R17, R5, 0xa ;  /* 0x0000000a05117836 */ /* 0x000fe20000000000 */
[----:B------:R-:W-:Y:S01]  /*21170*/  PRMT R21, R11, 0x7632, R21 ;  /* 0x000076320b157816 */ /* 0x000fe20000000015 */
[C---:B------:R-:W-:Y:S02]  /*21180*/  VIADD R16, R20.reuse, UR4 ;  /* 0x0000000414107c36 */ /* 0x040fe40008000000 */
[----:B0-----:R-:W-:-:S04]  /*21190*/  IMAD.WIDE R18, R20, 0x2, R2 ;  /* 0x0000000214127825 */ /* 0x001fc800078e0202 */
[----:B------:R-:W-:Y:S01]  /*211a0*/  IMAD.WIDE R22, R20, 0x2, R28 ;  /* 0x0000000214167825 */ /* 0x000fe200078e021c */
[----:B------:R0:W-:Y:S01]  /*211b0*/  @P5 STG.E.U16 desc[UR8][R18.64], R11 ;  /* 0x0000000b12005986 */ /* 0x0001e2000c101508 */
[----:B------:R-:W-:-:S03]  /*211c0*/  ISETP.LT.AND P5, PT, R17, UR7, !P0 ;  /* 0x0000000711007c0c */ /* 0x000fc6000c7a1270 */
[----:B------:R1:W-:Y:S01]  /*211d0*/  @P1 STG.E.U16 desc[UR8][R22.64], R21 ;  /* 0x0000001516001986 */ /* 0x0003e2000c101508 */
[----:B------:R-:W-:Y:S01]  /*211e0*/  ISETP.GE.AND P1, PT, R17, UR7, PT ;  /* 0x0000000711007c0c */ /* 0x000fe2000bf26270 */
[----:B------:R-:W-:Y:S02]  /*211f0*/  VIADD R17, R5, 0xb ;  /* 0x0000000b05117836 */ /* 0x000fe40000000000 */
[C---:B0-----:R-:W-:Y:S01]  /*21200*/  IMAD.WIDE R18, R16.reuse, 0x2, R2 ;  /* 0x0000000210127825 */ /* 0x041fe200078e0202 */
[----:B------:R-:W-:Y:S01]  /*21210*/  ISETP.LT.AND P1, PT, R15, UR6, !P1 ;  /* 0x000000060f007c0c */ /* 0x000fe2000cf21270 */
[----:B------:R-:W4:Y:S02]  /*21220*/  LDL.LU R11, [R1+0xa7c] ;  /* 0x000a7c00010b7983 */ /* 0x000f240000300800 */
[----:B-1----:R-:W-:-:S04]  /*21230*/  IMAD.WIDE R20, R16, 0x2, R28 ;  /* 0x0000000210147825 */ /* 0x002fc800078e021c */
[----:B------:R-:W-:Y:S01]  /*21240*/  VIADD R16, R16, UR4 ;  /* 0x0000000410107c36 */ /* 0x000fe20008000000 */
[----:B------:R-:W-:Y:S02]  /*21250*/  ISETP.LT.AND P3, PT, R15, UR10, !P3 ;  /* 0x0000000a0f007c0c */ /* 0x000fe4000df61270 */
[----:B--2---:R-:W-:Y:S01]  /*21260*/  PRMT R22, R24, 0x7632, R22 ;  /* 0x0000763218167816 */ /* 0x004fe20000000016 */
[----:B------:R0:W-:Y:S04]  /*21270*/  @P6 STG.E.U16 desc[UR8][R18.64], R24 ;  /* 0x0000001812006986 */ /* 0x0001e8000c101508 */
[----:B------:R1:W-:Y:S01]  /*21280*/  @P2 STG.E.U16 desc[UR8][R20.64], R22 ;  /* 0x0000001614002986 */ /* 0x0003e2000c101508 */
[C---:B------:R-:W-:Y:S02]  /*21290*/  ISETP.GE.AND P2, PT, R17.reuse, UR7, PT ;  /* 0x0000000711007c0c */ /* 0x040fe4000bf46270 */
[----:B------:R-:W-:-:S02]  /*212a0*/  ISETP.LT.AND P6, PT, R17, UR7, !P0 ;  /* 0x0000000711007c0c */ /* 0x000fc4000c7c1270 */
[----:B------:R-:W-:Y:S01]  /*212b0*/  ISETP.LT.AND P2, PT, R15, UR6, !P2 ;  /* 0x000000060f007c0c */ /* 0x000fe2000d741270 */
[----:B------:R-:W-:Y:S02]  /*212c0*/  VIADD R17, R5, 0xc ;  /* 0x0000000c05117836 */ /* 0x000fe40000000000 */
[C---:B0-----:R-:W-:Y:S01]  /*212d0*/  IMAD.WIDE R18, R16.reuse, 0x2, R2 ;  /* 0x0000000210127825 */ /* 0x041fe200078e0202 */
[----:B------:R-:W2:Y:S03]  /*212e0*/  LDL.LU R24, [R1+0xa78] ;  /* 0x000a780001187983 */ /* 0x000ea60000300800 */
[----:B-1----:R-:W-:Y:S01]  /*212f0*/  IMAD.WIDE R20, R16, 0x2, R28 ;  /* 0x0000000210147825 */ /* 0x002fe200078e021c */
[----:B---3--:R-:W-:-:S03]  /*21300*/  PRMT R22, R25, 0x7632, R22 ;  /* 0x0000763219167816 */ /* 0x008fc60000000016 */
[----:B------:R-:W-:Y:S01]  /*21310*/  VIADD R16, R16, UR4 ;  /* 0x0000000410107c36 */ /* 0x000fe20008000000 */
[----:B------:R0:W-:Y:S01]  /*21320*/  @P5 STG.E.U16 desc[UR8][R18.64], R25 ;  /* 0x0000001912005986 */ /* 0x0001e2000c101508 */
[----:B------:R-:W-:-:S03]  /*21330*/  ISETP.LT.AND P5, PT, R17, UR7, !P0 ;  /* 0x0000000711007c0c */ /* 0x000fc6000c7a1270 */
[----:B------:R1:W-:Y:S01]  /*21340*/  @P1 STG.E.U16 desc[UR8][R20.64], R22 ;  /* 0x0000001614001986 */ /* 0x0003e2000c101508 */
[----:B------:R-:W-:Y:S01]  /*21350*/  ISETP.GE.AND P1, PT, R17, UR7, PT ;  /* 0x0000000711007c0c */ /* 0x000fe2000bf26270 */
[----:B------:R-:W-:Y:S02]  /*21360*/  VIADD R17, R5, 0xd ;  /* 0x0000000d05117836 */ /* 0x000fe40000000000 */
[C---:B0-----:R-:W-:Y:S01]  /*21370*/  IMAD.WIDE R18, R16.reuse, 0x2, R2 ;  /* 0x0000000210127825 */ /* 0x041fe200078e0202 */
[----:B------:R-:W-:Y:S01]  /*21380*/  ISETP.LT.AND P1, PT, R15, UR6, !P1 ;  /* 0x000000060f007c0c */ /* 0x000fe2000cf21270 */
[----:B------:R-:W3:Y:S02]  /*21390*/  LDL.LU R25, [R1+0xa74] ;  /* 0x000a740001197983 */ /* 0x000ee40000300800 */
[----:B-1----:R-:W-:Y:S01]  /*213a0*/  IMAD.WIDE R20, R16, 0x2, R28 ;  /* 0x0000000210147825 */ /* 0x002fe200078e021c */
[----:B----4-:R-:W-:Y:S01]  /*213b0*/  PRMT R22, R26, 0x7632, R22 ;  /* 0x000076321a167816 */ /* 0x010fe20000000016 */
[----:B------:R0:W-:Y:S02]  /*213c0*/  @P6 STG.E.U16 desc[UR8][R18.64], R26 ;  /* 0x0000001a12006986 */ /* 0x0001e4000c101508 */
[----:B------:R-:W-:-:S02]  /*213d0*/  VIADD R16, R16, UR4 ;  /* 0x0000000410107c36 */ /* 0x000fc40008000000 */
[----:B------:R1:W-:Y:S01]  /*213e0*/  @P2 STG.E.U16 desc[UR8][R20.64], R22 ;  /* 0x0000001614002986 */ /* 0x0003e2000c101508 */
[C---:B------:R-:W-:Y:S02]  /*213f0*/  ISETP.GE.AND P2, PT, R17.reuse, UR7, PT ;  /* 0x0000000711007c0c */ /* 0x040fe4000bf46270 */
[----:B------:R-:W-:Y:S01]  /*21400*/  ISETP.LT.AND P6, PT, R17, UR7, !P0 ;  /* 0x0000000711007c0c */ /* 0x000fe2000c7c1270 */
[----:B------:R-:W-:Y:S01]  /*21410*/  VIADD R17, R5, 0xe ;  /* 0x0000000e05117836 */ /* 0x000fe20000000000 */
[----:B------:R-:W-:Y:S01]  /*21420*/  ISETP.LT.AND P2, PT, R15, UR6, !P2 ;  /* 0x000000060f007c0c */ /* 0x000fe2000d741270 */
[C---:B0-----:R-:W-:Y:S01]  /*21430*/  IMAD.WIDE R18, R16.reuse, 0x2, R2 ;  /* 0x0000000210127825 */ /* 0x041fe200078e0202 */
[----:B------:R-:W4:Y:S03]  /*21440*/  LDL.LU R26, [R1+0xa70] ;  /* 0x000a7000011a7983 */ /* 0x000f260000300800 */
[C---:B-1----:R-:W-:Y:S01]  /*21450*/  IMAD.WIDE R20, R16.reuse, 0x2, R28 ;  /* 0x0000000210147825 */ /* 0x042fe200078e021c */
[----:B------:R-:W-:Y:S01]  /*21460*/  PRMT R22, R27, 0x7632, R22 ;  /* 0x000076321b167816 */ /* 0x000fe20000000016 */
[----:B------:R0:W-:Y:S02]  /*21470*/  @P5 STG.E.U16 desc[UR8][R18.64], R27 ;  /* 0x0000001b12005986 */ /* 0x0001e4000c101508 */
[----:B------:R-:W-:Y:S01]  /*21480*/  VIADD R16, R16, UR4 ;  /* 0x0000000410107c36 */ /* 0x000fe20008000000 */
[C---:B------:R-:W-:Y:S01]  /*21490*/  ISETP.LT.AND P5, PT, R17.reuse, UR7, !P0 ;  /* 0x0000000711007c0c */ /* 0x040fe2000c7a1270 */
[----:B------:R1:W-:Y:S01]  /*214a0*/  @P1 STG.E.U16 desc[UR8][R20.64], R22 ;  /* 0x0000001614001986 */ /* 0x0003e2000c101508 */
[----:B------:R-:W-:Y:S01]  /*214b0*/  ISETP.GE.AND P1, PT, R17, UR7, PT ;  /* 0x0000000711007c0c */ /* 0x000fe2000bf26270 */
[----:B------:R-:W-:-:S02]  /*214c0*/  VIADD R17, R5, 0xf ;  /* 0x0000000f05117836 */ /* 0x000fc40000000000 */
[C---:B0-----:R-:W-:Y:S01]  /*214d0*/  IMAD.WIDE R18, R16.reuse, 0x2, R2 ;  /* 0x0000000210127825 */ /* 0x041fe200078e0202 */
[----:B------:R-:W-:Y:S01]  /*214e0*/  ISETP.LT.AND P1, PT, R15, UR6, !P1 ;  /* 0x000000060f007c0c */ /* 0x000fe2000cf21270 */
[----:B------:R-:W4:Y:S02]  /*214f0*/  LDL.LU R27, [R1+0xa6c] ;  /* 0x000a6c00011b7983 */ /* 0x000f240000300800 */
[C---:B-1----:R-:W-:Y:S01]  /*21500*/  IMAD.WIDE R20, R16.reuse, 0x2, R28 ;  /* 0x0000000210147825 */ /* 0x042fe200078e021c */
[----:B------:R-:W-:Y:S01]  /*21510*/  PRMT R22, R7, 0x7632, R22 ;  /* 0x0000763207167816 */ /* 0x000fe20000000016 */
[----:B------:R0:W-:Y:S02]  /*21520*/  @P6 STG.E.U16 desc[UR8][R18.64], R7 ;  /* 0x0000000712006986 */ /* 0x0001e4000c101508 */
[----:B------:R-:W-:Y:S02]  /*21530*/  VIADD R16, R16, UR4 ;  /* 0x0000000410107c36 */ /* 0x000fe40008000000 */
[----:B------:R1:W-:Y:S01]  /*21540*/  @P2 STG.E.U16 desc[UR8][R20.64], R22 ;  /* 0x0000001614002986 */ /* 0x0003e2000c101508 */
[----:B------:R-:W-:-:S02]  /*21550*/  ISETP.GE.AND P2, PT, R17, UR7, PT ;  /* 0x0000000711007c0c */ /* 0x000fc4000bf46270 */
[----:B------:R-:W-:Y:S01]  /*21560*/  ISETP.LT.AND P6, PT, R17, UR7, !P0 ;  /* 0x0000000711007c0c */ /* 0x000fe2000c7c1270 */
[----:B0-----:R-:W-:Y:S01]  /*21570*/  IMAD.WIDE R18, R16, 0x2, R2 ;  /* 0x0000000210127825 */ /* 0x001fe200078e0202 */
[----:B------:R-:W-:Y:S01]  /*21580*/  ISETP.LT.AND P2, PT, R15, UR6, !P2 ;  /* 0x000000060f007c0c */ /* 0x000fe2000d741270 */
[----:B------:R-:W3:Y:S01]  /*21590*/  LDL.LU R7, [R1+0x4] ;  /* 0x0000040001077983 */ /* 0x000ee20000300800 */
[----:B------:R-:W-:Y:S01]  /*215a0*/  PRMT R17, R6, 0x7632, R17 ;  /* 0x0000763206117816 */ /* 0x000fe20000000011 */
[C---:B-1----:R-:W-:Y:S02]  /*215b0*/  IMAD.WIDE R20, R16.reuse, 0x2, R28 ;  /* 0x0000000210147825 */ /* 0x042fe400078e021c */
[----:B------:R0:W-:Y:S02]  /*215c0*/  @P5 STG.E.U16 desc[UR8][R18.64], R6 ;  /* 0x0000000612005986 */ /* 0x0001e4000c101508 */
[----:B------:R-:W-:Y:S02]  /*215d0*/  VIADD R22, R16, UR4 ;  /* 0x0000000410167c36 */ /* 0x000fe40008000000 */
[----:B------:R1:W-:Y:S01]  /*215e0*/  @P1 STG.E.U16 desc[UR8][R20.64], R17 ;  /* 0x0000001114001986 */ /* 0x0003e2000c101508 */
[----:B0-----:R-:W-:-:S03]  /*215f0*/  VIADD R18, R5, 0x11 ;  /* 0x0000001105127836 */ /* 0x001fc60000000000 */
[----:B------:R-:W4:Y:S01]  /*21600*/  LDL.LU R6, [R1+0x8] ;  /* 0x0000080001067983 */ /* 0x000f220000300800 */
[----:B-1----:R-:W-:Y:S01]  /*21610*/  IMAD.WIDE R16, R22, 0x2, R2 ;  /* 0x0000000216107825 */ /* 0x002fe200078e0202 */
[C---:B------:R-:W-:Y:S02]  /*21620*/  ISETP.GE.AND P1, PT, R18.reuse, UR7, PT ;  /* 0x0000000712007c0c */ /* 0x040fe4000bf26270 */
[----:B------:R-:W-:Y:S01]  /*21630*/  ISETP.LT.AND P5, PT, R18, UR11, !P0 ;  /* 0x0000000b12007c0c */ /* 0x000fe2000c7a1270 */
[----:B------:R-:W-:Y:S01]  /*21640*/  IMAD.WIDE R18, R22, 0x2, R28 ;  /* 0x0000000216127825 */ /* 0x000fe200078e021c */
[----:B------:R-:W-:-:S03]  /*21650*/  PRMT R21, R4, 0x7632, R21 ;  /* 0x0000763204157816 */ /* 0x000fc60000000015 */
[----:B------:R-:W-:Y:S01]  /*21660*/  VIADD R20, R5, 0x12 ;  /* 0x0000001205147836 */ /* 0x000fe20000000000 */
[----:B------:R0:W-:Y:S01]  /*21670*/  @P6 STG.E.U16 desc[UR8][R16.64], R4 ;  /* 0x0000000410006986 */ /* 0x0001e2000c101508 */
[----:B------:R-:W-:-:S03]  /*21680*/  ULDC.64 UR10, c[0x0][0x228] ;  /* 0x00008a00000a7ab9 */ /* 0x000fc60000000a00 */
[----:B------:R1:W-:Y:S01]  /*21690*/  @P2 STG.E.U16 desc[UR8][R18.64], R21 ;  /* 0x0000001512002986 */ /* 0x0003e2000c101508 */
[C---:B------:R-:W-:Y:S02]  /*216a0*/  ISETP.GE.AND P2, PT, R20.reuse, UR7, PT ;  /* 0x0000000714007c0c */ /* 0x040fe4000bf46270 */
[----:B------:R-:W-:Y:S01]  /*216b0*/  ISETP.LT.AND P6, PT, R20, UR11, !P0 ;  /* 0x0000000b14007c0c */ /* 0x000fe2000c7c1270 */
[----:B0-----:R-:W4:Y:S04]  /*216c0*/  LDL.LU R4, [R1+0xc] ;  /* 0x00000c0001047983 */ /* 0x001f280000300800 */
[----:B------:R-:W2:Y:S01]  /*216d0*/  LDL.LU R20, [R1] ;  /* 0x0000000001147983 */ /* 0x000ea20000300800 */
[----:B------:R-:W-:Y:S01]  /*216e0*/  VIADD R22, R22, UR4 ;  /* 0x0000000416167c36 */ /* 0x000fe20008000000 */
[----:B------:R-:W-:Y:S01]  /*216f0*/  ISETP.LT.AND P1, PT, R15, UR10, !P1 ;  /* 0x0000000a0f007c0c */ /* 0x000fe2000cf21270 */
[----:B------:R-:W-:-:S02]  /*21700*/  ULDC.64 UR10, c[0x0][0x228] ;  /* 0x00008a00000a7ab9 */ /* 0x000fc40000000a00 */
[----:B------:R-:W-:-:S04]  /*21710*/  IMAD.WIDE R16, R22, 0x2, R2 ;  /* 0x0000000216107825 */ /* 0x000fc800078e0202 */
[----:B-1----:R-:W-:Y:S01]  /*21720*/  IMAD.WIDE R18, R22, 0x2, R28 ;  /* 0x0000000216127825 */ /* 0x002fe200078e021c */
[----:B------:R-:W-:-:S03]  /*21730*/  ISETP.LT.AND P2, PT, R15, UR10, !P2 ;  /* 0x0000000a0f007c0c */ /* 0x000fc6000d741270 */
[----:B------:R-:W-:Y:S01]  /*21740*/  VIADD R22, R22, UR4 ;  /* 0x0000000416167c36 */ /* 0x000fe20008000000 */
[----:B--2---:R-:W-:Y:S01]  /*21750*/  PRMT R21, R20, 0x7632, R21 ;  /* 0x0000763214157816 */ /* 0x004fe20000000015 */
[----:B------:R0:W-:Y:S04]  /*21760*/  @P4 STG.E.U16 desc[UR8][R16.64], R20 ;  /* 0x0000001410004986 */ /* 0x0001e8000c101508 */
[----:B------:R1:W-:Y:S01]  /*21770*/  @P3 STG.E.U16 desc[UR8][R18.64], R21 ;  /* 0x0000001512003986 */ /* 0x0003e2000c101508 */
[----:B0-----:R-:W-:Y:S02]  /*21780*/  VIADD R20, R5, 0x13 ;  /* 0x0000001305147836 */ /* 0x001fe40000000000 */
[----:B------:R-:W-:Y:S01]  /*21790*/  IMAD.WIDE R16, R22, 0x2, R2 ;  /* 0x0000000216107825 */ /* 0x000fe200078e0202 */
[----:B-1----:R-:W-:-:S02]  /*217a0*/  PRMT R21, R24, 0x7632, R21 ;  /* 0x0000763218157816 */ /* 0x002fc40000000015 */
[----:B------:R-:W-:Y:S01]  /*217b0*/  ISETP.GE.AND P3, PT, R20, UR7, PT ;  /* 0x0000000714007c0c */ /* 0x000fe2000bf66270 */
[----:B------:R-:W-:Y:S01]  /*217c0*/  IMAD.WIDE R18, R22, 0x2, R28 ;  /* 0x0000000216127825 */ /* 0x000fe200078e021c */
[----:B------:R-:W-:Y:S01]  /*217d0*/  ISETP.LT.AND P4, PT, R20, UR11, !P0 ;  /* 0x0000000b14007c0c */ /* 0x000fe2000c781270 */
[----:B------:R-:W-:Y:S02]  /*217e0*/  ULDC.64 UR10, c[0x0][0x228] ;  /* 0x00008a00000a7ab9 */ /* 0x000fe40000000a00 */
[----:B------:R-:W-:Y:S01]  /*217f0*/  VIADD R22, R22, UR4 ;  /* 0x0000000416167c36 */ /* 0x000fe20008000000 */
[----:B------:R0:W-:Y:S01]  /*21800*/  @P5 STG.E.U16 desc[UR8][R16.64], R24 ;  /* 0x0000001810005986 */ /* 0x0001e2000c101508 */
[----:B------:R-:W-:Y:S01]  /*21810*/  VIADD R20, R5, 0x14 ;  /* 0x0000001405147836 */ /* 0x000fe20000000000 */
[----:B------:R-:W-:Y:S02]  /*21820*/  ISETP.LT.AND P3, PT, R15, UR10, !P3 ;  /* 0x0000000a0f007c0c */ /* 0x000fe4000df61270 */
[----:B------:R1:W-:Y:S02]  /*21830*/  @P1 STG.E.U16 desc[UR8][R18.64], R21 ;  /* 0x0000001512001986 */ /* 0x0003e4000c101508 */
[----:B------:R-:W-:-:S02]  /*21840*/  ISETP.GE.AND P1, PT, R20, UR7, PT ;  /* 0x0000000714007c0c */ /* 0x000fc4000bf26270 */
[----:B------:R-:W-:Y:S01]  /*21850*/  ISETP.LT.AND P5, PT, R20, UR11, !P0 ;  /* 0x0000000b14007c0c */ /* 0x000fe2000c7a1270 */
[----:B0-----:R-:W-:Y:S01]  /*21860*/  IMAD.WIDE R16, R22, 0x2, R2 ;  /* 0x0000000216107825 */ /* 0x001fe200078e0202 */
[----:B------:R-:W-:-:S03]  /*21870*/  ULDC.64 UR10, c[0x0][0x228] ;  /* 0x00008a00000a7ab9 */ /* 0x000fc60000000a00 */
[----:B-1----:R-:W-:Y:S01]  /*21880*/  IMAD.WIDE R18, R22, 0x2, R28 ;  /* 0x0000000216127825 */ /* 0x002fe200078e021c */
[----:B---3--:R-:W-:-:S03]  /*21890*/  PRMT R21, R7, 0x7632, R21 ;  /* 0x0000763207157816 */ /* 0x008fc60000000015 */
[----:B------:R-:W-:Y:S01]  /*218a0*/  VIADD R22, R22, UR4 ;  /* 0x0000000416167c36 */ /* 0x000fe20008000000 */
[----:B------:R0:W-:Y:S01]  /*218b0*/  @P6 STG.E.U16 desc[UR8][R16.64], R7 ;  /* 0x0000000710006986 */ /* 0x0001e2000c101508 */
[----:B------:R-:W-:-:S03]  /*218c0*/  VIADD R20, R5, 0x15 ;  /* 0x0000001505147836 */ /* 0x000fc60000000000 */
[----:B------:R1:W-:Y:S01]  /*218d0*/  @P2 STG.E.U16 desc[UR8][R18.64], R21 ;  /* 0x0000001512002986 */ /* 0x0003e2000c101508 */
[----:B------:R-:W-:Y:S02]  /*218e0*/  ISETP.LT.AND P1, PT, R15, UR10, !P1 ;  /* 0x0000000a0f007c0c */ /* 0x000fe4000cf21270 */
[----:B------:R-:W-:Y:S01]  /*218f0*/  ISETP.LT.AND P6, PT, R20, UR11, !P0 ;  /* 0x0000000b14007c0c */ /* 0x000fe2000c7c1270 */
[----:B------:R-:W-:Y:S01]  /*21900*/  ULDC.64 UR10, c[0x0][0x228] ;  /* 0x00008a00000a7ab9 */ /* 0x000fe20000000a00 */
[----:B0-----:R-:W-:-:S04]  /*21910*/  IMAD.WIDE R16, R22, 0x2, R2 ;  /* 0x0000000216107825 */ /* 0x001fc800078e0202 */
[----:B-1----:R-:W-:Y:S01]  /*21920*/  IMAD.WIDE R18, R22, 0x2, R28 ;  /* 0x0000000216127825 */ /* 0x002fe200078e021c */
[----:B------:R-:W-:-:S03]  /*21930*/  PRMT R21, R25, 0x7632, R21 ;  /* 0x0000763219157816 */ /* 0x000fc60000000015 */
[----:B------:R-:W-:Y:S01]  /*21940*/  VIADD R22, R22, UR4 ;  /* 0x0000000416167c36 */ /* 0x000fe20008000000 */
[----:B------:R0:W-:Y:S04]  /*21950*/  @P4 STG.E.U16 desc[UR8][R16.64], R25 ;  /* 0x0000001910004986 */ /* 0x0001e8000c101508 */
[----:B------:R1:W-:Y:S01]  /*21960*/  @P3 STG.E.U16 desc[UR8][R18.64], R21 ;  /* 0x0000001512003986 */ /* 0x0003e2000c101508 */
[----:B0-----:R-:W-:-:S04]  /*21970*/  IMAD.WIDE R16, R22, 0x2, R2 ;  /* 0x0000000216107825 */ /* 0x001fc800078e0202 */
[----:B-1----:R-:W-:Y:S01]  /*21980*/  IMAD.WIDE R18, R22, 0x2, R28 ;  /* 0x0000000216127825 */ /* 0x002fe200078e021c */
[----:B----4-:R-:W-:-:S03]  /*21990*/  PRMT R21, R6, 0x7632, R21 ;  /* 0x0000763206157816 */ /* 0x010fc60000000015 */
[----:B------:R-:W-:Y:S01]  /*219a0*/  VIADD R22, R22, UR4 ;  /* 0x0000000416167c36 */ /* 0x000fe20008000000 */
[----:B------:R0:W-:Y:S04]  /*219b0*/  @P5 STG.E.U16 desc[UR8][R16.64], R6 ;  /* 0x0000000610005986 */ /* 0x0001e8000c101508 */
[----:B------:R1:W-:Y:S01]  /*219c0*/  @P1 STG.E.U16 desc[UR8][R18.64], R21 ;  /* 0x0000001512001986 */ /* 0x0003e2000c101508 */
[----:B0-----:R-:W-:Y:S01]  /*219d0*/  IMAD.WIDE R16, R22, 0x2, R2 ;  /* 0x0000000216107825 */ /* 0x001fe200078e0202 */
[----:B-1----:R-:W-:-:S04]  /*219e0*/  PRMT R21, R26, 0x7632, R21 ;  /* 0x000076321a157816 */ /* 0x002fc80000000015 */
[----:B------:R0:W-:Y:S04]  /*219f0*/  @P6 STG.E.U16 desc[UR8][R16.64], R26 ;  /* 0x0000001a10006986 */ /* 0x0001e8000c101508 */
[----:B0-----:R-:W2:Y:S01]  /*21a00*/  LDL.LU R26, [R1+0x38c] ;  /* 0x00038c00011a7983 */ /* 0x001ea20000300800 */
[----:B------:R-:W-:Y:S01]  /*21a10*/  ISETP.GE.AND P2, PT, R20, UR7, PT ;  /* 0x0000000714007c0c */ /* 0x000fe2000bf46270 */
[----:B------:R-:W-:Y:S02]  /*21a20*/  VIADD R20, R5, 0x16 ;  /* 0x0000001605147836 */ /* 0x000fe40000000000 */
[----:B------:R-:W-:Y:S01]  /*21a30*/  IMAD.WIDE R18, R22, 0x2, R28 ;  /* 0x0000000216127825 */ /* 0x000fe200078e021c */
[----:B------:R-:W-:Y:S01]  /*21a40*/  ISETP.LT.AND P2, PT, R15, UR10, !P2 ;  /* 0x0000000a0f007c0c */ /* 0x000fe2000d741270 */
[----:B------:R-:W3:Y:S01]  /*21a50*/  LDL.LU R25, [R1+0xc8] ;  /* 0x0000c80001197983 */ /* 0x000ee20000300800 */
[----:B------:R-:W-:-:S02]  /*21a60*/  ISETP.GE.AND P3, PT, R20, UR7, PT ;  /* 0x0000000714007c0c */ /* 0x000fc4000bf66270 */
[----:B------:R-:W-:Y:S01]  /*21a70*/  ISETP.LT.AND P4, PT, R20, UR11, !P0 ;  /* 0x0000000b14007c0c */ /* 0x000fe2000c781270 */
[----:B------:R-:W-:Y:S01]  /*21a80*/  VIADD R20, R5, 0x17 ;  /* 0x0000001705147836 */ /* 0x000fe20000000000 */
[----:B------:R-:W-:Y:S01]  /*21a90*/  ULDC.64 UR10, c[0x0][0x228] ;  /* 0x00008a00000a7ab9 */ /* 0x000fe20000000a00 */
[----:B------:R-:W-:Y:S01]  /*21aa0*/  VIADD R22, R22, UR4 ;  /* 0x0000000416167c36 */ /* 0x000fe20008000000 */
[----:B------:R-:W4:Y:S02]  /*21ab0*/  LDL.LU R7, [R1+0xb8] ;  /* 0x0000b80001077983 */ /* 0x000f240000300800 */
[C---:B------:R-:W-:Y:S02]  /*21ac0*/  ISETP.GE.AND P1, PT, R20.reuse, UR7, PT ;  /* 0x0000000714007c0c */ /* 0x040fe4000bf26270 */
[----:B------:R-:W-:Y:S01]  /*21ad0*/  ISETP.LT.AND P5, PT, R20, UR11, !P0 ;  /* 0x0000000b14007c0c */ /* 0x000fe2000c7a1270 */
[C---:B------:R-:W-:Y:S01]  /*21ae0*/  IMAD.WIDE R16, R22.reuse, 0x2, R2 ;  /* 0x0000000216107825 */ /* 0x040fe200078e0202 */
[----:B------:R-:W-:Y:S01]  /*21af0*/  ISETP.LT.AND P3, PT, R15, UR10, !P3 ;  /* 0x0000000a0f007c0c */ /* 0x000fe2000df61270 */
[----:B------:R-:W-:Y:S01]  /*21b00*/  ULDC.64 UR10, c[0x0][0x228] ;  /* 0x00008a00000a7ab9 */ /* 0x000fe20000000a00 */
[----:B------:R0:W-:Y:S04]  /*21b10*/  @P2 STG.E.U16 desc[UR8][R18.64], R21 ;  /* 0x0000001512002986 */ /* 0x0001e8000c101508 */
[----:B------:R-:W4:Y:S04]  /*21b20*/  LDL.LU R5, [R1+0xcc] ;  /* 0x0000cc0001057983 */ /* 0x000f280000300800 */
[----:B------:R1:W-:Y:S04]  /*21b30*/  @P4 STG.E.U16 desc[UR8][R16.64], R4 ;  /* 0x0000000410004986 */ /* 0x0003e8000c101508 */
[----:B------:R-:W4:Y:S01]  /*21b40*/  LDL.LU R6, [R1+0xbc] ;  /* 0x0000bc0001067983 */ /* 0x000f220000300800 */
[----:B0-----:R-:W-:-:S04]  /*21b50*/  IMAD.WIDE R18, R22, 0x2, R28 ;  /* 0x0000000216127825 */ /* 0x001fc800078e021c */
[----:B-1----:R-:W-:Y:S02]  /*21b60*/  VIADD R16, R22, UR4 ;  /* 0x0000000416107c36 */ /* 0x002fe40008000000 */
[----:B--2---:R-:W-:-:S05]  /*21b70*/  VIADD R20, R26, 0x18 ;  /* 0x000000181a147836 */ /* 0x004fca0000000000 */
[C---:B------:R-:W-:Y:S02]  /*21b80*/  ISETP.GE.AND P2, PT, R20.reuse, UR7, PT ;  /* 0x0000000714007c0c */ /* 0x040fe4000bf46270 */
[----:B------:R-:W-:Y:S02]  /*21b90*/  ISETP.LT.AND P6, PT, R20, UR11, !P0 ;  /* 0x0000000b14007c0c */ /* 0x000fe4000c7c1270 */
[----:B------:R-:W-:Y:S02]  /*21ba0*/  PRMT R20, R4, 0x7632, R20 ;  /* 0x0000763204147816 */ /* 0x000fe40000000014 */
[----:B------:R-:W2:Y:S04]  /*21bb0*/  LDL.LU R4, [R1+0xe0] ;  /* 0x0000e00001047983 */ /* 0x000ea80000300800 */
[----:B------:R-:W3:Y:S01]  /*21bc0*/  LDL.LU R22, [R1+0xc0] ;  /* 0x0000c00001167983 */ /* 0x000ee20000300800 */
[C---:B------:R-:W-:Y:S01]  /*21bd0*/  ISETP.LT.AND P1, PT, R15.reuse, UR10, !P1 ;  /* 0x0000000a0f007c0c */ /* 0x040fe2000cf21270 */
[----:B------:R-:W-:Y:S01]  /*21be0*/  VIADD R17, R26, 0x19 ;  /* 0x000000191a117836 */ /* 0x000fe20000000000 */
[----:B------:R-:W-:Y:S01]  /*21bf0*/  ULDC.64 UR10, c[0x0][0x228] ;  /* 0x00008a00000a7ab9 */ /* 0x000fe20000000a00 */
[----:B------:R0:W-:Y:S01]  /*21c00*/  @P3 STG.E.U16 desc[UR8][R18.64], R20 ;  /* 0x0000001412003986 */ /* 0x0001e2000c101508 */
[----:B------:R-:W-:-:S02]  /*21c10*/  ISETP.LT.AND P2, PT, R15, UR10, !P2 ;  /* 0x0000000a0f007c0c */ /* 0x000fc4000d741270 */
[C---:B------:R-:W-:Y:S02]  /*21c20*/  ISETP.GE.AND P3, PT, R17.reuse, UR7, PT ;  /* 0x0000000711007c0c */ /* 0x040fe4000bf66270 */
[----:B------:R-:W-:Y:S01]  /*21c30*/  ISETP.LT.AND P4, PT, R17, UR11, !P0 ;  /* 0x0000000b11007c0c */ /* 0x000fe2000c781270 */
[----:B------:R-:W-:Y:S01]  /*21c40*/  ULDC.64 UR10, c[0x0][0x228] ;  /* 0x00008a00000a7ab9 */ /* 0x000fe20000000a00 */
[----:B------:R-:W-:Y:S01]  /*21c50*/  PRMT R17, R27, 0x7632, R17 ;  /* 0x000076321b117816 */ /* 0x000fe20000000011 */
[----:B0-----:R-:W-:-:S04]  /*21c60*/  IMAD.WIDE R20, R16, 0x2, R2 ;  /* 0x0000000210147825 */ /* 0x001fc800078e0202 */
[C---:B------:R-:W-:Y:S01]  /*21c70*/  IMAD.WIDE R18, R16.reuse, 0x2, R28 ;  /* 0x0000000210127825 */ /* 0x040fe200078e021c */
[----:B------:R0:W-:Y:S03]  /*21c80*/  @P5 STG.E.U16 desc[UR8][R20.64], R27 ;  /* 0x0000001b14005986 */ /* 0x0001e6000c101508 */
[----:B------:R-:W-:Y:S01]  /*21c90*/  VIADD R16, R16, UR4 ;  /* 0x0000000410107c36 */ /* 0x000fe20008000000 */
[----:B------:R1:W-:Y:S01]  /*21ca0*/  @P1 STG.E.U16 desc[UR8][R18.64], R17 ;  /* 0x0000001112001986 */ /* 0x0003e2000c101508 */
[----:B0-----:R-:W-:-:S03]  /*21cb0*/  VIADD R20, R26, 0x1a ;  /* 0x0000001a1a147836 */ /* 0x001fc60000000000 */
[----:B------:R-:W4:Y:S01]  /*21cc0*/  LDL.LU R27, [R1+0xb4] ;  /* 0x0000b400011b7983 */ /* 0x000f220000300800 */
[----:B-1----:R-:W-:Y:S01]  /*21cd0*/  IMAD.WIDE R18, R16, 0x2, R2 ;  /* 0x0000000210127825 */ /* 0x002fe200078e0202 */
[C---:B------:R-:W-:Y:S02]  /*21ce0*/  ISETP.GE.AND P1, PT, R20.reuse, UR7, PT ;  /* 0x0000000714007c0c */ /* 0x040fe4000bf26270 */
[----:B------:R-:W-:Y:S01]  /*21cf0*/  ISETP.LT.AND P5, PT, R20, UR11, !P0 ;  /* 0x0000000b14007c0c */ /* 0x000fe2000c7a1270 */
[----:B------:R-:W-:Y:S01]  /*21d00*/  IMAD.WIDE R20, R16, 0x2, R28 ;  /* 0x0000000210147825 */ /* 0x000fe200078e021c */
[----:B---3--:R-:W-:Y:S01]  /*21d10*/  PRMT R17, R22, 0x7632, R17 ;  /* 0x0000763216117816 */ /* 0x008fe20000000011 */
[----:B------:R-:W-:Y:S04]  /*21d20*/  @P6 STG.E.U16 desc[UR8][R18.64], R22 ;  /* 0x0000001612006986 */ /* 0x000fe8000c101508 */
[----:B------:R0:W-:Y:S04]  /*21d30*/  @P2 STG.E.U16 desc[UR8][R20.64], R17 ;  /* 0x0000001114002986 */ /* 0x0001e8000c101508 */
[----:B0-----:R-:W3:Y:S01]  /*21d40*/  LDL.LU R21, [R1+0xb0] ;  /* 0x0000b00001157983 */ /* 0x001ee20000300800 */
[----:B------:R-:W-:Y:S01]  /*21d50*/  VIADD R22, R16, UR4 ;  /* 0x0000000410167c36 */ /* 0x000fe20008000000 */
[----:B------:R-:W-:Y:S01]  /*21d60*/  ISETP.LT.AND P3, PT, R15, UR10, !P3 ;  /* 0x0000000a0f007c0c */ /* 0x000fe2000df61270 */
[----:B------:R-:W-:Y:S01]  /*21d70*/  VIADD R18, R26, 0x1b ;  /* 0x0000001b1a127836 */ /* 0x000fe20000000000 */
[----:B------:R-:W-:Y:S01]  /*21d80*/  ULDC.64 UR10, c[0x0][0x228] ;  /* 0x00008a00000a7ab9 */ /* 0x000fe20000000a00 */
[----:B------:R-:W-:-:S03]  /*21d90*/  IMAD.WIDE R16, R22, 0x2, R2 ;  /* 0x0000000216107825 */ /* 0x000fc600078e0202 */
[C---:B------:R-:W-:Y:S02]  /*21da0*/  ISETP.GE.AND P2, PT, R18.reuse, UR7, PT ;  /* 0x0000000712007c0c */ /* 0x040fe4000bf46270 */
[----:B------:R-:W-:Y:S01]  /*21db0*/  ISETP.LT.AND P6, PT, R18, UR11, !P0 ;  /* 0x0000000b12007c0c */ /* 0x000fe2000c7c1270 */
[----:B------:R-:W-:Y:S01]  /*21dc0*/  IMAD.WIDE R18, R22, 0x2, R28 ;  /* 0x0000000216127825 */ /* 0x000fe200078e021c */
[----:B------:R-:W-:Y:S01]  /*21dd0*/  ISETP.LT.AND P1, PT, R15, UR10, !P1 ;  /* 0x0000000a0f007c0c */ /* 0x000fe2000cf21270 */
[----:B------:R-:W-:Y:S01]  /*21de0*/  ULDC.64 UR10, c[0x0][0x228] ;  /* 0x00008a00000a7ab9 */ /* 0x000fe20000000a00 */
[----:B---3--:R-:W-:Y:S01]  /*21df0*/  PRMT R20, R21, 0x7632, R20 ;  /* 0x0000763215147816 */ /* 0x008fe20000000014 */
[----:B------:R0:W-:Y:S04]  /*21e00*/  @P4 STG.E.U16 desc[UR8][R16.64], R21 ;  /* 0x0000001510004986 */ /* 0x0001e8000c101508 */
[----:B------:R1:W-:Y:S01]  /*21e10*/  @P3 STG.E.U16 desc[UR8][R18.64], R20 ;  /* 0x0000001412003986 */ /* 0x0003e2000c101508 */
[----:B0-----:R-:W-:-:S05]  /*21e20*/  VIADD R21, R26, 0x1c ;  /* 0x0000001c1a157836 */ /* 0x001fca0000000000 */
[C---:B------:R-:W-:Y:S02]  /*21e30*/  ISETP.GE.AND P3, PT, R21.reuse, UR7, PT ;  /* 0x0000000715007c0c */ /* 0x040fe4000bf66270 */
[----:B------:R-:W-:Y:S02]  /*21e40*/  ISETP.LT.AND P4, PT, R21, UR11, !P0 ;  /* 0x0000000b15007c0c */ /* 0x000fe4000c781270 */
[----:B------:R-:W3:Y:S01]  /*21e50*/  LDL.LU R21, [R1+0xc4] ;  /* 0x0000c40001157983 */ /* 0x000ee20000300800 */
[----:B------:R-:W-:Y:S01]  /*21e60*/  VIADD R22, R22, UR4 ;  /* 0x0000000416167c36 */ /* 0x000fe20008000000 */
[----:B------:R-:W-:Y:S01]  /*21e70*/  ISETP.LT.AND P2, PT, R15, UR10, !P2 ;  /* 0x0000000a0f007c0c */ /* 0x000fe2000d741270 */
[----:B------:R-:W-:Y:S02]  /*21e80*/  ULDC.64 UR10, c[0x0][0x228] ;  /* 0x00008a00000a7ab9 */ /* 0x000fe40000000a00 */
[----:B------:R-:W-:-:S04]  /*21e90*/  IMAD.WIDE R16, R22, 0x2, R2 ;  /* 0x0000000216107825 */ /* 0x000fc800078e0202 */
[----:B-1----:R-:W-:Y:S01]  /*21ea0*/  IMAD.WIDE R18, R22, 0x2, R28 ;  /* 0x0000000216127825 */ /* 0x002fe200078e021c */
[----:B------:R-:W-:-:S03]  /*21eb0*/  ISETP.LT.AND P3, PT, R15, UR10, !P3 ;  /* 0x0000000a0f007c0c */ /* 0x000fc6000df61270 */
[----:B------:R-:W-:Y:S01]  /*21ec0*/  VIADD R22, R22, UR4 ;  /* 0x0000000416167c36 */ /* 0x000fe20008000000 */
[----:B---3--:R-:W-:Y:S01]  /*21ed0*/  PRMT R20, R21, 0x7632, R20 ;  /* 0x0000763215147816 */ /* 0x008fe20000000014 */
[----:B------:R0:W-:Y:S04]  /*21ee0*/  @P5 STG.E.U16 desc[UR8][R16.64], R21 ;  /* 0x0000001510005986 */ /* 0x0001e8000c101508 */
[----:B------:R4:W-:Y:S01]  /*21ef0*/  @P1 STG.E.U16 desc[UR8][R18.64], R20 ;  /* 0x0000001412001986 */ /* 0x0009e2000c101508 */
[----:B0-----:R-:W-:Y:S02]  /*21f00*/  VIADD R21, R26, 0x1d ;  /* 0x0000001d1a157836 */ /* 0x001fe40000000000 */
[----:B------:R-:W-:Y:S01]  /*21f10*/  IMAD.WIDE R16, R22, 0x2, R2 ;  /* 0x0000000216107825 */ /* 0x000fe200078e0202 */
[----:B----4-:R-:W-:-:S02]  /*21f20*/  PRMT R20, R27, 0x7632, R20 ;  /* 0x000076321b147816 */ /* 0x010fc40000000014 */
[C---:B------:R-:W-:Y:S01]  /*21f30*/  ISETP.GE.AND P1, PT, R21.reuse, UR7, PT ;  /* 0x0000000715007c0c */ /* 0x040fe2000bf26270 */
[C---:B------:R-:W-:Y:S01]  /*21f40*/  IMAD.WIDE R18, R22.reuse, 0x2, R28 ;  /* 0x0000000216127825 */ /* 0x040fe200078e021c */
        /* <DEDUP_REMOVED lines=12> */
[----:B------:R-:W-:-:S03]  /*22010*/  PRMT R20, R25, 0x7632, R20 ;  /* 0x0000763219147816 */ /* 0x000fc60000000014 */
        /* <DEDUP_REMOVED lines=15> */
[----:B------:R-:W-:-:S03]  /*22110*/  PRMT R20, R5, 0x7632, R20 ;  /* 0x0000763205147816 */ /* 0x000fc60000000014 */
[----:B------:R-:W-:Y:S01]  /*22120*/  VIADD R22, R22, UR4 ;  /* 0x0000000416167c36 */ /* 0x000fe20008000000 */
[----:B------:R0:W-:Y:S04]  /*22130*/  @P6 STG.E.U16 desc[UR8][R16.64], R5 ;  /* 0x0000000510006986 */ /* 0x0001e8000c101508 */
[----:B------:R1:W-:Y:S04]  /*22140*/  @P2 STG.E.U16 desc[UR8][R18.64], R20 ;  /* 0x0000001412002986 */ /* 0x0003e8000c101508 */
[----:B0-----:R-:W3:Y:S01]  /*22150*/  LDL.LU R5, [R1+0xd0] ;  /* 0x0000d00001057983 */ /* 0x001ee20000300800 */
[----:B------:R-:W-:-:S03]  /*22160*/  IMAD.WIDE R16, R22, 0x2, R2 ;  /* 0x0000000216107825 */ /* 0x000fc600078e0202 */
[----:B------:R-:W4:Y:S01]  /*22170*/  LDL.LU R27, [R1+0xd8] ;  /* 0x0000d800011b7983 */ /* 0x000f220000300800 */
[----:B-1----:R-:W-:Y:S01]  /*22180*/  PRMT R20, R6, 0x7632, R20 ;  /* 0x0000763206147816 */ /* 0x002fe20000000014 */
[C---:B------:R-:W-:Y:S02]  /*22190*/  IMAD.WIDE R18, R22.reuse, 0x2, R28 ;  /* 0x0000000216127825 */ /* 0x040fe400078e021c */
[----:B------:R-:W4:Y:S04]  /*221a0*/  LDL.LU R7, [R1+0xec] ;  /* 0x0000ec0001077983 */ /* 0x000f280000300800 */
[----:B------:R0:W-:Y:S04]  /*221b0*/  @P4 STG.E.U16 desc[UR8][R16.64], R6 ;  /* 0x0000000610004986 */ /* 0x0001e8000c101508 */
[----:B------:R-:W4:Y:S04]  /*221c0*/  LDL.LU R25, [R1+0xdc] ;  /* 0x0000dc0001197983 */ /* 0x000f280000300800 */
[----:B0-----:R-:W4:Y:S01]  /*221d0*/  LDL.LU R6, [R1+0xf0] ;  /* 0x0000f00001067983 */ /* 0x001f220000300800 */
[----:B------:R-:W-:-:S03]  /*221e0*/  VIADD R16, R22, UR4 ;  /* 0x0000000416107c36 */ /* 0x000fc60008000000 */
[----:B------:R-:W4:Y:S01]  /*221f0*/  LDL.LU R22, [R1+0xe4] ;  /* 0x0000e40001167983 */ /* 0x000f220000300800 */
[----:B------:R-:W-:Y:S01]  /*22200*/  ISETP.GE.AND P3, PT, R21, UR7, PT ;  /* 0x0000000715007c0c */ /* 0x000fe2000bf66270 */
[----:B------:R-:W-:-:S03]  /*22210*/  VIADD R21, R26, 0x20 ;  /* 0x000000201a157836 */ /* 0x000fc60000000000 */
[----:B------:R-:W-:Y:S02]  /*22220*/  ISETP.LT.AND P3, PT, R15, UR10, !P3 ;  /* 0x0000000a0f007c0c */ /* 0x000fe4000df61270 */
[C---:B------:R-:W-:Y:S02]  /*22230*/  ISETP.GE.AND P1, PT, R21.reuse, UR7, PT ;  /* 0x0000000715007c0c */ /* 0x040fe4000bf26270 */
[----:B------:R-:W-:Y:S01]  /*22240*/  ISETP.LT.AND P5, PT, R21, UR11, !P0 ;  /* 0x0000000b15007c0c */ /* 0x000fe2000c7a1270 */
[----:B------:R-:W-:Y:S01]  /*22250*/  ULDC.64 UR10, c[0x0][0x228] ;  /* 0x00008a00000a7ab9 */ /* 0x000fe20000000a00 */
[C---:B------:R-:W-:Y:S01]  /*22260*/  VIADD R21, R26.reuse, 0x21 ;  /* 0x000000211a157836 */ /* 0x040fe20000000000 */
[----:B------:R-:W-:Y:S01]  /*22270*/  ISETP.LT.AND P1, PT, R15, UR10, !P1 ;  /* 0x0000000a0f007c0c */ /* 0x000fe2000cf21270 */
[----:B------:R-:W-:-:S03]  /*22280*/  VIADD R17, R26, 0x22 ;  /* 0x000000221a117836 */ /* 0x000fc60000000000 */
[C---:B------:R-:W-:Y:S01]  /*22290*/  ISETP.LT.AND P6, PT, R21.reuse, UR11, !P0 ;  /* 0x0000000b15007c0c */ /* 0x040fe2000c7c1270 */
[----:B------:R-:W-:Y:S01]  /*222a0*/  ULDC.64 UR10, c[0x0][0x228] ;  /* 0x00008a00000a7ab9 */ /* 0x000fe20000000a00 */
[----:B------:R0:W-:Y:S01]  /*222b0*/  @P3 STG.E.U16 desc[UR8][R18.64], R20 ;  /* 0x0000001412003986 */ /* 0x0001e2000c101508 */
[----:B------:R-:W-:Y:S02]  /*222c0*/  ISETP.GE.AND P2, PT, R21, UR7, PT ;  /* 0x0000000715007c0c */ /* 0x000fe4000bf46270 */
[C---:B------:R-:W-:Y:S02]  /*222d0*/  ISETP.GE.AND P3, PT, R17.reuse, UR7, PT ;  /* 0x0000000711007c0c */ /* 0x040fe4000bf66270 */
[----:B------:R-:W-:Y:S02]  /*222e0*/  ISETP.LT.AND P4, PT, R17, UR11, !P0 ;  /* 0x0000000b11007c0c */ /* 0x000fe4000c781270 */
[----:B--2---:R-:W-:Y:S01]  /*222f0*/  PRMT R17, R4, 0x7632, R17 ;  /* 0x0000763204117816 */ /* 0x004fe20000000011 */
[----:B0-----:R-:W-:Y:S01]  /*22300*/  IMAD.WIDE R18, R16, 0x2, R2 ;  /* 0x0000000210127825 */ /* 0x001fe200078e0202 */
[----:B------:R-:W-:Y:S01]  /*22310*/  ISETP.LT.AND P2, PT, R15, UR10, !P2 ;  /* 0x0000000a0f007c0c */ /* 0x000fe2000d741270 */
[----:B------:R-:W-:-:S02]  /*22320*/  ULDC.64 UR10, c[0x0][0x228] ;  /* 0x00008a00000a7ab9 */ /* 0x000fc40000000a00 */
[C---:B------:R-:W-:Y:S01]  /*22330*/  IMAD.WIDE R20, R16.reuse, 0x2, R28 ;  /* 0x0000000210147825 */ /* 0x040fe200078e021c */
[----:B------:R0:W-:Y:S03]  /*22340*/  @P5 STG.E.U16 desc[UR8][R18.64], R4 ;  /* 0x0000000412005986 */ /* 0x0001e6000c101508 */
[----:B------:R-:W-:Y:S01]  /*22350*/  VIADD R16, R16, UR4 ;  /* 0x0000000410107c36 */ /* 0x000fe20008000000 */
[----:B------:R1:W-:Y:S01]  /*22360*/  @P1 STG.E.U16 desc[UR8][R20.64], R17 ;  /* 0x0000001114001986 */ /* 0x0003e2000c101508 */
[----:B------:R-:W-:Y:S01]  /*22370*/  ISETP.LT.AND P3, PT, R15, UR10, !P3 ;  /* 0x0000000a0f007c0c */ /* 0x000fe2000df61270 */
[----:B0-----:R-:W-:Y:S02]  /*22380*/  VIADD R18, R26, 0x23 ;  /* 0x000000231a127836 */ /* 0x001fe40000000000 */
[----:B------:R-:W2:Y:S01]  /*22390*/  LDL.LU R4, [R1+0xa68] ;  /* 0x000a680001047983 */ /* 0x000ea20000300800 */
[----:B-1----:R-:W-:-:S02]  /*223a0*/  IMAD.WIDE R20, R16, 0x2, R2 ;  /* 0x0000000210147825 */ /* 0x002fc400078e0202 */
[C---:B------:R-:W-:Y:S02]  /*223b0*/  ISETP.GE.AND P1, PT, R18.reuse, UR7, PT ;  /* 0x0000000712007c0c */ /* 0x040fe4000bf26270 */
[----:B------:R-:W-:Y:S01]  /*223c0*/  ISETP.LT.AND P5, PT, R18, UR11, !P0 ;  /* 0x0000000b12007c0c */ /* 0x000fe2000c7a1270 */
[----:B------:R-:W-:Y:S01]  /*223d0*/  IMAD.WIDE R18, R16, 0x2, R28 ;  /* 0x0000000210127825 */ /* 0x000fe200078e021c */
[----:B------:R-:W-:-:S03]  /*223e0*/  ULDC.64 UR10, c[0x0][0x228] ;  /* 0x00008a00000a7ab9 */ /* 0x000fc60000000a00 */
[----:B------:R-:W-:Y:S01]  /*223f0*/  VIADD R16, R16, UR4 ;  /* 0x0000000410107c36 */ /* 0x000fe20008000000 */
[----:B---3--:R-:W-:Y:S01]  /*22400*/  PRMT R17, R5, 0x7632, R17 ;  /* 0x0000763205117816 */ /* 0x008fe20000000011 */
[----:B------:R0:W-:Y:S04]  /*22410*/  @P6 STG.E.U16 desc[UR8][R20.64], R5 ;  /* 0x0000000514006986 */ /* 0x0001e8000c101508 */
[----:B------:R1:W-:Y:S01]  /*22420*/  @P2 STG.E.U16 desc[UR8][R18.64], R17 ;  /* 0x0000001112002986 */ /* 0x0003e2000c101508 */
[----:B0-----:R-:W-:-:S03]  /*22430*/  VIADD R20, R26, 0x24 ;  /* 0x000000241a147836 */ /* 0x001fc60000000000 */
[----:B------:R-:W3:Y:S01]  /*22440*/  LDL.LU R5, [R1+0xa64] ;  /* 0x000a640001057983 */ /* 0x000ee20000300800 */
[----:B-1----:R-:W-:Y:S01]  /*22450*/  IMAD.WIDE R18, R16, 0x2, R2 ;  /* 0x0000000210127825 */ /* 0x002fe200078e0202 */
[C---:B------:R-:W-:Y:S02]  /*22460*/  ISETP.GE.AND P2, PT, R20.reuse, UR7, PT ;  /* 0x0000000714007c0c */ /* 0x040fe4000bf46270 */
[----:B------:R-:W-:Y:S01]  /*22470*/  ISETP.LT.AND P6, PT, R20, UR11, !P0 ;  /* 0x0000000b14007c0c */ /* 0x000fe2000c7c1270 */
[----:B------:R-:W-:Y:S01]  /*22480*/  IMAD.WIDE R20, R16, 0x2, R28 ;  /* 0x0000000210147825 */ /* 0x000fe200078e021c */
[----:B----4-:R-:W-:Y:S01]  /*22490*/  PRMT R17, R22, 0x7632, R17 ;  /* 0x0000763216117816 */ /* 0x010fe20000000011 */
[----:B------:R-:W-:Y:S04]  /*224a0*/  @P4 STG.E.U16 desc[UR8][R18.64], R22 ;  /* 0x0000001612004986 */ /* 0x000fe8000c101508 */
[----:B------:R0:W-:Y:S04]  /*224b0*/  @P3 STG.E.U16 desc[UR8][R20.64], R17 ;  /* 0x0000001114003986 */ /* 0x0001e8000c101508 */
[----:B0-----:R-:W4:Y:S01]  /*224c0*/  LDL.LU R21, [R1+0xd4] ;  /* 0x0000d40001157983 */ /* 0x001f220000300800 */
        /* <DEDUP_REMOVED lines=10> */
[----:B----4-:R-:W-:Y:S01]  /*22570*/  PRMT R20, R21, 0x7632, R20 ;  /* 0x0000763215147816 */ /* 0x010fe20000000014 */
[----:B------:R0:W-:Y:S04]  /*22580*/  @P5 STG.E.U16 desc[UR8][R16.64], R21 ;  /* 0x0000001510005986 */ /* 0x0001e8000c101508 */
[----:B------:R1:W-:Y:S01]  /*22590*/  @P1 STG.E.U16 desc[UR8][R18.64], R20 ;  /* 0x0000001412001986 */ /* 0x0003e2000c101508 */
[----:B0-----:R-:W-:-:S05]  /*225a0*/  VIADD R21, R26, 0x26 ;  /* 0x000000261a157836 */ /* 0x001fca0000000000 */
[C---:B------:R-:W-:Y:S02]  /*225b0*/  ISETP.GE.AND P1, PT, R21.reuse, UR7, PT ;  /* 0x0000000715007c0c */ /* 0x040fe4000bf26270 */
[----:B------:R-:W-:Y:S02]  /*225c0*/  ISETP.LT.AND P5, PT, R21, UR11, !P0 ;  /* 0x0000000b15007c0c */ /* 0x000fe4000c7a1270 */
[----:B------:R-:W4:Y:S01]  /*225d0*/  LDL.LU R21, [R1+0xe8] ;  /* 0x0000e80001157983 */ /* 0x000f220000300800 */
[----:B------:R-:W-:Y:S01]  /*225e0*/  VIADD R22, R22, UR4 ;  /* 0x0000000416167c36 */ /* 0x000fe20008000000 */
[----:B------:R-:W-:Y:S01]  /*225f0*/  ISETP.LT.AND P3, PT, R15, UR10, !P3 ;  /* 0x0000000a0f007c0c */ /* 0x000fe2000df61270 */
[----:B------:R-:W-:Y:S02]  /*22600*/  ULDC.64 UR10, c[0x0][0x228] ;  /* 0x00008a00000a7ab9 */ /* 0x000fe40000000a00 */
[----:B------:R-:W-:-:S04]  /*22610*/  IMAD.WIDE R16, R22, 0x2, R2 ;  /* 0x0000000216107825 */ /* 0x000fc800078e0202 */
[----:B-1----:R-:W-:-:S04]  /*22620*/  IMAD.WIDE R18, R22, 0x2, R28 ;  /* 0x0000000216127825 */ /* 0x002fc800078e021c */
[----:B------:R-:W-:Y:S01]  /*22630*/  VIADD R22, R22, UR4 ;  /* 0x0000000416167c36 */ /* 0x000fe20008000000 */
[----:B------:R-:W-:Y:S02]  /*22640*/  ISETP.LT.AND P1, PT, R15, UR10, !P1 ;  /* 0x0000000a0f007c0c */ /* 0x000fe4000cf21270 */
[----:B----4-:R-:W-:Y:S01]  /*22650*/  PRMT R20, R21, 0x7632, R20 ;  /* 0x0000763215147816 */ /* 0x010fe20000000014 */
[----:B------:R0:W-:Y:S04]  /*22660*/  @P6 STG.E.U16 desc[UR8][R16.64], R21 ;  /* 0x0000001510006986 */ /* 0x0001e8000c101508 */
[----:B------:R1:W-:Y:S01]  /*22670*/  @P2 STG.E.U16 desc[UR8][R18.64], R20 ;  /* 0x0000001412002986 */ /* 0x0003e2000c101508 */
[----:B0-----:R-:W-:Y:S02]  /*22680*/  VIADD R21, R26, 0x27 ;  /* 0x000000271a157836 */ /* 0x001fe40000000000 */
[----:B------:R-:W-:Y:S01]  /*22690*/  IMAD.WIDE R16, R22, 0x2, R2 ;  /* 0x0000000216107825 */ /* 0x000fe200078e0202 */
[----:B-1----:R-:W-:-:S03]  /*226a0*/  PRMT R20, R27, 0x7632, R20 ;  /* 0x000076321b147816 */ /* 0x002fc60000000014 */
[C---:B------:R-:W-:Y:S01]  /*226b0*/  IMAD.WIDE R18, R22.reuse, 0x2, R28 ;  /* 0x0000000216127825 */ /* 0x040fe200078e021c */
[C---:B------:R-:W-:Y:S01]  /*226c0*/  ISETP.LT.AND P6, PT, R21.reuse, UR11, !P0 ;  /* 0x0000000b15007c0c */ /* 0x040fe2000c7c1270 */
[----:B------:R0:W-:Y:S01]  /*226d0*/  @P4 STG.E.U16 desc[UR8][R16.64], R27 ;  /* 0x0000001b10004986 */ /* 0x0001e2000c101508 */
[----:B------:R-:W-:Y:S01]  /*226e0*/  ISETP.GE.AND P2, PT, R21, UR7, PT ;  /* 0x0000000715007c0c */ /* 0x000fe2000bf46270 */
[----:B------:R-:W-:Y:S01]  /*226f0*/  VIADD R22, R22, UR4 ;  /* 0x0000000416167c36 */ /* 0x000fe20008000000 */
[----:B------:R-:W-:Y:S01]  /*22700*/  ULDC.64 UR10, c[0x0][0x228] ;  /* 0x00008a00000a7ab9 */ /* 0x000fe20000000a00 */
[----:B------:R1:W-:Y:S02]  /*22710*/  @P3 STG.E.U16 desc[UR8][R18.64], R20 ;  /* 0x0000001412003986 */ /* 0x0003e4000c101508 */
[----:B0-----:R-:W-:-:S04]  /*22720*/  IMAD.WIDE R16, R22, 0x2, R2 ;  /* 0x0000000216107825 */ /* 0x001fc800078e0202 */
[----:B-1----:R-:W-:Y:S01]  /*22730*/  IMAD.WIDE R18, R22, 0x2, R28 ;  /* 0x0000000216127825 */ /* 0x002fe200078e021c */
[----:B------:R-:W-:-:S03]  /*22740*/  PRMT R20, R7, 0x7632, R20 ;  /* 0x0000763207147816 */ /* 0x000fc60000000014 */
[----:B------:R-:W-:Y:S01]  /*22750*/  VIADD R22, R22, UR4 ;  /* 0x0000000416167c36 */ /* 0x000fe20008000000 */
[----:B------:R0:W-:Y:S04]  /*22760*/  @P5 STG.E.U16 desc[UR8][R16.64], R7 ;  /* 0x0000000710005986 */ /* 0x0001e8000c101508 */
[----:B------:R1:W-:Y:S01]  /*22770*/  @P1 STG.E.U16 desc[UR8][R18.64], R20 ;  /* 0x0000001412001986 */ /* 0x0003e2000c101508 */
[----:B0-----:R-:W-:-:S03]  /*22780*/  IMAD.WIDE R16, R22, 0x2, R2 ;  /* 0x0000000216107825 */ /* 0x001fc600078e0202 */
[----:B------:R-:W4:Y:S01]  /*22790*/  LDL.LU R7, [R1+0x60] ;  /* 0x0000600001077983 */ /* 0x000f220000300800 */
[----:B-1----:R-:W-:-:S03]  /*227a0*/  PRMT R20, R25, 0x7632, R20 ;  /* 0x0000763219147816 */ /* 0x002fc60000000014 */
[----:B------:R0:W-:Y:S01]  /*227b0*/  @P6 STG.E.U16 desc[UR8][R16.64], R25 ;  /* 0x0000001910006986 */ /* 0x0001e2000c101508 */
[----:B------:R-:W-:-:S03]  /*227c0*/  IMAD.WIDE R18, R22, 0x2, R28 ;  /* 0x0000000216127825 */ /* 0x000fc600078e021c */
[----:B0-----:R-:W2:Y:S01]  /*227d0*/  LDL.LU R25, [R1+0xfc] ;  /* 0x0000fc0001197983 */ /* 0x001ea20000300800 */
[----:B------:R-:W-:-:S03]  /*227e0*/  VIADD R16, R22, UR4 ;  /* 0x0000000416107c36 */ /* 0x000fc60008000000 */
[----:B------:R-:W3:Y:S04]  /*227f0*/  LDL.LU R27, [R1+0x6c] ;  /* 0x00006c00011b7983 */ /* 0x000ee80000300800 */
[----:B------:R-:W2:Y:S01]  /*22800*/  LDL.LU R22, [R1+0xf4] ;  /* 0x0000f40001167983 */ /* 0x000ea20000300800 */
[----:B------:R-:W-:Y:S01]  /*22810*/  VIADD R21, R26, 0x28 ;  /* 0x000000281a157836 */ /* 0x000fe20000000000 */
[----:B------:R-:W-:-:S04]  /*22820*/  ISETP.LT.AND P2, PT, R15, UR10, !P2 ;  /* 0x0000000a0f007c0c */ /* 0x000fc8000d741270 */
        /* <DEDUP_REMOVED lines=12> */
[----:B------:R-:W-:Y:S01]  /*228f0*/  PRMT R17, R6, 0x7632, R17 ;  /* 0x0000763206117816 */ /* 0x000fe20000000011 */
        /* <DEDUP_REMOVED lines=9> */
[----:B------:R-:W3:Y:S01]  /*22990*/  LDL.LU R6, [R1+0xa60] ;  /* 0x000a600001067983 */ /* 0x000ee20000300800 */
[----:B-1----:R-:W-:-:S02]  /*229a0*/  IMAD.WIDE R20, R16, 0x2, R2 ;  /* 0x0000000210147825 */ /* 0x002fc400078e0202 */
[C---:B------:R-:W-:Y:S02]  /*229b0*/  ISETP.GE.AND P3, PT, R18.reuse, UR7, PT ;  /* 0x0000000712007c0c */ /* 0x040fe4000bf66270 */
[----:B------:R-:W-:Y:S01]  /*229c0*/  ISETP.LT.AND P4, PT, R18, UR11, !P0 ;  /* 0x0000000b12007c0c */ /* 0x000fe2000c781270 */
[----:B------:R-:W-:Y:S01]  /*229d0*/  IMAD.WIDE R18, R16, 0x2, R28 ;  /* 0x0000000210127825 */ /* 0x000fe200078e021c */
[----:B------:R-:W-:-:S03]  /*229e0*/  ULDC.64 UR10, c[0x0][0x228] ;  /* 0x00008a00000a7ab9 */ /* 0x000fc60000000a00 */
[----:B------:R-:W-:Y:S01]  /*229f0*/  VIADD R16, R16, UR4 ;  /* 0x0000000410107c36 */ /* 0x000fe20008000000 */
[----:B----4-:R-:W-:Y:S01]  /*22a00*/  PRMT R17, R7, 0x7632, R17 ;  /* 0x0000763207117816 */ /* 0x010fe20000000011 */
[----:B------:R0:W-:Y:S04]  /*22a10*/  @P5 STG.E.U16 desc[UR8][R20.64], R7 ;  /* 0x0000000714005986 */ /* 0x0001e8000c101508 */
[----:B------:R1:W-:Y:S01]  /*22a20*/  @P1 STG.E.U16 desc[UR8][R18.64], R17 ;  /* 0x0000001112001986 */ /* 0x0003e2000c101508 */
[----:B0-----:R-:W-:-:S03]  /*22a30*/  VIADD R20, R26, 0x2c ;  /* 0x0000002c1a147836 */ /* 0x001fc60000000000 */
[----:B------:R-:W4:Y:S01]  /*22a40*/  LDL.LU R7, [R1+0xa5c] ;  /* 0x000a5c0001077983 */ /* 0x000f220000300800 */
[----:B-1----:R-:W-:Y:S01]  /*22a50*/  IMAD.WIDE R18, R16, 0x2, R2 ;  /* 0x0000000210127825 */ /* 0x002fe200078e0202 */
[C---:B------:R-:W-:Y:S02]  /*22a60*/  ISETP.GE.AND P1, PT, R20.reuse, UR7, PT ;  /* 0x0000000714007c0c */ /* 0x040fe4000bf26270 */
[----:B------:R-:W-:Y:S01]  /*22a70*/  ISETP.LT.AND P5, PT, R20, UR11, !P0 ;  /* 0x0000000b14007c0c */ /* 0x000fe2000c7a1270 */
[----:B------:R-:W-:Y:S01]  /*22a80*/  IMAD.WIDE R20, R16, 0x2, R28 ;  /* 0x0000000210147825 */ /* 0x000fe200078e021c */
[----:B--2---:R-:W-:Y:S01]  /*22a90*/  PRMT R17, R22, 0x7632, R17 ;  /* 0x0000763216117816 */ /* 0x004fe20000000011 */
[----:B------:R-:W-:Y:S04]  /*22aa0*/  @P6 STG.E.U16 desc[UR8][R18.64], R22 ;  /* 0x0000001612006986 */ /* 0x000fe8000c101508 */
[----:B------:R0:W-:Y:S04]  /*22ab0*/  @P2 STG.E.U16 desc[UR8][R20.64], R17 ;  /* 0x0000001114002986 */ /* 0x0001e8000c101508 */
[----:B0-----:R-:W2:Y:S01]  /*22ac0*/  LDL.LU R21, [R1+0x64] ;  /* 0x0000640001157983 */ /* 0x001ea20000300800 */
        /* <DEDUP_REMOVED lines=10> */
[----:B--2---:R-:W-:Y:S01]  /*22b70*/  PRMT R20, R21, 0x7632, R20 ;  /* 0x0000763215147816 */ /* 0x004fe20000000014 */
[----:B------:R0:W-:Y:S04]  /*22b80*/  @P4 STG.E.U16 desc[UR8][R16.64], R21 ;  /* 0x0000001510004986 */ /* 0x0001e8000c101508 */
[----:B------:R1:W-:Y:S01]  /*22b90*/  @P3 STG.E.U16 desc[UR8][R18.64], R20 ;  /* 0x0000001412003986 */ /* 0x0003e2000c101508 */
[----:B0-----:R-:W-:-:S05]  /*22ba0*/  VIADD R21, R26, 0x2e ;  /* 0x0000002e1a157836 */ /* 0x001fca0000000000 */
[C---:B------:R-:W-:Y:S02]  /*22bb0*/  ISETP.GE.AND P3, PT, R21.reuse, UR7, PT ;  /* 0x0000000715007c0c */ /* 0x040fe4000bf66270 */
[----:B------:R-:W-:Y:S02]  /*22bc0*/  ISETP.LT.AND P4, PT, R21, UR11, !P0 ;  /* 0x0000000b15007c0c */ /* 0x000fe4000c781270 */
[----:B------:R-:W2:Y:S01]  /*22bd0*/  LDL.LU R21, [R1+0xf8] ;  /* 0x0000f80001157983 */ /* 0x000ea20000300800 */
[----:B------:R-:W-:-:S04]  /*22be0*/  VIADD R22, R22, UR4 ;  /* 0x0000000416167c36 */ /* 0x000fc80008000000 */
[----:B------:R-:W-:-:S04]  /*22bf0*/  IMAD.WIDE R16, R22, 0x2, R2 ;  /* 0x0000000216107825 */ /* 0x000fc800078e0202 */
[C---:B-1----:R-:W-:Y:S01]  /*22c00*/  IMAD.WIDE R18, R22.reuse, 0x2, R28 ;  /* 0x0000000216127825 */ /* 0x042fe200078e021c */
        /* <DEDUP_REMOVED lines=11> */
[C---:B------:R-:W-:Y:S01]  /*22cc0*/  VIADD R21, R22.reuse, UR4 ;  /* 0x0000000416157c36 */ /* 0x040fe20008000000 */
[----:B------:R-:W-:Y:S01]  /*22cd0*/  ISETP.LT.AND P3, PT, R15, UR10, !P3 ;  /* 0x0000000a0f007c0c */ /* 0x000fe2000df61270 */
[----:B------:R-:W-:Y:S01]  /*22ce0*/  IMAD.WIDE R18, R22, 0x2, R28 ;  /* 0x0000000216127825 */ /* 0x000fe200078e021c */
[----:B------:R-:W-:-:S03]  /*22cf0*/  ULDC.64 UR10, c[0x0][0x228] ;  /* 0x00008a00000a7ab9 */ /* 0x000fc60000000a00 */
[----:B------:R-:W-:Y:S01]  /*22d00*/  VIADD R22, R26, 0x30 ;  /* 0x000000301a167836 */ /* 0x000fe20000000000 */
[----:B------:R-:W-:Y:S02]  /*22d10*/  PRMT R24, R25, 0x7632, R24 ;  /* 0x0000763219187816 */ /* 0x000fe40000000018 */
[----:B------:R-:W-:Y:S02]  /*22d20*/  ISETP.LT.AND P1, PT, R15, UR10, !P1 ;  /* 0x0000000a0f007c0c */ /* 0x000fe4000cf21270 */
[----:B--2---:R-:W-:Y:S01]  /*22d30*/  PRMT R23, R20, 0x7632, R23 ;  /* 0x0000763214177816 */ /* 0x004fe20000000017 */
[----:B------:R0:W-:Y:S01]  /*22d40*/  @P6 STG.E.U16 desc[UR8][R16.64], R20 ;  /* 0x0000001410006986 */ /* 0x0001e2000c101508 */
[C---:B------:R-:W-:Y:S01]  /*22d50*/  ISETP.LT.AND P6, PT, R22.reuse, UR11, !P0 ;  /* 0x0000000b16007c0c */ /* 0x040fe2000c7c1270 */
[----:B------:R-:W-:Y:S02]  /*22d60*/  ULDC.64 UR10, c[0x0][0x228] ;  /* 0x00008a00000a7ab9 */ /* 0x000fe40000000a00 */
[----:B------:R1:W-:Y:S01]  /*22d70*/  @P2 STG.E.U16 desc[UR8][R18.64], R23 ;  /* 0x0000001712002986 */ /* 0x0003e2000c101508 */
[----:B------:R-:W-:Y:S01]  /*22d80*/  ISETP.GE.AND P2, PT, R22, UR7, PT ;  /* 0x0000000716007c0c */ /* 0x000fe2000bf46270 */
[----:B0-----:R-:W-:-:S05]  /*22d90*/  IMAD.WIDE R16, R21, 0x2, R2 ;  /* 0x0000000215107825 */ /* 0x001fca00078e0202 */
[----:B------:R0:W-:Y:S01]  /*22da0*/  @P4 STG.E.U16 desc[UR8][R16.64], R25 ;  /* 0x0000001910004986 */ /* 0x0001e2000c101508 */
[----:B-1----:R-:W-:-:S04]  /*22db0*/  IMAD.WIDE R18, R21, 0x2, R28 ;  /* 0x0000000215127825 */ /* 0x002fc800078e021c */
[----:B------:R-:W-:Y:S01]  /*22dc0*/  VIADD R22, R26, 0x31 ;  /* 0x000000311a167836 */ /* 0x000fe20000000000 */
[----:B------:R1:W-:Y:S01]  /*22dd0*/  @P3 STG.E.U16 desc[UR8][R18.64], R24 ;  /* 0x0000001812003986 */ /* 0x0003e2000c101508 */
[----:B0-----:R-:W-:-:S03]  /*22de0*/  VIADD R25, R21, UR4 ;  /* 0x0000000415197c36 */ /* 0x001fc60008000000 */
[C---:B------:R-:W-:Y:S01]  /*22df0*/  ISETP.GE.AND P3, PT, R22.reuse, UR7, PT ;  /* 0x0000000716007c0c */ /* 0x040fe2000bf66270 */
[----:B------:R-:W-:Y:S01]  /*22e00*/  IMAD.WIDE R20, R25, 0x2, R2 ;  /* 0x0000000219147825 */ /* 0x000fe200078e0202 */
[----:B------:R-:W-:Y:S02]  /*22e10*/  ISETP.LT.AND P4, PT, R22, UR11, !P0 ;  /* 0x0000000b16007c0c */ /* 0x000fe4000c781270 */
[----:B------:R-:W-:Y:S01]  /*22e20*/  ISETP.LT.AND P2, PT, R15, UR10, !P2 ;  /* 0x0000000a0f007c0c */ /* 0x000fe2000d741270 */
[----:B------:R-:W-:Y:S01]  /*22e30*/  IMAD.WIDE R22, R25, 0x2, R28 ;  /* 0x0000000219167825 */ /* 0x000fe200078e021c */
[----:B---3--:R-:W-:Y:S01]  /*22e40*/  PRMT R17, R27, 0x7632, R17 ;  /* 0x000076321b117816 */ /* 0x008fe20000000011 */
[----:B------:R0:W-:Y:S01]  /*22e50*/  @P5 STG.E.U16 desc[UR8][R20.64], R27 ;  /* 0x0000001b14005986 */ /* 0x0001e2000c101508 */
[----:B------:R-:W-:Y:S01]  /*22e60*/  ULDC.64 UR10, c[0x0][0x228] ;  /* 0x00008a00000a7ab9 */ /* 0x000fe20000000a00 */
[----:B------:R-:W-:Y:S01]  /*22e70*/  VIADD R16, R26, 0x32 ;  /* 0x000000321a107836 */ /* 0x000fe20000000000 */
[----:B------:R-:W-:Y:S01]  /*22e80*/  ISETP.LT.AND P3, PT, R15, UR10, !P3 ;  /* 0x0000000a0f007c0c */ /* 0x000fe2000df61270 */
[----:B------:R2:W-:Y:S01]  /*22e90*/  @P1 STG.E.U16 desc[UR8][R22.64], R17 ;  /* 0x0000001116001986 */ /* 0x0005e2000c101508 */
[----:B-1----:R-:W-:-:S02]  /*22ea0*/  PRMT R19, R4, 0x7632, R19 ;  /* 0x0000763204137816 */ /* 0x002fc40000000013 */
[C---:B------:R-:W-:Y:S01]  /*22eb0*/  ISETP.GE.AND P1, PT, R16.reuse, UR7, PT ;  /* 0x0000000710007c0c */ /* 0x040fe2000bf26270 */
[----:B0-----:R-:W-:Y:S01]  /*22ec0*/  VIADD R27, R25, UR4 ;  /* 0x00000004191b7c36 */ /* 0x001fe20008000000 */
[----:B------:R-:W-:Y:S01]  /*22ed0*/  ISETP.LT.AND P5, PT, R16, UR11, !P0 ;  /* 0x0000000b10007c0c */ /* 0x000fe2000c7a1270 */
[----:B------:R-:W-:Y:S01]  /*22ee0*/  VIADD R18, R26, 0x33 ;  /* 0x000000331a127836 */ /* 0x000fe20000000000 */
[----:B------:R-:W-:Y:S01]  /*22ef0*/  ULDC.64 UR10, c[0x0][0x228] ;  /* 0x00008a00000a7ab9 */ /* 0x000fe20000000a00 */
[----:B------:R-:W-:-:S04]  /*22f00*/  IMAD.WIDE R24, R27, 0x2, R2 ;  /* 0x000000021b187825 */ /* 0x000fc800078e0202 */
[C---:B--2---:R-:W-:Y:S01]  /*22f10*/  IMAD.WIDE R16, R27.reuse, 0x2, R28 ;  /* 0x000000021b107825 */ /* 0x044fe200078e021c */
[----:B------:R0:W-:Y:S03]  /*22f20*/  @P6 STG.E.U16 desc[UR8][R24.64], R4 ;  /* 0x0000000418006986 */ /* 0x0001e6000c101508 */
[----:B------:R-:W-:Y:S01]  /*22f30*/  VIADD R27, R27, UR4 ;  /* 0x000000041b1b7c36 */ /* 0x000fe20008000000 */
[----:B------:R1:W-:Y:S01]  /*22f40*/  @P2 STG.E.U16 desc[UR8][R16.64], R19 ;  /* 0x0000001310002986 */ /* 0x0003e2000c101508 */
[C---:B------:R-:W-:Y:S02]  /*22f50*/  ISETP.GE.AND P2, PT, R18.reuse, UR7, PT ;  /* 0x0000000712007c0c */ /* 0x040fe4000bf46270 */
[----:B------:R-:W-:Y:S01]  /*22f60*/  IMAD.WIDE R20, R27, 0x2, R2 ;  /* 0x000000021b147825 */ /* 0x000fe200078e0202 */
[----:B------:R-:W-:Y:S02]  /*22f70*/  ISETP.LT.AND P6, PT, R18, UR11, !P0 ;  /* 0x0000000b12007c0c */ /* 0x000fe4000c7c1270 */
[----:B------:R-:W-:Y:S01]  /*22f80*/  ISETP.LT.AND P1, PT, R15, UR10, !P1 ;  /* 0x0000000a0f007c0c */ /* 0x000fe2000cf21270 */
[----:B------:R-:W-:Y:S01]  /*22f90*/  ULDC.64 UR10, c[0x0][0x228] ;  /* 0x00008a00000a7ab9 */ /* 0x000fe20000000a00 */
[----:B0-----:R-:W-:-:S02]  /*22fa0*/  VIADD R4, R26, 0x34 ;  /* 0x000000341a047836 */ /* 0x001fc40000000000 */
[----:B-1----:R-:W-:Y:S01]  /*22fb0*/  IMAD.WIDE R18, R27, 0x2, R28 ;  /* 0x000000021b127825 */ /* 0x002fe200078e021c */
[----:B------:R-:W-:-:S03]  /*22fc0*/  PRMT R17, R8, 0x7632, R17 ;  /* 0x0000763208117816 */ /* 0x000fc60000000011 */
[----:B------:R-:W-:Y:S01]  /*22fd0*/  VIADD R27, R27, UR4 ;  /* 0x000000041b1b7c36 */ /* 0x000fe20008000000 */
[----:B------:R-:W-:Y:S01]  /*22fe0*/  @P4 STG.E.U16 desc[UR8][R20.64], R8 ;  /* 0x0000000814004986 */ /* 0x000fe2000c101508 */
[----:B------:R-:W-:Y:S02]  /*22ff0*/  ISETP.LT.AND P2, PT, R15, UR10, !P2 ;  /* 0x0000000a0f007c0c */ /* 0x000fe4000d741270 */
[C---:B------:R-:W-:Y:S01]  /*23000*/  IMAD.WIDE R22, R27.reuse, 0x2, R2 ;  /* 0x000000021b167825 */ /* 0x040fe200078e0202 */
[----:B------:R0:W-:Y:S01]  /*23010*/  @P3 STG.E.U16 desc[UR8][R18.64], R17 ;  /* 0x0000001112003986 */ /* 0x0001e2000c101508 */
[----:B------:R-:W-:Y:S01]  /*23020*/  ISETP.LT.AND P4, PT, R4, UR11, !P0 ;  /* 0x0000000b04007c0c */ /* 0x000fe2000c781270 */
[----:B------:R-:W-:Y:S02]  /*23030*/  ULDC.64 UR10, c[0x0][0x228] ;  /* 0x00008a00000a7ab9 */ /* 0x000fe40000000a00 */
[----:B------:R1:W-:Y:S01]  /*23040*/  @P5 STG.E.U16 desc[UR8][R22.64], R5 ;  /* 0x0000000516005986 */ /* 0x0003e2000c101508 */
[----:B0-----:R-:W-:Y:S01]  /*23050*/  IMAD.WIDE R16, R27, 0x2, R28 ;  /* 0x000000021b107825 */ /* 0x001fe200078e021c */
[----:B------:R-:W-:-:S03]  /*23060*/  PRMT R19, R5, 0x7632, R19 ;  /* 0x0000763205137816 */ /* 0x000fc60000000013 */
[----:B------:R-:W-:Y:S01]  /*23070*/  VIADD R27, R27, UR4 ;  /* 0x000000041b1b7c36 */ /* 0x000fe20008000000 */
[----:B------:R-:W-:Y:S01]  /*23080*/  PRMT R8, R9, 0x7632, R8 ;  /* 0x0000763209087816 */ /* 0x000fe20000000008 */
[----:B------:R0:W-:Y:S02]  /*23090*/  @P1 STG.E.U16 desc[UR8][R16.64], R19 ;  /* 0x0000001310001986 */ /* 0x0001e4000c101508 */
[C---:B-1----:R-:W-:Y:S02]  /*230a0*/  VIADD R23, R27.reuse, UR4 ;  /* 0x000000041b177c36 */ /* 0x042fe40008000000 */
[----:B------:R-:W-:Y:S01]  /*230b0*/  IMAD.WIDE R20, R27, 0x2, R2 ;  /* 0x000000021b147825 */ /* 0x000fe200078e0202 */
[----:B------:R-:W-:-:S03]  /*230c0*/  ISETP.GE.AND P3, PT, R4, UR7, PT ;  /* 0x0000000704007c0c */ /* 0x000fc6000bf66270 */
[----:B------:R-:W-:Y:S02]  /*230d0*/  VIADD R4, R26, 0x35 ;  /* 0x000000351a047836 */ /* 0x000fe40000000000 */
[----:B0-----:R-:W-:Y:S01]  /*230e0*/  IMAD.WIDE R18, R27, 0x2, R28 ;  /* 0x000000021b127825 */ /* 0x001fe200078e021c */
[----:B------:R-:W-:Y:S03]  /*230f0*/  @P6 STG.E.U16 desc[UR8][R20.64], R9 ;  /* 0x0000000914006986 */ /* 0x000fe6000c101508 */
[----:B------:R-:W-:Y:S01]  /*23100*/  IMAD.WIDE R16, R23, 0x2, R2 ;  /* 0x0000000217107825 */ /* 0x000fe200078e0202 */
[----:B------:R0:W-:Y:S01]  /*23110*/  @P2 STG.E.U16 desc[UR8][R18.64], R8 ;  /* 0x0000000812002986 */ /* 0x0001e2000c101508 */
[----:B------:R-:W-:-:S03]  /*23120*/  ISETP.LT.AND P3, PT, R15, UR10, !P3 ;  /* 0x0000000a0f007c0c */ /* 0x000fc6000df61270 */
[----:B------:R1:W-:Y:S01]  /*23130*/  @P4 STG.E.U16 desc[UR8][R16.64], R6 ;  /* 0x0000000610004986 */ /* 0x0003e2000c101508 */
[C---:B------:R-:W-:Y:S01]  /*23140*/  ISETP.LT.AND P5, PT, R4.reuse, UR11, !P0 ;  /* 0x0000000b04007c0c */ /* 0x040fe2000c7a1270 */
[----:B------:R-:W-:Y:S02]  /*23150*/  ULDC.64 UR10, c[0x0][0x228] ;  /* 0x00008a00000a7ab9 */ /* 0x000fe40000000a00 */
[----:B------:R-:W2:Y:S01]  /*23160*/  LDS.128 R16, [R0] ;  /* 0x0000000000107984 */ /* 0x000ea20000000c00 */
[----:B------:R-:W-:Y:S01]  /*23170*/  ISETP.GE.AND P1, PT, R4, UR7, PT ;  /* 0x0000000704007c0c */ /* 0x000fe2000bf26270 */
[----:B------:R-:W-:Y:S02]  /*23180*/  VIADD R4, R26, 0x36 ;  /* 0x000000361a047836 */ /* 0x000fe40000000000 */
[----:B------:R-:W-:Y:S01]  /*23190*/  VIADD R25, R23, UR4 ;  /* 0x0000000417197c36 */ /* 0x000fe20008000000 */
[----:B------:R-:W-:Y:S01]  /*231a0*/  ISETP.LT.AND P1, PT, R15, UR10, !P1 ;  /* 0x0000000a0f007c0c */ /* 0x000fe2000cf21270 */
[----:B------:R-:W-:Y:S01]  /*231b0*/  IMAD.WIDE R22, R23, 0x2, R28 ;  /* 0x0000000217167825 */ /* 0x000fe200078e021c */
[----:B------:R-:W-:-:S02]  /*231c0*/  ISETP.GE.AND P2, PT, R4, UR7, PT ;  /* 0x0000000704007c0c */ /* 0x000fc4000bf46270 */
[----:B------:R-:W-:Y:S01]  /*231d0*/  ISETP.LT.AND P6, PT, R4, UR11, !P0 ;  /* 0x0000000b04007c0c */ /* 0x000fe2000c7c1270 */
[----:B------:R-:W-:Y:S01]  /*231e0*/  VIADD R4, R26, 0x37 ;  /* 0x000000371a047836 */ /* 0x000fe20000000000 */
[----:B------:R-:W-:Y:S01]  /*231f0*/  PRMT R5, R6, 0x7632, R5 ;  /* 0x0000763206057816 */ /* 0x000fe20000000005 */
[----:B0-----:R-:W-:Y:S01]  /*23200*/  IMAD.WIDE R8, R25, 0x2, R2 ;  /* 0x0000000219087825 */ /* 0x001fe200078e0202 */
[----:B------:R-:W-:Y:S02]  /*23210*/  ULDC.64 UR10, c[0x0][0x228] ;  /* 0x00008a00000a7ab9 */ /* 0x000fe40000000a00 */
[----:B------:R-:W-:Y:S01]  /*23220*/  ISETP.LT.AND P2, PT, R15, UR10, !P2 ;  /* 0x0000000a0f007c0c */ /* 0x000fe2000d741270 */
[----:B------:R0:W-:Y:S01]  /*23230*/  @P3 STG.E.U16 desc[UR8][R22.64], R5 ;  /* 0x0000000516003986 */ /* 0x0001e2000c101508 */
[C---:B------:R-:W-:Y:S02]  /*23240*/  ISETP.GE.AND P3, PT, R4.reuse, UR7, PT ;  /* 0x0000000704007c0c */ /* 0x040fe4000bf66270 */
[----:B------:R-:W-:Y:S01]  /*23250*/  ISETP.LT.AND P4, PT, R4, UR11, !P0 ;  /* 0x0000000b04007c0c */ /* 0x000fe2000c781270 */
[----:B------:R3:W-:Y:S01]  /*23260*/  @P5 STG.E.U16 desc[UR8][R8.64], R10 ;  /* 0x0000000a08005986 */ /* 0x0007e2000c101508 */
[----:B-1----:R-:W-:Y:S01]  /*23270*/  VIADD R6, R26, 0x38 ;  /* 0x000000381a067836 */ /* 0x002fe20000000000 */
[----:B------:R-:W-:-:S02]  /*23280*/  ULDC.64 UR10, c[0x0][0x228] ;  /* 0x00008a00000a7ab9 */ /* 0x000fc40000000a00 */
[----:B------:R-:W-:Y:S01]  /*23290*/  ISETP.LT.AND P3, PT, R15, UR10, !P3 ;  /* 0x0000000a0f007c0c */ /* 0x000fe2000df61270 */
[----:B0-----:R-:W-:Y:S01]  /*232a0*/  IMAD.WIDE R4, R25, 0x2, R28 ;  /* 0x0000000219047825 */ /* 0x001fe200078e021c */
[----:B---3--:R-:W-:-:S03]  /*232b0*/  PRMT R9, R10, 0x7632, R9 ;  /* 0x000076320a097816 */ /* 0x008fc60000000009 */
[----:B------:R-:W-:Y:S01]  /*232c0*/  VIADD R25, R25, UR4 ;  /* 0x0000000419197c36 */ /* 0x000fe20008000000 */
[----:B------:R-:W-:Y:S01]  /*232d0*/  ISETP.LT.AND P5, PT, R6, UR11, !P0 ;  /* 0x0000000b06007c0c */ /* 0x000fe2000c7a1270 */
[----:B------:R-:W-:Y:S01]  /*232e0*/  VIADD R0, R26, 0x39 ;  /* 0x000000391a007836 */ /* 0x000fe20000000000 */
[----:B------:R-:W-:Y:S01]  /*232f0*/  ULDC.64 UR10, c[0x0][0x228] ;  /* 0x00008a00000a7ab9 */ /* 0x000fe20000000a00 */
[----:B------:R0:W-:Y:S01]  /*23300*/  @P1 STG.E.U16 desc[UR8][R4.64], R9 ;  /* 0x0000000904001986 */ /* 0x0001e2000c101508 */
[----:B------:R-:W-:Y:S01]  /*23310*/  IMAD.WIDE R20, R25, 0x2, R2 ;  /* 0x0000000219147825 */ /* 0x000fe200078e0202 */
[----:B------:R-:W-:-:S04]  /*23320*/  ISETP.GE.AND P1, PT, R6, UR7, PT ;  /* 0x0000000706007c0c */ /* 0x000fc8000bf26270 */
[----:B----4-:R-:W-:Y:S01]  /*23330*/  @P6 STG.E.U16 desc[UR8][R20.64], R7 ;  /* 0x0000000714006986 */ /* 0x010fe2000c101508 */
[----:B------:R-:W-:Y:S01]  /*23340*/  ISETP.LT.AND P1, PT, R15, UR10, !P1 ;  /* 0x0000000a0f007c0c */ /* 0x000fe2000cf21270 */
[----:B0-----:R-:W-:Y:S01]  /*23350*/  IMAD.WIDE R8, R25, 0x2, R28 ;  /* 0x0000000219087825 */ /* 0x001fe200078e021c */
[----:B------:R-:W-:-:S03]  /*23360*/  PRMT R5, R7, 0x7632, R5 ;  /* 0x0000763207057816 */ /* 0x000fc60000000005 */
[----:B------:R-:W-:Y:S02]  /*23370*/  VIADD R25, R25, UR4 ;  /* 0x0000000419197c36 */ /* 0x000fe40008000000 */
[----:B------:R0:W-:Y:S02]  /*23380*/  @P2 STG.E.U16 desc[UR8][R8.64], R5 ;  /* 0x0000000508002986 */ /* 0x0001e4000c101508 */
[C---:B------:R-:W-:Y:S01]  /*23390*/  IMAD.WIDE R22, R25.reuse, 0x2, R2 ;  /* 0x0000000219167825 */ /* 0x040fe200078e0202 */
[C---:B------:R-:W-:Y:S02]  /*233a0*/  ISETP.GE.AND P2, PT, R0.reuse, UR7, PT ;  /* 0x0000000700007c0c */ /* 0x040fe4000bf46270 */
[----:B------:R-:W-:Y:S01]  /*233b0*/  ISETP.LT.AND P6, PT, R0, UR11, !P0 ;  /* 0x0000000b00007c0c */ /* 0x000fe2000c7c1270 */
[----:B------:R-:W-:Y:S01]  /*233c0*/  VIADD R0, R26, 0x3a ;  /* 0x0000003a1a007836 */ /* 0x000fe20000000000 */
[----:B------:R-:W-:Y:S01]  /*233d0*/  ULDC.64 UR10, c[0x0][0x228] ;  /* 0x00008a00000a7ab9 */ /* 0x000fe20000000a00 */
[----:B------:R-:W-:Y:S01]  /*233e0*/  @P4 STG.E.U16 desc[UR8][R22.64], R11 ;  /* 0x0000000b16004986 */ /* 0x000fe2000c101508 */
[----:B0-----:R-:W-:Y:S01]  /*233f0*/  IMAD.WIDE R4, R25, 0x2, R28 ;  /* 0x0000000219047825 */ /* 0x001fe200078e021c */
[----:B------:R-:W-:-:S03]  /*23400*/  PRMT R9, R11, 0x7632, R9 ;  /* 0x000076320b097816 */ /* 0x000fc60000000009 */
[----:B------:R-:W-:Y:S01]  /*23410*/  VIADD R25, R25, UR4 ;  /* 0x0000000419197c36 */ /* 0x000fe20008000000 */
[----:B------:R-:W-:Y:S01]  /*23420*/  ISETP.LT.AND P2, PT, R15, UR10, !P2 ;  /* 0x0000000a0f007c0c */ /* 0x000fe2000d741270 */
[----:B------:R0:W-:Y:S02]  /*23430*/  @P3 STG.E.U16 desc[UR8][R4.64], R9 ;  /* 0x0000000904003986 */ /* 0x0001e4000c101508 */
[C---:B------:R-:W-:Y:S01]  /*23440*/  IMAD.WIDE R6, R25.reuse, 0x2, R2 ;  /* 0x0000000219067825 */ /* 0x040fe200078e0202 */
[C---:B------:R-:W-:Y:S02]  /*23450*/  ISETP.GE.AND P3, PT, R0.reuse, UR7, PT ;  /* 0x0000000700007c0c */ /* 0x040fe4000bf66270 */
[----:B------:R-:W-:Y:S01]  /*23460*/  ISETP.LT.AND P4, PT, R0, UR11, !P0 ;  /* 0x0000000b00007c0c */ /* 0x000fe2000c781270 */
[----:B------:R-:W-:Y:S01]  /*23470*/  VIADD R0, R26, 0x3b ;  /* 0x0000003b1a007836 */ /* 0x000fe20000000000 */
[----:B------:R2:W-:Y:S01]  /*23480*/  @P5 STG.E.U16 desc[UR8][R6.64], R12 ;  /* 0x0000000c06005986 */ /* 0x0005e2000c101508 */
[----:B------:R-:W-:Y:S01]  /*23490*/  ULDC.64 UR10, c[0x0][0x228] ;  /* 0x00008a00000a7ab9 */ /* 0x000fe20000000a00 */
[----:B0-----:R-:W-:Y:S01]  /*234a0*/  IMAD.WIDE R8, R25, 0x2, R28 ;  /* 0x0000000219087825 */ /* 0x001fe200078e021c */
[----:B------:R-:W-:-:S03]  /*234b0*/  PRMT R5, R12, 0x7632, R5 ;  /* 0x000076320c057816 */ /* 0x000fc60000000005 */
[----:B------:R-:W-:Y:S01]  /*234c0*/  VIADD R25, R25, UR4 ;  /* 0x0000000419197c36 */ /* 0x000fe20008000000 */
[----:B------:R-:W-:Y:S01]  /*234d0*/  ISETP.LT.AND P3, PT, R15, UR10, !P3 ;  /* 0x0000000a0f007c0c */ /* 0x000fe2000df61270 */
[----:B------:R0:W-:Y:S01]  /*234e0*/  @P1 STG.E.U16 desc[UR8][R8.64], R5 ;  /* 0x0000000508001986 */ /* 0x0001e2000c101508 */
[----:B--2---:R-:W-:Y:S01]  /*234f0*/  PRMT R7, R16, 0x7632, R7 ;  /* 0x0000763210077816 */ /* 0x004fe20000000007 */
[C---:B------:R-:W-:Y:S01]  /*23500*/  IMAD.WIDE R10, R25.reuse, 0x2, R28 ;  /* 0x00000002190a7825 */ /* 0x040fe200078e021c */
[C---:B------:R-:W-:Y:S02]  /*23510*/  ISETP.GE.AND P1, PT, R0.reuse, UR7, PT ;  /* 0x0000000700007c0c */ /* 0x040fe4000bf26270 */
[----:B------:R-:W-:Y:S01]  /*23520*/  ISETP.LT.AND P5, PT, R0, UR11, !P0 ;  /* 0x0000000b00007c0c */ /* 0x000fe2000c7a1270 */
[----:B------:R-:W-:Y:S01]  /*23530*/  ULDC.64 UR10, c[0x0][0x228] ;  /* 0x00008a00000a7ab9 */ /* 0x000fe20000000a00 */
[----:B0-----:R-:W-:-:S04]  /*23540*/  IMAD.WIDE R4, R25, 0x2, R2 ;  /* 0x0000000219047825 */ /* 0x001fc800078e0202 */
[----:B------:R-:W-:Y:S01]  /*23550*/  VIADD R25, R25, UR4 ;  /* 0x0000000419197c36 */ /* 0x000fe20008000000 */
[----:B------:R0:W-:Y:S01]  /*23560*/  @P6 STG.E.U16 desc[UR8][R4.64], R16 ;  /* 0x0000001004006986 */ /* 0x0001e2000c101508 */
[----:B------:R-:W-:Y:S01]  /*23570*/  ISETP.LT.AND P1, PT, R15, UR10, !P1 ;  /* 0x0000000a0f007c0c */ /* 0x000fe2000cf21270 */
[----:B------:R-:W-:Y:S02]  /*23580*/  VIADD R0, R26, 0x3c ;  /* 0x0000003c1a007836 */ /* 0x000fe40000000000 */
[----:B------:R1:W-:Y:S01]  /*23590*/  @P2 STG.E.U16 desc[UR8][R10.64], R7 ;  /* 0x000000070a002986 */ /* 0x0003e2000c101508 */
[----:B------:R-:W-:Y:S02]  /*235a0*/  IMAD.WIDE R8, R25, 0x2, R28 ;  /* 0x0000000219087825 */ /* 0x000fe400078e021c */
[----:B------:R-:W-:Y:S01]  /*235b0*/  ISETP.LT.AND P6, PT, R0, UR11, !P0 ;  /* 0x0000000b00007c0c */ /* 0x000fe2000c7c1270 */
[----:B------:R-:W-:Y:S01]  /*235c0*/  ULDC.64 UR10, c[0x0][0x228] ;  /* 0x00008a00000a7ab9 */ /* 0x000fe20000000a00 */
[----:B0-----:R-:W-:Y:S01]  /*235d0*/  PRMT R5, R13, 0x7632, R5 ;  /* 0x000076320d057816 */ /* 0x001fe20000000005 */
[----:B-1----:R-:W-:-:S04]  /*235e0*/  IMAD.WIDE R6, R25, 0x2, R2 ;  /* 0x0000000219067825 */ /* 0x002fc800078e0202 */
[----:B------:R-:W-:Y:S01]  /*235f0*/  VIADD R25, R25, UR4 ;  /* 0x0000000419197c36 */ /* 0x000fe20008000000 */
[----:B------:R0:W-:Y:S01]  /*23600*/  @P4 STG.E.U16 desc[UR8][R6.64], R13 ;  /* 0x0000000d06004986 */ /* 0x0001e2000c101508 */
[----:B------:R-:W-:-:S03]  /*23610*/  ISETP.GE.AND P2, PT, R0, UR7, PT ;  /* 0x0000000700007c0c */ /* 0x000fc6000bf46270 */
[----:B------:R1:W-:Y:S01]  /*23620*/  @P3 STG.E.U16 desc[UR8][R8.64], R5 ;  /* 0x0000000508003986 */ /* 0x0003e2000c101508 */
[----:B------:R-:W-:-:S04]  /*23630*/  IMAD.WIDE R10, R25, 0x2, R28 ;  /* 0x00000002190a7825 */ /* 0x000fc800078e021c */
[----:B------:R-:W-:Y:S01]  /*23640*/  VIADD R0, R26, 0x3d ;  /* 0x0000003d1a007836 */ /* 0x000fe20000000000 */
[----:B0-----:R-:W-:Y:S01]  /*23650*/  PRMT R7, R17, 0x7632, R7 ;  /* 0x0000763211077816 */ /* 0x001fe20000000007 */
[----:B-1----:R-:W-:-:S04]  /*23660*/  IMAD.WIDE R4, R25, 0x2, R2 ;  /* 0x0000000219047825 */ /* 0x002fc800078e0202 */
[----:B------:R-:W-:Y:S01]  /*23670*/  VIADD R25, R25, UR4 ;  /* 0x0000000419197c36 */ /* 0x000fe20008000000 */
[----:B------:R-:W-:Y:S01]  /*23680*/  @P5 STG.E.U16 desc[UR8][R4.64], R17 ;  /* 0x0000001104005986 */ /* 0x000fe2000c101508 */
[----:B------:R-:W-:Y:S01]  /*23690*/  ISETP.GE.AND P3, PT, R0, UR7, PT ;  /* 0x0000000700007c0c */ /* 0x000fe2000bf66270 */
[----:B------:R-:W-:Y:S01]  /*236a0*/  VIADD R8, R26, 0x3f ;  /* 0x0000003f1a087836 */ /* 0x000fe20000000000 */
[----:B------:R-:W-:Y:S01]  /*236b0*/  ISETP.LT.AND P4, PT, R0, UR11, !P0 ;  /* 0x0000000b00007c0c */ /* 0x000fe2000c781270 */
[----:B------:R0:W-:Y:S01]  /*236c0*/  @P1 STG.E.U16 desc[UR8][R10.64], R7 ;  /* 0x000000070a001986 */ /* 0x0001e2000c101508 */
[----:B------:R-:W-:Y:S01]  /*236d0*/  VIADD R0, R26, 0x3e ;  /* 0x0000003e1a007836 */ /* 0x000fe20000000000 */
[----:B------:R-:W-:-:S04]  /*236e0*/  ISETP.LT.AND P2, PT, R15, UR10, !P2 ;  /* 0x0000000a0f007c0c */ /* 0x000fc8000d741270 */
[----:B------:R-:W-:Y:S01]  /*236f0*/  ISETP.GE.AND P1, PT, R0, UR7, PT ;  /* 0x0000000700007c0c */ /* 0x000fe2000bf26270 */
[----:B0-----:R-:W-:-:S05]  /*23700*/  IMAD.WIDE R6, R25, 0x2, R2 ;  /* 0x0000000219067825 */ /* 0x001fca00078e0202 */
[----:B------:R0:W-:Y:S01]  /*23710*/  @P6 STG.E.U16 desc[UR8][R6.64], R14 ;  /* 0x0000000e06006986 */ /* 0x0001e2000c101508 */
[----:B------:R-:W-:Y:S01]  /*23720*/  ISETP.GE.AND P6, PT, R8, UR7, PT ;  /* 0x0000000708007c0c */ /* 0x000fe2000bfc6270 */
[----:B------:R-:W-:Y:S01]  /*23730*/  ULDC.64 UR6, c[0x0][0x228] ;  /* 0x00008a0000067ab9 */ /* 0x000fe20000000a00 */
[C---:B------:R-:W-:Y:S02]  /*23740*/  ISETP.LT.AND P3, PT, R15.reuse, UR12, !P3 ;  /* 0x0000000c0f007c0c */ /* 0x040fe4000df61270 */
[C---:B------:R-:W-:Y:S02]  /*23750*/  ISETP.LT.AND P6, PT, R15.reuse, UR5, !P6 ;  /* 0x000000050f007c0c */ /* 0x040fe4000f7c1270 */
[----:B------:R-:W-:Y:S02]  /*23760*/  ISETP.LT.AND P1, PT, R15, UR6, !P1 ;  /* 0x000000060f007c0c */ /* 0x000fe4000cf21270 */
[----:B------:R-:W2:Y:S01]  /*23770*/  LDL.LU R15, [R1+0xa58] ;  /* 0x000a5800010f7983 */ /* 0x000ea20000300800 */
[----:B------:R-:W-:Y:S01]  /*23780*/  VIADD R11, R25, UR4 ;  /* 0x00000004190b7c36 */ /* 0x000fe20008000000 */
[----:B------:R-:W-:-:S02]  /*23790*/  ISETP.LT.AND P5, PT, R0, UR13, !P0 ;  /* 0x0000000d00007c0c */ /* 0x000fc4000c7a1270 */
[----:B------:R-:W-:Y:S01]  /*237a0*/  ISETP.LT.AND P0, PT, R8, UR7, !P0 ;  /* 0x0000000708007c0c */ /* 0x000fe2000c701270 */
[----:B------:R-:W-:Y:S01]  /*237b0*/  VIADD R13, R11, UR4 ;  /* 0x000000040b0d7c36 */ /* 0x000fe20008000000 */
[----:B0-----:R-:W-:Y:S01]  /*237c0*/  PRMT R14, R14, 0x7632, R14 ;  /* 0x000076320e0e7816 */ /* 0x001fe2000000000e */
[----:B------:R-:W-:Y:S01]  /*237d0*/  IMAD.WIDE R4, R25, 0x2, R28 ;  /* 0x0000000219047825 */ /* 0x000fe200078e021c */
[----:B------:R-:W-:-:S03]  /*237e0*/  PRMT R0, R18, 0x7632, R0 ;  /* 0x0000763212007816 */ /* 0x000fc60000000000 */
[----:B------:R-:W-:Y:S02]  /*237f0*/  VIADD R17, R13, UR4 ;  /* 0x000000040d117c36 */ /* 0x000fe40008000000 */
[C---:B------:R-:W-:Y:S01]  /*23800*/  IMAD.WIDE R6, R11.reuse, 0x2, R2 ;  /* 0x000000020b067825 */ /* 0x040fe200078e0202 */
[----:B------:R0:W-:Y:S03]  /*23810*/  @P2 STG.E.U16 desc[UR8][R4.64], R14 ;  /* 0x0000000e04002986 */ /* 0x0001e6000c101508 */
[----:B------:R-:W-:Y:S01]  /*23820*/  IMAD.WIDE R10, R11, 0x2, R28 ;  /* 0x000000020b0a7825 */ /* 0x000fe200078e021c */
[----:B------:R0:W-:Y:S03]  /*23830*/  @P4 STG.E.U16 desc[UR8][R6.64], R18 ;  /* 0x0000001206004986 */ /* 0x0001e6000c101508 */
[C---:B------:R-:W-:Y:S01]  /*23840*/  IMAD.WIDE R8, R13.reuse, 0x2, R2 ;  /* 0x000000020d087825 */ /* 0x040fe200078e0202 */
[----:B------:R0:W-:Y:S03]  /*23850*/  @P3 STG.E.U16 desc[UR8][R10.64], R0 ;  /* 0x000000000a003986 */ /* 0x0001e6000c101508 */
[----:B------:R-:W-:-:S04]  /*23860*/  IMAD.WIDE R12, R13, 0x2, R28 ;  /* 0x000000020d0c7825 */ /* 0x000fc800078e021c */
[----:B------:R-:W-:-:S04]  /*23870*/  IMAD.WIDE R2, R17, 0x2, R2 ;  /* 0x0000000211027825 */ /* 0x000fc800078e0202 */
[----:B------:R-:W-:Y:S01]  /*23880*/  IMAD.WIDE R28, R17, 0x2, R28 ;  /* 0x00000002111c7825 */ /* 0x000fe200078e021c */
[----:B--2---:R-:W-:Y:S01]  /*23890*/  PRMT R16, R15, 0x7632, R16 ;  /* 0x000076320f107816 */ /* 0x004fe20000000010 */
[----:B------:R0:W-:Y:S04]  /*238a0*/  @P5 STG.E.U16 desc[UR8][R8.64], R15 ;  /* 0x0000000f08005986 */ /* 0x0001e8000c101508 */
[----:B------:R0:W-:Y:S04]  /*238b0*/  @P1 STG.E.U16 desc[UR8][R12.64], R16 ;  /* 0x000000100c001986 */ /* 0x0001e8000c101508 */
[----:B------:R0:W-:Y:S01]  /*238c0*/  @P0 STG.E.U16 desc[UR8][R2.64], R19 ;  /* 0x0000001302000986 */ /* 0x0001e2000c101508 */
[----:B------:R-:W-:Y:S05]  /*238d0*/  @!P6 EXIT ;  /* 0x000000000000e94d */ /* 0x000fea0003800000 */
[----:B0-----:R-:W-:-:S05]  /*238e0*/  PRMT R14, R19, 0x7632, R14 ;  /* 0x00007632130e7816 */ /* 0x001fca000000000e */
[----:B------:R-:W-:Y:S01]  /*238f0*/  STG.E.U16 desc[UR8][R28.64], R14 ;  /* 0x0000000e1c007986 */ /* 0x000fe2000c101508 */
[----:B------:R-:W-:Y:S05]  /*23900*/  EXIT ;  /* 0x000000000000794d */ /* 0x000fea0003800000 */
.L_x_2:
[----:B------:R-:W-:-:S00]  /*23910*/  BRA `(.L_x_2) ;  /* 0xfffffffc00fc7947 */ /* 0x000fc0000383ffff */
[----:B------:R-:W-:-:S00]  /*23920*/  NOP ;  /* 0x0000000000007918 */ /* 0x000fc00000000000 */
        /* <DEDUP_REMOVED lines=13> */
.L_x_3:


//--------------------- .nv.shared.matmul_kernel  --------------------------
	.section	.nv.shared.matmul_kernel,"aw",@nobits
	.sectionflags	@""
	.align	16
	.zero		1024


//--------------------- .nv.shared.reserved.0     --------------------------
	.section	.nv.shared.reserved.0,"aw",@nobits
	.weak		__nv_reservedSMEM_offset_0_alias
	.size		__nv_reservedSMEM_offset_0_alias, 0, 0
	.other		__nv_reservedSMEM_offset_0_alias,@"STO_CUDA_RESERVED_SHARED STV_DEFAULT"
__nv_reservedSMEM_offset_0_alias:
	.zero		0


//--------------------- .nv.constant0.matmul_kernel --------------------------
	.section	.nv.constant0.matmul_kernel,"a",@progbits
	.sectionflags	@""
	.align	4
.nv.constant0.matmul_kernel:
	.zero		608


//--------------------- SYMBOLS --------------------------

	.type		.nv.reservedSmem.offset0,@object
	.size		.nv.reservedSmem.offset0,0x4
